	.target	sm_100a

	.elftype	@"ET_EXEC"


//--------------------- .note.nv.tkinfo           --------------------------
	.section	.note.nv.tkinfo,"",@"SHT_NOTE"
	.sectionflags	@"SHF_NOTE_NV_TKINFO"
	.tkinfo
        /*0018*/ 	.word	0x00000002
        /*0030*/ 	.string	""
        /*0030*/ 	.string	"ptxas"
        /*0030*/ 	.string	"Cuda compilation tools, release 13.0, V13.0.88"
        /*0030*/ 	.string	"Build cuda_13.0.r13.0/compiler.36424714_0"
        /*0030*/ 	.string	"-arch sm_100a -m 64 "



//--------------------- .note.nv.cuinfo           --------------------------
	.section	.note.nv.cuinfo,"",@"SHT_NOTE"
	.sectionflags	@"SHF_NOTE_NV_CUINFO"
        /*0018*/ 	.short	0x0002
        /*001a*/ 	.short	0x0064
        /*001c*/ 	.short	0x0082
	.zero		2


//--------------------- .nv.info                  --------------------------
	.section	.nv.info,"",@"SHT_CUDA_INFO"
	.align	4


	//----- nvinfo : EIATTR_REGCOUNT
	.align		4
        /*0000*/ 	.byte	0x04, 0x2f
        /*0002*/ 	.short	(.L_19 - .L_18)
	.align		4
.L_18:
        /*0004*/ 	.word	index@(_ZN7cutlass13device_kernelINS_4gemm6kernel13GemmUniversalIN4cute5tupleIJiiiiEEENS1_10collective13CollectiveMmaINS1_35MainloopSm100TmaUmmaWarpSpecializedILi8ELi2ELi4ENS5_IJNS4_1CILi4EEENSA_ILi2EEENSA_ILi1EEEEEEEENS5_IJNSA_ILi256EEENSA_ILi128EEENSA_ILi32EEEEEENS_10tfloat32_tENS5_IJlSD_lEEESK_SL_NS4_8TiledMMAINS4_8MMA_AtomIJNS4_23SM100_MMA_TF32_2x1SM_SSISK_SK_fLi256ELi128ELNS4_4UMMA5MajorE0ELSQ_0ELNSP_7ScaleInE0ELSR_0EEEEEENS4_6LayoutINS5_IJSD_SD_SD_EEENS5_IJNSA_ILi0EEESW_SW_EEEEENS5_IJNS4_10UnderscoreESZ_SZ_EEEEENS4_28SM100_TMA_2SM_LOAD_MULTICASTENS4_14ComposedLayoutINS4_7SwizzleILi3ELi4ELi3EEENS4_18smem_ptr_flag_bitsILi32EEENSU_INS5_IJNSA_ILi8EEESI_EEENS5_IJSI_SD_EEEEEEEvNS4_8identityES12_S1C_vS1D_EENS_8epilogue10collective18CollectiveEpilogueINS1F_23Sm100TmaWarpSpecializedILi4ELi2ELi16ELb1ELb0EEEJNS5_IJSH_SH_SI_EEENS5_IJNSU_ISH_SD_EENSU_INSA_ILi16EEESD_EEEEESK_SL_SK_SL_NS1F_6fusion15FusionCallbacksIS1J_NS1P_17LinearCombinationISK_fSK_fLNS_15FloatRoundStyleE2EEES1K_S1O_JEEENS4_5SM1004TMEM4LOAD26SM100_TMEM_LOAD_32dp32b16xENS4_13SM90_TMA_LOADENS13_INS14_ILi2ELi4ELi3EEES17_NSU_INS5_IJS18_S1M_EEENS5_IJS1M_SD_EEEEEEENS4_39AutoVectorizingCopyWithAssumedAlignmentILi128EEENS4_14SM90_TMA_STOREES24_S26_S26_EEEvvEEEEvNT_6ParamsE)
        /*0008*/ 	.word	0x0000005f


	//----- nvinfo : EIATTR_FRAME_SIZE
	.align		4
.L_19:
        /*000c*/ 	.byte	0x04, 0x11
        /*000e*/ 	.short	(.L_21 - .L_20)
	.align		4
.L_20:
        /*0010*/ 	.word	index@($__internal_2_$__cuda_sm10x_tcgen05_guardrail_trap_unallocated_columns_being_dealloced)
        /*0014*/ 	.word	0x00000000


	//----- nvinfo : EIATTR_FRAME_SIZE
	.align		4
.L_21:
        /*0018*/ 	.byte	0x04, 0x11
        /*001a*/ 	.short	(.L_23 - .L_22)
	.align		4
.L_22:
        /*001c*/ 	.word	index@($__internal_1_$__cuda_sm10x_tcgen05_guardrail_trap_phase_invalid_during_alloc)
        /*0020*/ 	.word	0x00000000


	//----- nvinfo : EIATTR_FRAME_SIZE
	.align		4
.L_23:
        /*0024*/ 	.byte	0x04, 0x11
        /*0026*/ 	.short	(.L_25 - .L_24)
	.align		4
.L_24:
        /*0028*/ 	.word	index@($__internal_0_$__cuda_sm10x_tcgen05_guardrail_trap_col_being_dealloced_not_returned_by_alloc)
        /*002c*/ 	.word	0x00000000


	//----- nvinfo : EIATTR_FRAME_SIZE
	.align		4
.L_25:
        /*0030*/ 	.byte	0x04, 0x11
        /*0032*/ 	.short	(.L_27 - .L_26)
	.align		4
.L_26:
        /*0034*/ 	.word	index@(_ZN7cutlass13device_kernelINS_4gemm6kernel13GemmUniversalIN4cute5tupleIJiiiiEEENS1_10collective13CollectiveMmaINS1_35MainloopSm100TmaUmmaWarpSpecializedILi8ELi2ELi4ENS5_IJNS4_1CILi4EEENSA_ILi2EEENSA_ILi1EEEEEEEENS5_IJNSA_ILi256EEENSA_ILi128EEENSA_ILi32EEEEEENS_10tfloat32_tENS5_IJlSD_lEEESK_SL_NS4_8TiledMMAINS4_8MMA_AtomIJNS4_23SM100_MMA_TF32_2x1SM_SSISK_SK_fLi256ELi128ELNS4_4UMMA5MajorE0ELSQ_0ELNSP_7ScaleInE0ELSR_0EEEEEENS4_6LayoutINS5_IJSD_SD_SD_EEENS5_IJNSA_ILi0EEESW_SW_EEEEENS5_IJNS4_10UnderscoreESZ_SZ_EEEEENS4_28SM100_TMA_2SM_LOAD_MULTICASTENS4_14ComposedLayoutINS4_7SwizzleILi3ELi4ELi3EEENS4_18smem_ptr_flag_bitsILi32EEENSU_INS5_IJNSA_ILi8EEESI_EEENS5_IJSI_SD_EEEEEEEvNS4_8identityES12_S1C_vS1D_EENS_8epilogue10collective18CollectiveEpilogueINS1F_23Sm100TmaWarpSpecializedILi4ELi2ELi16ELb1ELb0EEEJNS5_IJSH_SH_SI_EEENS5_IJNSU_ISH_SD_EENSU_INSA_ILi16EEESD_EEEEESK_SL_SK_SL_NS1F_6fusion15FusionCallbacksIS1J_NS1P_17LinearCombinationISK_fSK_fLNS_15FloatRoundStyleE2EEES1K_S1O_JEEENS4_5SM1004TMEM4LOAD26SM100_TMEM_LOAD_32dp32b16xENS4_13SM90_TMA_LOADENS13_INS14_ILi2ELi4ELi3EEES17_NSU_INS5_IJS18_S1M_EEENS5_IJS1M_SD_EEEEEEENS4_39AutoVectorizingCopyWithAssumedAlignmentILi128EEENS4_14SM90_TMA_STOREES24_S26_S26_EEEvvEEEEvNT_6ParamsE)
        /*0038*/ 	.word	0x00000000


	//----- nvinfo : EIATTR_MIN_STACK_SIZE
	.align		4
.L_27:
        /*003c*/ 	.byte	0x04, 0x12
        /*003e*/ 	.short	(.L_29 - .L_28)
	.align		4
.L_28:
        /*0040*/ 	.word	index@(_ZN7cutlass13device_kernelINS_4gemm6kernel13GemmUniversalIN4cute5tupleIJiiiiEEENS1_10collective13CollectiveMmaINS1_35MainloopSm100TmaUmmaWarpSpecializedILi8ELi2ELi4ENS5_IJNS4_1CILi4EEENSA_ILi2EEENSA_ILi1EEEEEEEENS5_IJNSA_ILi256EEENSA_ILi128EEENSA_ILi32EEEEEENS_10tfloat32_tENS5_IJlSD_lEEESK_SL_NS4_8TiledMMAINS4_8MMA_AtomIJNS4_23SM100_MMA_TF32_2x1SM_SSISK_SK_fLi256ELi128ELNS4_4UMMA5MajorE0ELSQ_0ELNSP_7ScaleInE0ELSR_0EEEEEENS4_6LayoutINS5_IJSD_SD_SD_EEENS5_IJNSA_ILi0EEESW_SW_EEEEENS5_IJNS4_10UnderscoreESZ_SZ_EEEEENS4_28SM100_TMA_2SM_LOAD_MULTICASTENS4_14ComposedLayoutINS4_7SwizzleILi3ELi4ELi3EEENS4_18smem_ptr_flag_bitsILi32EEENSU_INS5_IJNSA_ILi8EEESI_EEENS5_IJSI_SD_EEEEEEEvNS4_8identityES12_S1C_vS1D_EENS_8epilogue10collective18CollectiveEpilogueINS1F_23Sm100TmaWarpSpecializedILi4ELi2ELi16ELb1ELb0EEEJNS5_IJSH_SH_SI_EEENS5_IJNSU_ISH_SD_EENSU_INSA_ILi16EEESD_EEEEESK_SL_SK_SL_NS1F_6fusion15FusionCallbacksIS1J_NS1P_17LinearCombinationISK_fSK_fLNS_15FloatRoundStyleE2EEES1K_S1O_JEEENS4_5SM1004TMEM4LOAD26SM100_TMEM_LOAD_32dp32b16xENS4_13SM90_TMA_LOADENS13_INS14_ILi2ELi4ELi3EEES17_NSU_INS5_IJS18_S1M_EEENS5_IJS1M_SD_EEEEEEENS4_39AutoVectorizingCopyWithAssumedAlignmentILi128EEENS4_14SM90_TMA_STOREES24_S26_S26_EEEvvEEEEvNT_6ParamsE)
        /*0044*/ 	.word	0x00000000
.L_29:


//--------------------- .nv.compat                --------------------------
	.section	.nv.compat,"",@"SHT_CUDA_COMPAT_INFO"
	.align	4
        /*0000*/ 	.byte	0x02, 0x09, 0x01, 0x00, 0x02, 0x02, 0x02, 0x00, 0x02, 0x05, 0x05, 0x00, 0x03, 0x07, 0x01, 0x01
        /*0010*/ 	.byte	0x02, 0x03, 0x01, 0x00, 0x02, 0x06, 0x01, 0x00, 0x04, 0x0b, 0x08, 0x00, 0x09, 0x00, 0x00, 0x00
        /*0020*/ 	.byte	0x00, 0x00, 0x00, 0x00


//--------------------- .nv.info._ZN7cutlass13device_kernelINS_4gemm6kernel13GemmUniversalIN4cute5tupleIJiiiiEEENS1_10collective13CollectiveMmaINS1_35MainloopSm100TmaUmmaWarpSpecializedILi8ELi2ELi4ENS5_IJNS4_1CILi4EEENSA_ILi2EEENSA_ILi1EEEEEEEENS5_IJNSA_ILi256EEENSA_ILi128EEENSA_ILi32EEEEEENS_10tfloat32_tENS5_IJlSD_lEEESK_SL_NS4_8TiledMMAINS4_8MMA_AtomIJNS4_23SM100_MMA_TF32_2x1SM_SSISK_SK_fLi256ELi128ELNS4_4UMMA5MajorE0ELSQ_0ELNSP_7ScaleInE0ELSR_0EEEEEENS4_6LayoutINS5_IJSD_SD_SD_EEENS5_IJNSA_ILi0EEESW_SW_EEEEENS5_IJNS4_10UnderscoreESZ_SZ_EEEEENS4_28SM100_TMA_2SM_LOAD_MULTICASTENS4_14ComposedLayoutINS4_7SwizzleILi3ELi4ELi3EEENS4_18smem_ptr_flag_bitsILi32EEENSU_INS5_IJNSA_ILi8EEESI_EEENS5_IJSI_SD_EEEEEEEvNS4_8identityES12_S1C_vS1D_EENS_8epilogue10collective18CollectiveEpilogueINS1F_23Sm100TmaWarpSpecializedILi4ELi2ELi16ELb1ELb0EEEJNS5_IJSH_SH_SI_EEENS5_IJNSU_ISH_SD_EENSU_INSA_ILi16EEESD_EEEEESK_SL_SK_SL_NS1F_6fusion15FusionCallbacksIS1J_NS1P_17LinearCombinationISK_fSK_fLNS_15FloatRoundStyleE2EEES1K_S1O_JEEENS4_5SM1004TMEM4LOAD26SM100_TMEM_LOAD_32dp32b16xENS4_13SM90_TMA_LOADENS13_INS14_ILi2ELi4ELi3EEES17_NSU_INS5_IJS18_S1M_EEENS5_IJS1M_SD_EEEEEEENS4_39AutoVectorizingCopyWithAssumedAlignmentILi128EEENS4_14SM90_TMA_STOREES24_S26_S26_EEEvvEEEEvNT_6ParamsE --------------------------
	.section	.nv.info._ZN7cutlass13device_kernelINS_4gemm6kernel13GemmUniversalIN4cute5tupleIJiiiiEEENS1_10collective13CollectiveMmaINS1_35MainloopSm100TmaUmmaWarpSpecializedILi8ELi2ELi4ENS5_IJNS4_1CILi4EEENSA_ILi2EEENSA_ILi1EEEEEEEENS5_IJNSA_ILi256EEENSA_ILi128EEENSA_ILi32EEEEEENS_10tfloat32_tENS5_IJlSD_lEEESK_SL_NS4_8TiledMMAINS4_8MMA_AtomIJNS4_23SM100_MMA_TF32_2x1SM_SSISK_SK_fLi256ELi128ELNS4_4UMMA5MajorE0ELSQ_0ELNSP_7ScaleInE0ELSR_0EEEEEENS4_6LayoutINS5_IJSD_SD_SD_EEENS5_IJNSA_ILi0EEESW_SW_EEEEENS5_IJNS4_10UnderscoreESZ_SZ_EEEEENS4_28SM100_TMA_2SM_LOAD_MULTICASTENS4_14ComposedLayoutINS4_7SwizzleILi3ELi4ELi3EEENS4_18smem_ptr_flag_bitsILi32EEENSU_INS5_IJNSA_ILi8EEESI_EEENS5_IJSI_SD_EEEEEEEvNS4_8identityES12_S1C_vS1D_EENS_8epilogue10collective18CollectiveEpilogueINS1F_23Sm100TmaWarpSpecializedILi4ELi2ELi16ELb1ELb0EEEJNS5_IJSH_SH_SI_EEENS5_IJNSU_ISH_SD_EENSU_INSA_ILi16EEESD_EEEEESK_SL_SK_SL_NS1F_6fusion15FusionCallbacksIS1J_NS1P_17LinearCombinationISK_fSK_fLNS_15FloatRoundStyleE2EEES1K_S1O_JEEENS4_5SM1004TMEM4LOAD26SM100_TMEM_LOAD_32dp32b16xENS4_13SM90_TMA_LOADENS13_INS14_ILi2ELi4ELi3EEES17_NSU_INS5_IJS18_S1M_EEENS5_IJS1M_SD_EEEEEEENS4_39AutoVectorizingCopyWithAssumedAlignmentILi128EEENS4_14SM90_TMA_STOREES24_S26_S26_EEEvvEEEEvNT_6ParamsE,"",@"SHT_CUDA_INFO"
	.sectionflags	@""
	.align	4


	//----- nvinfo : EIATTR_CUDA_API_VERSION
	.align		4
        /*0000*/ 	.byte	0x04, 0x37
        /*0002*/ 	.short	(.L_31 - .L_30)
.L_30:
        /*0004*/ 	.word	0x00000082


	//----- nvinfo : EIATTR_KPARAM_INFO
	.align		4
.L_31:
        /*0008*/ 	.byte	0x04, 0x17
        /*000a*/ 	.short	(.L_33 - .L_32)
.L_32:
        /*000c*/ 	.word	0x00000000
        /*0010*/ 	.short	0x0000
        /*0012*/ 	.short	0x0000
        /*0014*/ 	.byte	0x00, 0xf0, 0x01, 0x20


	//----- nvinfo : EIATTR_AT_ENTRY_FRAGMENTS
	.align		4
.L_33:
        /*0018*/ 	.byte	0x04, 0x4f
        /*001a*/ 	.short	(.L_35 - .L_34)


	//   ....[0]....
.L_34:
        /*001c*/ 	.word	0x00000007


	//----- nvinfo : EIATTR_RESERVED_SMEM_USED
	.align		4
.L_35:
        /*0020*/ 	.byte	0x01, 0x41
	.zero		2


	//----- nvinfo : EIATTR_SPARSE_MMA_MASK
	.align		4
        /*0024*/ 	.byte	0x03, 0x50
        /*0026*/ 	.short	0x0000


	//----- nvinfo : EIATTR_TCGEN05_2CTA_USED
	.align		4
        /*0028*/ 	.byte	0x01, 0x52
	.zero		2


	//----- nvinfo : EIATTR_MAXREG_COUNT
	.align		4
        /*002c*/ 	.byte	0x03, 0x1b
        /*002e*/ 	.short	0x00ff


	//----- nvinfo : EIATTR_NUM_BARRIERS
	.align		4
        /*0030*/ 	.byte	0x02, 0x4c
        /*0032*/ 	.byte	0x07
	.zero		1


	//----- nvinfo : EIATTR_EXTERNS
	.align		4
        /*0034*/ 	.byte	0x04, 0x0f
        /*0036*/ 	.short	(.L_37 - .L_36)


	//   ....[0]....
	.align		4
.L_36:
        /*0038*/ 	.word	index@(__assertfail)


	//----- nvinfo : EIATTR_MERCURY_ISA_VERSION
	.align		4
.L_37:
        /*003c*/ 	.byte	0x03, 0x5f
        /*003e*/ 	.short	0x0101


	//----- nvinfo : EIATTR_INT_WARP_WIDE_INSTR_OFFSETS
	.align		4
        /*0040*/ 	.byte	0x04, 0x31
        /*0042*/ 	.short	(.L_39 - .L_38)


	//   ....[0]....
.L_38:
        /*0044*/ 	.word	0x00000e50


	//   ....[1]....
        /*0048*/ 	.word	0x00000f10


	//   ....[2]....
        /*004c*/ 	.word	0x00004830


	//   ....[3]....
        /*0050*/ 	.word	0x00004850


	//   ....[4]....
        /*0054*/ 	.word	0x00004880


	//   ....[5]....
        /*0058*/ 	.word	0x00005400


	//   ....[6]....
        /*005c*/ 	.word	0x00005470


	//   ....[7]....
        /*0060*/ 	.word	0x00005550


	//   ....[8]....
        /*0064*/ 	.word	0x000055d0


	//   ....[9]....
        /*0068*/ 	.word	0x000056b0


	//   ....[10]....
        /*006c*/ 	.word	0x00005730


	//   ....[11]....
        /*0070*/ 	.word	0x00005820


	//   ....[12]....
        /*0074*/ 	.word	0x000058b0


	//   ....[13]....
        /*0078*/ 	.word	0x000059a0


	//   ....[14]....
        /*007c*/ 	.word	0x00005a20


	//   ....[15]....
        /*0080*/ 	.word	0x00005b20


	//   ....[16]....
        /*0084*/ 	.word	0x00005ba0


	//   ....[17]....
        /*0088*/ 	.word	0x00005ca0


	//   ....[18]....
        /*008c*/ 	.word	0x00005d20


	//   ....[19]....
        /*0090*/ 	.word	0x00005e10


	//   ....[20]....
        /*0094*/ 	.word	0x00005ea0


	//----- nvinfo : EIATTR_COOP_GROUP_MASK_REGIDS
	.align		4
.L_39:
        /*0098*/ 	.byte	0x04, 0x29
        /*009a*/ 	.short	(.L_41 - .L_40)


	//   ....[0]....
.L_40:
        /*009c*/ 	.word	0xffffffff


	//   ....[1]....
        /*00a0*/ 	.word	0xffffffff


	//   ....[2]....
        /*00a4*/ 	.word	0xffffffff


	//   ....[3]....
        /*00a8*/ 	.word	0xffffffff


	//   ....[4]....
        /*00ac*/ 	.word	0xffffffff


	//   ....[5]....
        /*00b0*/ 	.word	0xffffffff


	//   ....[6]....
        /*00b4*/ 	.word	0xffffffff


	//   ....[7]....
        /*00b8*/ 	.word	0xffffffff


	//   ....[8]....
        /*00bc*/ 	.word	0xffffffff


	//   ....[9]....
        /*00c0*/ 	.word	0xffffffff


	//   ....[10]....
        /*00c4*/ 	.word	0xffffffff


	//   ....[11]....
        /*00c8*/ 	.word	0xffffffff


	//   ....[12]....
        /*00cc*/ 	.word	0xffffffff


	//   ....[13]....
        /*00d0*/ 	.word	0xffffffff


	//----- nvinfo : EIATTR_COOP_GROUP_INSTR_OFFSETS
	.align		4
.L_41:
        /*00d4*/ 	.byte	0x04, 0x28
        /*00d6*/ 	.short	(.L_43 - .L_42)


	//   ....[0]....
.L_42:
        /*00d8*/ 	.word	0x000000b0


	//   ....[1]....
        /*00dc*/ 	.word	0x00000510


	//   ....[2]....
        /*00e0*/ 	.word	0x00000760


	//   ....[3]....
        /*00e4*/ 	.word	0x00000900


	//   ....[4]....
        /*00e8*/ 	.word	0x00000a00


	//   ....[5]....
        /*00ec*/ 	.word	0x00000b70


	//   ....[6]....
        /*00f0*/ 	.word	0x00000d10


	//   ....[7]....
        /*00f4*/ 	.word	0x00000f70


	//   ....[8]....
        /*00f8*/ 	.word	0x000024e0


	//   ....[9]....
        /*00fc*/ 	.word	0x00003610


	//   ....[10]....
        /*0100*/ 	.word	0x00003ae0


	//   ....[11]....
        /*0104*/ 	.word	0x00003b10


	//   ....[12]....
        /*0108*/ 	.word	0x00004730


	//   ....[13]....
        /*010c*/ 	.word	0x00004940


	//----- nvinfo : EIATTR_VRC_CTA_INIT_COUNT
	.align		4
.L_43:
        /*0110*/ 	.byte	0x02, 0x4a
        /*0112*/ 	.byte	0x80
	.zero		1


	//----- nvinfo : EIATTR_SYSCALL_OFFSETS
	.align		4
        /*0114*/ 	.byte	0x04, 0x46
        /*0116*/ 	.short	(.L_45 - .L_44)


	//   ....[0]....
.L_44:
        /*0118*/ 	.word	0x00006b10


	//   ....[1]....
        /*011c*/ 	.word	0x00006c00


	//   ....[2]....
        /*0120*/ 	.word	0x00007350


	//   ....[3]....
        /*0124*/ 	.word	0x00007cd0


	//   ....[4]....
        /*0128*/ 	.word	0x00008620


	//   ....[5]....
        /*012c*/ 	.word	0x00008fb0


	//   ....[6]....
        /*0130*/ 	.word	0x00009940


	//   ....[7]....
        /*0134*/ 	.word	0x0000a300


	//   ....[8]....
        /*0138*/ 	.word	0x0000ac90


	//   ....[9]....
        /*013c*/ 	.word	0x0000b5d0


	//----- nvinfo : EIATTR_MBARRIER_INSTR_OFFSETS
	.align		4
.L_45:
        /*0140*/ 	.byte	0x04, 0x39
        /*0142*/ 	.short	(.L_47 - .L_46)


	//   ....[0]....
.L_46:
        /*0144*/ 	.word	0x00000650
        /*0148*/ 	.word	0x000000ff
        /*014c*/ 	.word	0x00000000
        /*0150*/ 	.short	0x0100
        /*0152*/ 	.byte	0x04
	.zero		1


	//   ....[1]....
        /*0154*/ 	.word	0x00000660
        /*0158*/ 	.word	0x000000ff
        /*015c*/ 	.word	0x00000040
        /*0160*/ 	.short	0x0100
        /*0162*/ 	.byte	0x04
	.zero		1


	//   ....[2]....
        /*0164*/ 	.word	0x00000670
        /*0168*/ 	.word	0x000000ff
        /*016c*/ 	.word	0x00000008
        /*0170*/ 	.short	0x0100
        /*0172*/ 	.byte	0x04
	.zero		1


	//   ....[3]....
        /*0174*/ 	.word	0x00000680
        /*0178*/ 	.word	0x000000ff
        /*017c*/ 	.word	0x00000048
        /*0180*/ 	.short	0x0100
        /*0182*/ 	.byte	0x04
	.zero		1


	//   ....[4]....
        /*0184*/ 	.word	0x00000690
        /*0188*/ 	.word	0x000000ff
        /*018c*/ 	.word	0x00000010
        /*0190*/ 	.short	0x0100
        /*0192*/ 	.byte	0x04
	.zero		1


	//   ....[5]....
        /*0194*/ 	.word	0x000006a0
        /*0198*/ 	.word	0x000000ff
        /*019c*/ 	.word	0x00000050
        /*01a0*/ 	.short	0x0100
        /*01a2*/ 	.byte	0x04
	.zero		1


	//   ....[6]....
        /*01a4*/ 	.word	0x000006b0
        /*01a8*/ 	.word	0x000000ff
        /*01ac*/ 	.word	0x00000018
        /*01b0*/ 	.short	0x0100
        /*01b2*/ 	.byte	0x04
	.zero		1


	//   ....[7]....
        /*01b4*/ 	.word	0x000006c0
        /*01b8*/ 	.word	0x000000ff
        /*01bc*/ 	.word	0x00000058
        /*01c0*/ 	.short	0x0100
        /*01c2*/ 	.byte	0x04
	.zero		1


	//   ....[8]....
        /*01c4*/ 	.word	0x000006d0
        /*01c8*/ 	.word	0x000000ff
        /*01cc*/ 	.word	0x00000020
        /*01d0*/ 	.short	0x0100
        /*01d2*/ 	.byte	0x04
	.zero		1


	//   ....[9]....
        /*01d4*/ 	.word	0x000006e0
        /*01d8*/ 	.word	0x000000ff
        /*01dc*/ 	.word	0x00000060
        /*01e0*/ 	.short	0x0100
        /*01e2*/ 	.byte	0x04
	.zero		1


	//   ....[10]....
        /*01e4*/ 	.word	0x000006f0
        /*01e8*/ 	.word	0x000000ff
        /*01ec*/ 	.word	0x00000028
        /*01f0*/ 	.short	0x0100
        /*01f2*/ 	.byte	0x04
	.zero		1


	//   ....[11]....
        /*01f4*/ 	.word	0x00000700
        /*01f8*/ 	.word	0x000000ff
        /*01fc*/ 	.word	0x00000068
        /*0200*/ 	.short	0x0100
        /*0202*/ 	.byte	0x04
	.zero		1


	//   ....[12]....
        /*0204*/ 	.word	0x00000710
        /*0208*/ 	.word	0x000000ff
        /*020c*/ 	.word	0x00000030
        /*0210*/ 	.short	0x0100
        /*0212*/ 	.byte	0x04
	.zero		1


	//   ....[13]....
        /*0214*/ 	.word	0x00000720
        /*0218*/ 	.word	0x000000ff
        /*021c*/ 	.word	0x00000070
        /*0220*/ 	.short	0x0100
        /*0222*/ 	.byte	0x04
	.zero		1


	//   ....[14]....
        /*0224*/ 	.word	0x00000730
        /*0228*/ 	.word	0x000000ff
        /*022c*/ 	.word	0x00000038
        /*0230*/ 	.short	0x0100
        /*0232*/ 	.byte	0x04
	.zero		1


	//   ....[15]....
        /*0234*/ 	.word	0x00000740
        /*0238*/ 	.word	0x000000ff
        /*023c*/ 	.word	0x00000078
        /*0240*/ 	.short	0x0100
        /*0242*/ 	.byte	0x04
	.zero		1


	//   ....[16]....
        /*0244*/ 	.word	0x00000870
        /*0248*/ 	.word	0x000000ff
        /*024c*/ 	.word	0x00000080
        /*0250*/ 	.short	0x0100
        /*0252*/ 	.byte	0x04
	.zero		1


	//   ....[17]....
        /*0254*/ 	.word	0x00000880
        /*0258*/ 	.word	0x000000ff
        /*025c*/ 	.word	0x000000a0
        /*0260*/ 	.short	0x0100
        /*0262*/ 	.byte	0x04
	.zero		1


	//   ....[18]....
        /*0264*/ 	.word	0x00000890
        /*0268*/ 	.word	0x000000ff
        /*026c*/ 	.word	0x00000088
        /*0270*/ 	.short	0x0100
        /*0272*/ 	.byte	0x04
	.zero		1


	//   ....[19]....
        /*0274*/ 	.word	0x000008a0
        /*0278*/ 	.word	0x000000ff
        /*027c*/ 	.word	0x000000a8
        /*0280*/ 	.short	0x0100
        /*0282*/ 	.byte	0x04
	.zero		1


	//   ....[20]....
        /*0284*/ 	.word	0x000008b0
        /*0288*/ 	.word	0x000000ff
        /*028c*/ 	.word	0x00000090
        /*0290*/ 	.short	0x0100
        /*0292*/ 	.byte	0x04
	.zero		1


	//   ....[21]....
        /*0294*/ 	.word	0x000008c0
        /*0298*/ 	.word	0x000000ff
        /*029c*/ 	.word	0x000000b0
        /*02a0*/ 	.short	0x0100
        /*02a2*/ 	.byte	0x04
	.zero		1


	//   ....[22]....
        /*02a4*/ 	.word	0x000008d0
        /*02a8*/ 	.word	0x000000ff
        /*02ac*/ 	.word	0x00000098
        /*02b0*/ 	.short	0x0100
        /*02b2*/ 	.byte	0x04
	.zero		1


	//   ....[23]....
        /*02b4*/ 	.word	0x000008e0
        /*02b8*/ 	.word	0x000000ff
        /*02bc*/ 	.word	0x000000b8
        /*02c0*/ 	.short	0x0100
        /*02c2*/ 	.byte	0x04
	.zero		1


	//   ....[24]....
        /*02c4*/ 	.word	0x000009d0
        /*02c8*/ 	.word	0x000000ff
        /*02cc*/ 	.word	0x000000c0
        /*02d0*/ 	.short	0x0100
        /*02d2*/ 	.byte	0x06
	.zero		1


	//   ....[25]....
        /*02d4*/ 	.word	0x000009e0
        /*02d8*/ 	.word	0x000000ff
        /*02dc*/ 	.word	0x000000c8
        /*02e0*/ 	.short	0x0100
        /*02e2*/ 	.byte	0x06
	.zero		1


	//   ....[26]....
        /*02e4*/ 	.word	0x00000b20
        /*02e8*/ 	.word	0x000000ff
        /*02ec*/ 	.word	0x000000d0
        /*02f0*/ 	.short	0x0100
        /*02f2*/ 	.byte	0x06
	.zero		1


	//   ....[27]....
        /*02f4*/ 	.word	0x00000b30
        /*02f8*/ 	.word	0x000000ff
        /*02fc*/ 	.word	0x000000e0
        /*0300*/ 	.short	0x0100
        /*0302*/ 	.byte	0x06
	.zero		1


	//   ....[28]....
        /*0304*/ 	.word	0x00000b40
        /*0308*/ 	.word	0x000000ff
        /*030c*/ 	.word	0x000000d8
        /*0310*/ 	.short	0x0100
        /*0312*/ 	.byte	0x06
	.zero		1


	//   ....[29]....
        /*0314*/ 	.word	0x00000b50
        /*0318*/ 	.word	0x000000ff
        /*031c*/ 	.word	0x000000e8
        /*0320*/ 	.short	0x0100
        /*0322*/ 	.byte	0x06
	.zero		1


	//   ....[30]....
        /*0324*/ 	.word	0x00000c80
        /*0328*/ 	.word	0x000000ff
        /*032c*/ 	.word	0x000000f0
        /*0330*/ 	.short	0x0100
        /*0332*/ 	.byte	0x04
	.zero		1


	//   ....[31]....
        /*0334*/ 	.word	0x00000c90
        /*0338*/ 	.word	0x000000ff
        /*033c*/ 	.word	0x00000110
        /*0340*/ 	.short	0x0100
        /*0342*/ 	.byte	0x04
	.zero		1


	//   ....[32]....
        /*0344*/ 	.word	0x00000ca0
        /*0348*/ 	.word	0x000000ff
        /*034c*/ 	.word	0x000000f8
        /*0350*/ 	.short	0x0100
        /*0352*/ 	.byte	0x04
	.zero		1


	//   ....[33]....
        /*0354*/ 	.word	0x00000cb0
        /*0358*/ 	.word	0x000000ff
        /*035c*/ 	.word	0x00000118
        /*0360*/ 	.short	0x0100
        /*0362*/ 	.byte	0x04
	.zero		1


	//   ....[34]....
        /*0364*/ 	.word	0x00000cc0
        /*0368*/ 	.word	0x000000ff
        /*036c*/ 	.word	0x00000100
        /*0370*/ 	.short	0x0100
        /*0372*/ 	.byte	0x04
	.zero		1


	//   ....[35]....
        /*0374*/ 	.word	0x00000cd0
        /*0378*/ 	.word	0x000000ff
        /*037c*/ 	.word	0x00000120
        /*0380*/ 	.short	0x0100
        /*0382*/ 	.byte	0x04
	.zero		1


	//   ....[36]....
        /*0384*/ 	.word	0x00000ce0
        /*0388*/ 	.word	0x000000ff
        /*038c*/ 	.word	0x00000108
        /*0390*/ 	.short	0x0100
        /*0392*/ 	.byte	0x04
	.zero		1


	//   ....[37]....
        /*0394*/ 	.word	0x00000cf0
        /*0398*/ 	.word	0x000000ff
        /*039c*/ 	.word	0x00000128
        /*03a0*/ 	.short	0x0100
        /*03a2*/ 	.byte	0x04
	.zero		1


	//   ....[38]....
        /*03a4*/ 	.word	0x00000df0
        /*03a8*/ 	.word	0x000000ff
        /*03ac*/ 	.word	0x00000130
        /*03b0*/ 	.short	0x0100
        /*03b2*/ 	.byte	0x04
	.zero		1


	//   ....[39]....
        /*03b4*/ 	.word	0x00000e00
        /*03b8*/ 	.word	0x000000ff
        /*03bc*/ 	.word	0x00000140
        /*03c0*/ 	.short	0x0100
        /*03c2*/ 	.byte	0x04
	.zero		1


	//   ....[40]....
        /*03c4*/ 	.word	0x00000e10
        /*03c8*/ 	.word	0x000000ff
        /*03cc*/ 	.word	0x00000138
        /*03d0*/ 	.short	0x0100
        /*03d2*/ 	.byte	0x04
	.zero		1


	//   ....[41]....
        /*03d4*/ 	.word	0x00000e20
        /*03d8*/ 	.word	0x000000ff
        /*03dc*/ 	.word	0x00000148
        /*03e0*/ 	.short	0x0100
        /*03e2*/ 	.byte	0x04
	.zero		1


	//   ....[42]....
        /*03e4*/ 	.word	0x00000f30
        /*03e8*/ 	.word	0x000000ff
        /*03ec*/ 	.word	0x00000150
        /*03f0*/ 	.short	0x0100
        /*03f2*/ 	.byte	0x06
	.zero		1


	//   ....[43]....
        /*03f4*/ 	.word	0x00001d00
        /*03f8*/ 	.word	0x00000000
        /*03fc*/ 	.word	0x00000140
        /*0400*/ 	.short	0x010a
        /*0402*/ 	.byte	0xff
	.zero		1


	//   ....[44]....
        /*0404*/ 	.word	0x00001d20
        /*0408*/ 	.word	0x00000000
        /*040c*/ 	.word	0x00000130
        /*0410*/ 	.short	0x0101
        /*0412*/ 	.byte	0xff
	.zero		1


	//   ....[45]....
        /*0414*/ 	.word	0x00001dd0
        /*0418*/ 	.word	0x000000ff
        /*041c*/ 	.word	0x00000040
        /*0420*/ 	.short	0x010a
        /*0422*/ 	.byte	0x04
	.zero		1


	//   ....[46]....
        /*0424*/ 	.word	0x00001ea0
        /*0428*/ 	.word	0x000000ff
        /*042c*/ 	.word	0x00000040
        /*0430*/ 	.short	0x010a
        /*0432*/ 	.byte	0x21
	.zero		1


	//   ....[47]....
        /*0434*/ 	.word	0x00002050
        /*0438*/ 	.word	0x000000ff
        /*043c*/ 	.word	0x00000040
        /*0440*/ 	.short	0x010a
        /*0442*/ 	.byte	0x05
	.zero		1


	//   ....[48]....
        /*0444*/ 	.word	0x00002190
        /*0448*/ 	.word	0x000000ff
        /*044c*/ 	.word	0x000000c8
        /*0450*/ 	.short	0x0101
        /*0452*/ 	.byte	0x0d
	.zero		1


	//   ....[49]....
        /*0454*/ 	.word	0x000021b0
        /*0458*/ 	.word	0x000000ff
        /*045c*/ 	.word	0x00000040
        /*0460*/ 	.short	0x010a
        /*0462*/ 	.byte	0x04
	.zero		1


	//   ....[50]....
        /*0464*/ 	.word	0x00002230
        /*0468*/ 	.word	0x000000ff
        /*046c*/ 	.word	0x00000040
        /*0470*/ 	.short	0x010a
        /*0472*/ 	.byte	0x11
	.zero		1


	//   ....[51]....
        /*0474*/ 	.word	0x000023c0
        /*0478*/ 	.word	0x000000ff
        /*047c*/ 	.word	0x00000040
        /*0480*/ 	.short	0x010a
        /*0482*/ 	.byte	0x05
	.zero		1


	//   ....[52]....
        /*0484*/ 	.word	0x00002510
        /*0488*/ 	.word	0x00000003
        /*048c*/ 	.word	0x000000d0
        /*0490*/ 	.short	0x010a
        /*0492*/ 	.byte	0xff
	.zero		1


	//   ....[53]....
        /*0494*/ 	.word	0x00002660
        /*0498*/ 	.word	0x00000000
        /*049c*/ 	.word	0x00000000
        /*04a0*/ 	.short	0x0101
        /*04a2*/ 	.byte	0xff
	.zero		1


	//   ....[54]....
        /*04a4*/ 	.word	0x00002c20
        /*04a8*/ 	.word	0x000000ff
        /*04ac*/ 	.word	0x00000000
        /*04b0*/ 	.short	0x010a
        /*04b2*/ 	.byte	0x04
	.zero		1


	//   ....[55]....
        /*04b4*/ 	.word	0x00002cb0
        /*04b8*/ 	.word	0x000000ff
        /*04bc*/ 	.word	0x00000000
        /*04c0*/ 	.short	0x010a
        /*04c2*/ 	.byte	0x05
	.zero		1


	//   ....[56]....
        /*04c4*/ 	.word	0x00002d40
        /*04c8*/ 	.word	0x000000ff
        /*04cc*/ 	.word	0x00000000
        /*04d0*/ 	.short	0x010a
        /*04d2*/ 	.byte	0x05
	.zero		1


	//   ....[57]....
        /*04d4*/ 	.word	0x00002dd0
        /*04d8*/ 	.word	0x000000ff
        /*04dc*/ 	.word	0x00000000
        /*04e0*/ 	.short	0x010a
        /*04e2*/ 	.byte	0x05
	.zero		1


	//   ....[58]....
        /*04e4*/ 	.word	0x00002e60
        /*04e8*/ 	.word	0x000000ff
        /*04ec*/ 	.word	0x00000000
        /*04f0*/ 	.short	0x010a
        /*04f2*/ 	.byte	0x05
	.zero		1


	//   ....[59]....
        /*04f4*/ 	.word	0x00002ef0
        /*04f8*/ 	.word	0x000000ff
        /*04fc*/ 	.word	0x00000000
        /*0500*/ 	.short	0x010a
        /*0502*/ 	.byte	0x05
	.zero		1


	//   ....[60]....
        /*0504*/ 	.word	0x00002f80
        /*0508*/ 	.word	0x000000ff
        /*050c*/ 	.word	0x00000000
        /*0510*/ 	.short	0x010a
        /*0512*/ 	.byte	0x05
	.zero		1


	//   ....[61]....
        /*0514*/ 	.word	0x00003020
        /*0518*/ 	.word	0x00000000
        /*051c*/ 	.word	0x00000000
        /*0520*/ 	.short	0x010a
        /*0522*/ 	.byte	0xff
	.zero		1


	//   ....[62]....
        /*0524*/ 	.word	0x00003160
        /*0528*/ 	.word	0x00000002
        /*052c*/ 	.word	0x00000130
        /*0530*/ 	.short	0x010a
        /*0532*/ 	.byte	0xff
	.zero		1


	//   ....[63]....
        /*0534*/ 	.word	0x000031c0
        /*0538*/ 	.word	0x00000004
        /*053c*/ 	.word	0x00000000
        /*0540*/ 	.short	0x0101
        /*0542*/ 	.byte	0xff
	.zero		1


	//   ....[64]....
        /*0544*/ 	.word	0x000031e0
        /*0548*/ 	.word	0x000000ff
        /*054c*/ 	.word	0x000000e0
        /*0550*/ 	.short	0x010a
        /*0552*/ 	.byte	0x04
	.zero		1


	//   ....[65]....
        /*0554*/ 	.word	0x00003300
        /*0558*/ 	.word	0x00000002
        /*055c*/ 	.word	0x000000d0
        /*0560*/ 	.short	0x010a
        /*0562*/ 	.byte	0xff
	.zero		1


	//   ....[66]....
        /*0564*/ 	.word	0x00003410
        /*0568*/ 	.word	0x00000002
        /*056c*/ 	.word	0x00000000
        /*0570*/ 	.short	0x0101
        /*0572*/ 	.byte	0xff
	.zero		1


	//   ....[67]....
        /*0574*/ 	.word	0x000034a0
        /*0578*/ 	.word	0x000000ff
        /*057c*/ 	.word	0x000000e0
        /*0580*/ 	.short	0x0106
        /*0582*/ 	.byte	0x04
	.zero		1


	//   ....[68]....
        /*0584*/ 	.word	0x000034c0
        /*0588*/ 	.word	0x000000ff
        /*058c*/ 	.word	0x000000e0
        /*0590*/ 	.short	0x010a
        /*0592*/ 	.byte	0x04
	.zero		1


	//   ....[69]....
        /*0594*/ 	.word	0x00003550
        /*0598*/ 	.word	0x000000ff
        /*059c*/ 	.word	0x000000e0
        /*05a0*/ 	.short	0x0106
        /*05a2*/ 	.byte	0x07
	.zero		1


	//   ....[70]....
        /*05a4*/ 	.word	0x00003590
        /*05a8*/ 	.word	0x00000000
        /*05ac*/ 	.word	0x000000e0
        /*05b0*/ 	.short	0x010a
        /*05b2*/ 	.byte	0xff
	.zero		1


	//   ....[71]....
        /*05b4*/ 	.word	0x000037e0
        /*05b8*/ 	.word	0x000000ff
        /*05bc*/ 	.word	0x00000008
        /*05c0*/ 	.short	0x010a
        /*05c2*/ 	.byte	0x05
	.zero		1


	//   ....[72]....
        /*05c4*/ 	.word	0x00003800
        /*05c8*/ 	.word	0x000000ff
        /*05cc*/ 	.word	0x00000008
        /*05d0*/ 	.short	0x010a
        /*05d2*/ 	.byte	0x05
	.zero		1


	//   ....[73]....
        /*05d4*/ 	.word	0x00003990
        /*05d8*/ 	.word	0x000000ff
        /*05dc*/ 	.word	0x00000008
        /*05e0*/ 	.short	0x010a
        /*05e2*/ 	.byte	0x05
	.zero		1


	//   ....[74]....
        /*05e4*/ 	.word	0x000039b0
        /*05e8*/ 	.word	0x000000ff
        /*05ec*/ 	.word	0x00000008
        /*05f0*/ 	.short	0x010a
        /*05f2*/ 	.byte	0x05
	.zero		1


	//   ....[75]....
        /*05f4*/ 	.word	0x00003a70
        /*05f8*/ 	.word	0x000000ff
        /*05fc*/ 	.word	0x00000000
        /*0600*/ 	.short	0x0101
        /*0602*/ 	.byte	0x04
	.zero		1


	//   ....[76]....
        /*0604*/ 	.word	0x00003db0
        /*0608*/ 	.word	0x00000000
        /*060c*/ 	.word	0x000000d0
        /*0610*/ 	.short	0x010a
        /*0612*/ 	.byte	0xff
	.zero		1


	//   ....[77]....
        /*0614*/ 	.word	0x00003e70
        /*0618*/ 	.word	0x00000000
        /*061c*/ 	.word	0x00000000
        /*0620*/ 	.short	0x0101
        /*0622*/ 	.byte	0xff
	.zero		1


	//   ....[78]....
        /*0624*/ 	.word	0x00003f30
        /*0628*/ 	.word	0x000000ff
        /*062c*/ 	.word	0x00000000
        /*0630*/ 	.short	0x010a
        /*0632*/ 	.byte	0x04
	.zero		1


	//   ....[79]....
        /*0634*/ 	.word	0x00003f40
        /*0638*/ 	.word	0x000000ff
        /*063c*/ 	.word	0x00000110
        /*0640*/ 	.short	0x010a
        /*0642*/ 	.byte	0x1f
	.zero		1


	//   ....[80]....
        /*0644*/ 	.word	0x00003ff0
        /*0648*/ 	.word	0x000000ff
        /*064c*/ 	.word	0x00000000
        /*0650*/ 	.short	0x010a
        /*0652*/ 	.byte	0x05
	.zero		1


	//   ....[81]....
        /*0654*/ 	.word	0x00004120
        /*0658*/ 	.word	0x000000ff
        /*065c*/ 	.word	0x00000000
        /*0660*/ 	.short	0x010a
        /*0662*/ 	.byte	0x04
	.zero		1


	//   ....[82]....
        /*0664*/ 	.word	0x00004420
        /*0668*/ 	.word	0x000000ff
        /*066c*/ 	.word	0x00000000
        /*0670*/ 	.short	0x010a
        /*0672*/ 	.byte	0x04
	.zero		1


	//   ....[83]....
        /*0674*/ 	.word	0x000044b0
        /*0678*/ 	.word	0x000000ff
        /*067c*/ 	.word	0x00000000
        /*0680*/ 	.short	0x010a
        /*0682*/ 	.byte	0x05
	.zero		1


	//   ....[84]....
        /*0684*/ 	.word	0x00004540
        /*0688*/ 	.word	0x000000ff
        /*068c*/ 	.word	0x00000000
        /*0690*/ 	.short	0x010a
        /*0692*/ 	.byte	0x05
	.zero		1


	//   ....[85]....
        /*0694*/ 	.word	0x000045e0
        /*0698*/ 	.word	0x00000000
        /*069c*/ 	.word	0x00000000
        /*06a0*/ 	.short	0x010a
        /*06a2*/ 	.byte	0xff
	.zero		1


	//   ....[86]....
        /*06a4*/ 	.word	0x00004620
        /*06a8*/ 	.word	0x00000000
        /*06ac*/ 	.word	0x00000000
        /*06b0*/ 	.short	0x010a
        /*06b2*/ 	.byte	0xff
	.zero		1


	//   ....[87]....
        /*06b4*/ 	.word	0x00004690
        /*06b8*/ 	.word	0x000000ff
        /*06bc*/ 	.word	0x00000000
        /*06c0*/ 	.short	0x0101
        /*06c2*/ 	.byte	0x04
	.zero		1


	//   ....[88]....
        /*06c4*/ 	.word	0x000046d0
        /*06c8*/ 	.word	0x000000ff
        /*06cc*/ 	.word	0x00000150
        /*06d0*/ 	.short	0x010a
        /*06d2*/ 	.byte	0x1a
	.zero		1


	//   ....[89]....
        /*06d4*/ 	.word	0x00004720
        /*06d8*/ 	.word	0x000000ff
        /*06dc*/ 	.word	0x00000000
        /*06e0*/ 	.short	0x0101
        /*06e2*/ 	.byte	0x04
	.zero		1


	//   ....[90]....
        /*06e4*/ 	.word	0x00004bf0
        /*06e8*/ 	.word	0x0000000c
        /*06ec*/ 	.word	0x000000d0
        /*06f0*/ 	.short	0x010a
        /*06f2*/ 	.byte	0xff
	.zero		1


	//   ....[91]....
        /*06f4*/ 	.word	0x00004d60
        /*06f8*/ 	.word	0x00000000
        /*06fc*/ 	.word	0x00000000
        /*0700*/ 	.short	0x0101
        /*0702*/ 	.byte	0xff
	.zero		1


	//   ....[92]....
        /*0704*/ 	.word	0x00005200
        /*0708*/ 	.word	0x000000ff
        /*070c*/ 	.word	0x000000c8
        /*0710*/ 	.short	0x010a
        /*0712*/ 	.byte	0x15
	.zero		1


	//   ....[93]....
        /*0714*/ 	.word	0x00005380
        /*0718*/ 	.word	0x000000ff
        /*071c*/ 	.word	0x000000a0
        /*0720*/ 	.short	0x010a
        /*0722*/ 	.byte	0x15
	.zero		1


	//   ....[94]....
        /*0724*/ 	.word	0x000054f0
        /*0728*/ 	.word	0x000000ff
        /*072c*/ 	.word	0x00000080
        /*0730*/ 	.short	0x010b
        /*0732*/ 	.byte	0x15
	.zero		1


	//   ....[95]....
        /*0734*/ 	.word	0x00005500
        /*0738*/ 	.word	0x000000ff
        /*073c*/ 	.word	0x00000000
        /*0740*/ 	.short	0x0101
        /*0742*/ 	.byte	0x25
	.zero		1


	//   ....[96]....
        /*0744*/ 	.word	0x00005520
        /*0748*/ 	.word	0x000000ff
        /*074c*/ 	.word	0x000000a8
        /*0750*/ 	.short	0x010a
        /*0752*/ 	.byte	0x15
	.zero		1


	//   ....[97]....
        /*0754*/ 	.word	0x00005650
        /*0758*/ 	.word	0x000000ff
        /*075c*/ 	.word	0x00000088
        /*0760*/ 	.short	0x010b
        /*0762*/ 	.byte	0x15
	.zero		1


	//   ....[98]....
        /*0764*/ 	.word	0x00005660
        /*0768*/ 	.word	0x000000ff
        /*076c*/ 	.word	0x00000000
        /*0770*/ 	.short	0x0101
        /*0772*/ 	.byte	0x1f
	.zero		1


	//   ....[99]....
        /*0774*/ 	.word	0x00005680
        /*0778*/ 	.word	0x000000ff
        /*077c*/ 	.word	0x000000b0
        /*0780*/ 	.short	0x010a
        /*0782*/ 	.byte	0x15
	.zero		1


	//   ....[100]....
        /*0784*/ 	.word	0x000057c0
        /*0788*/ 	.word	0x000000ff
        /*078c*/ 	.word	0x00000090
        /*0790*/ 	.short	0x010b
        /*0792*/ 	.byte	0x15
	.zero		1


	//   ....[101]....
        /*0794*/ 	.word	0x000057d0
        /*0798*/ 	.word	0x000000ff
        /*079c*/ 	.word	0x00000000
        /*07a0*/ 	.short	0x0101
        /*07a2*/ 	.byte	0x1e
	.zero		1


	//   ....[102]....
        /*07a4*/ 	.word	0x000057f0
        /*07a8*/ 	.word	0x000000ff
        /*07ac*/ 	.word	0x000000b8
        /*07b0*/ 	.short	0x010a
        /*07b2*/ 	.byte	0x15
	.zero		1


	//   ....[103]....
        /*07b4*/ 	.word	0x00005950
        /*07b8*/ 	.word	0x000000ff
        /*07bc*/ 	.word	0x00000098
        /*07c0*/ 	.short	0x010b
        /*07c2*/ 	.byte	0x15
	.zero		1


	//   ....[104]....
        /*07c4*/ 	.word	0x00005960
        /*07c8*/ 	.word	0x000000ff
        /*07cc*/ 	.word	0x00000000
        /*07d0*/ 	.short	0x0101
        /*07d2*/ 	.byte	0x1d
	.zero		1


	//   ....[105]....
        /*07d4*/ 	.word	0x00005970
        /*07d8*/ 	.word	0x000000ff
        /*07dc*/ 	.word	0x000000a0
        /*07e0*/ 	.short	0x010a
        /*07e2*/ 	.byte	0x15
	.zero		1


	//   ....[106]....
        /*07e4*/ 	.word	0x00005ad0
        /*07e8*/ 	.word	0x000000ff
        /*07ec*/ 	.word	0x00000080
        /*07f0*/ 	.short	0x010b
        /*07f2*/ 	.byte	0x15
	.zero		1


	//   ....[107]....
        /*07f4*/ 	.word	0x00005ae0
        /*07f8*/ 	.word	0x000000ff
        /*07fc*/ 	.word	0x00000000
        /*0800*/ 	.short	0x0101
        /*0802*/ 	.byte	0x25
	.zero		1


	//   ....[108]....
        /*0804*/ 	.word	0x00005af0
        /*0808*/ 	.word	0x000000ff
        /*080c*/ 	.word	0x000000a8
        /*0810*/ 	.short	0x010a
        /*0812*/ 	.byte	0x15
	.zero		1


	//   ....[109]....
        /*0814*/ 	.word	0x00005c50
        /*0818*/ 	.word	0x000000ff
        /*081c*/ 	.word	0x00000088
        /*0820*/ 	.short	0x010b
        /*0822*/ 	.byte	0x15
	.zero		1


	//   ....[110]....
        /*0824*/ 	.word	0x00005c60
        /*0828*/ 	.word	0x000000ff
        /*082c*/ 	.word	0x00000000
        /*0830*/ 	.short	0x0101
        /*0832*/ 	.byte	0x1f
	.zero		1


	//   ....[111]....
        /*0834*/ 	.word	0x00005c70
        /*0838*/ 	.word	0x000000ff
        /*083c*/ 	.word	0x000000b0
        /*0840*/ 	.short	0x010a
        /*0842*/ 	.byte	0x15
	.zero		1


	//   ....[112]....
        /*0844*/ 	.word	0x00005dc0
        /*0848*/ 	.word	0x000000ff
        /*084c*/ 	.word	0x00000090
        /*0850*/ 	.short	0x010b
        /*0852*/ 	.byte	0x15
	.zero		1


	//   ....[113]....
        /*0854*/ 	.word	0x00005dd0
        /*0858*/ 	.word	0x000000ff
        /*085c*/ 	.word	0x00000000
        /*0860*/ 	.short	0x0101
        /*0862*/ 	.byte	0x1e
	.zero		1


	//   ....[114]....
        /*0864*/ 	.word	0x00005de0
        /*0868*/ 	.word	0x000000ff
        /*086c*/ 	.word	0x000000b8
        /*0870*/ 	.short	0x010a
        /*0872*/ 	.byte	0x15
	.zero		1


	//   ....[115]....
        /*0874*/ 	.word	0x00005fd0
        /*0878*/ 	.word	0x000000ff
        /*087c*/ 	.word	0x00000098
        /*0880*/ 	.short	0x010b
        /*0882*/ 	.byte	0x15
	.zero		1


	//   ....[116]....
        /*0884*/ 	.word	0x00005fe0
        /*0888*/ 	.word	0x000000ff
        /*088c*/ 	.word	0x00000000
        /*0890*/ 	.short	0x0101
        /*0892*/ 	.byte	0x1d
	.zero		1


	//   ....[117]....
        /*0894*/ 	.word	0x00006000
        /*0898*/ 	.word	0x000000ff
        /*089c*/ 	.word	0x000000a0
        /*08a0*/ 	.short	0x010a
        /*08a2*/ 	.byte	0x15
	.zero		1


	//   ....[118]....
        /*08a4*/ 	.word	0x00006020
        /*08a8*/ 	.word	0x000000ff
        /*08ac*/ 	.word	0x000000a8
        /*08b0*/ 	.short	0x010a
        /*08b2*/ 	.byte	0x15
	.zero		1


	//   ....[119]....
        /*08b4*/ 	.word	0x00006040
        /*08b8*/ 	.word	0x000000ff
        /*08bc*/ 	.word	0x000000b0
        /*08c0*/ 	.short	0x010a
        /*08c2*/ 	.byte	0x15
	.zero		1


	//   ....[120]....
        /*08c4*/ 	.word	0x00006090
        /*08c8*/ 	.word	0x00000002
        /*08cc*/ 	.word	0x000000b8
        /*08d0*/ 	.short	0x010a
        /*08d2*/ 	.byte	0xff
	.zero		1


	//   ....[121]....
        /*08d4*/ 	.word	0x000063a0
        /*08d8*/ 	.word	0x00000003
        /*08dc*/ 	.word	0x000000d0
        /*08e0*/ 	.short	0x010a
        /*08e2*/ 	.byte	0xff
	.zero		1


	//   ....[122]....
        /*08e4*/ 	.word	0x00006520
        /*08e8*/ 	.word	0x00000000
        /*08ec*/ 	.word	0x00000000
        /*08f0*/ 	.short	0x0101
        /*08f2*/ 	.byte	0xff
	.zero		1


	//   ....[123]....
        /*08f4*/ 	.word	0x00007030
        /*08f8*/ 	.word	0x000000ff
        /*08fc*/ 	.word	0x00000080
        /*0900*/ 	.short	0x010a
        /*0902*/ 	.byte	0x2b
	.zero		1


	//   ....[124]....
        /*0904*/ 	.word	0x00007050
        /*0908*/ 	.word	0x00000053
        /*090c*/ 	.word	0x000000f0
        /*0910*/ 	.short	0x010a
        /*0912*/ 	.byte	0xff
	.zero		1


	//   ....[125]....
        /*0914*/ 	.word	0x00007140
        /*0918*/ 	.word	0x000000ff
        /*091c*/ 	.word	0x00000080
        /*0920*/ 	.short	0x010a
        /*0922*/ 	.byte	0x2b
	.zero		1


	//   ....[126]....
        /*0924*/ 	.word	0x00007230
        /*0928*/ 	.word	0x00000053
        /*092c*/ 	.word	0x000000f0
        /*0930*/ 	.short	0x010a
        /*0932*/ 	.byte	0xff
	.zero		1


	//   ....[127]....
        /*0934*/ 	.word	0x00007a00
        /*0938*/ 	.word	0x00000000
        /*093c*/ 	.word	0x00000000
        /*0940*/ 	.short	0x0101
        /*0942*/ 	.byte	0xff
	.zero		1


	//   ....[128]....
        /*0944*/ 	.word	0x00007a10
        /*0948*/ 	.word	0x00000003
        /*094c*/ 	.word	0x00000080
        /*0950*/ 	.short	0x010a
        /*0952*/ 	.byte	0xff
	.zero		1


	//   ....[129]....
        /*0954*/ 	.word	0x00007af0
        /*0958*/ 	.word	0x00000003
        /*095c*/ 	.word	0x00000080
        /*0960*/ 	.short	0x010a
        /*0962*/ 	.byte	0xff
	.zero		1


	//   ....[130]....
        /*0964*/ 	.word	0x00008350
        /*0968*/ 	.word	0x00000058
        /*096c*/ 	.word	0x00000000
        /*0970*/ 	.short	0x0101
        /*0972*/ 	.byte	0xff
	.zero		1


	//   ....[131]....
        /*0974*/ 	.word	0x00008370
        /*0978*/ 	.word	0x00000028
        /*097c*/ 	.word	0x00000080
        /*0980*/ 	.short	0x010a
        /*0982*/ 	.byte	0xff
	.zero		1


	//   ....[132]....
        /*0984*/ 	.word	0x00008440
        /*0988*/ 	.word	0x00000028
        /*098c*/ 	.word	0x00000080
        /*0990*/ 	.short	0x010a
        /*0992*/ 	.byte	0xff
	.zero		1


	//   ....[133]....
        /*0994*/ 	.word	0x00008c90
        /*0998*/ 	.word	0x00000058
        /*099c*/ 	.word	0x00000000
        /*09a0*/ 	.short	0x0101
        /*09a2*/ 	.byte	0xff
	.zero		1


	//   ....[134]....
        /*09a4*/ 	.word	0x00008cb0
        /*09a8*/ 	.word	0x00000059
        /*09ac*/ 	.word	0x00000080
        /*09b0*/ 	.short	0x010a
        /*09b2*/ 	.byte	0xff
	.zero		1


	//   ....[135]....
        /*09b4*/ 	.word	0x00008d90
        /*09b8*/ 	.word	0x00000059
        /*09bc*/ 	.word	0x00000080
        /*09c0*/ 	.short	0x010a
        /*09c2*/ 	.byte	0xff
	.zero		1


	//   ....[136]....
        /*09c4*/ 	.word	0x00009620
        /*09c8*/ 	.word	0x0000005c
        /*09cc*/ 	.word	0x00000000
        /*09d0*/ 	.short	0x0101
        /*09d2*/ 	.byte	0xff
	.zero		1


	//   ....[137]....
        /*09d4*/ 	.word	0x00009640
        /*09d8*/ 	.word	0x0000005a
        /*09dc*/ 	.word	0x00000080
        /*09e0*/ 	.short	0x010a
        /*09e2*/ 	.byte	0xff
	.zero		1


	//   ....[138]....
        /*09e4*/ 	.word	0x00009710
        /*09e8*/ 	.word	0x0000005a
        /*09ec*/ 	.word	0x00000080
        /*09f0*/ 	.short	0x010a
        /*09f2*/ 	.byte	0xff
	.zero		1


	//   ....[139]....
        /*09f4*/ 	.word	0x00009fe0
        /*09f8*/ 	.word	0x0000005c
        /*09fc*/ 	.word	0x00000000
        /*0a00*/ 	.short	0x0101
        /*0a02*/ 	.byte	0xff
	.zero		1


	//   ....[140]....
        /*0a04*/ 	.word	0x0000a000
        /*0a08*/ 	.word	0x0000005a
        /*0a0c*/ 	.word	0x00000080
        /*0a10*/ 	.short	0x010a
        /*0a12*/ 	.byte	0xff
	.zero		1


	//   ....[141]....
        /*0a14*/ 	.word	0x0000a0d0
        /*0a18*/ 	.word	0x0000005a
        /*0a1c*/ 	.word	0x00000080
        /*0a20*/ 	.short	0x010a
        /*0a22*/ 	.byte	0xff
	.zero		1


	//   ....[142]....
        /*0a24*/ 	.word	0x0000a970
        /*0a28*/ 	.word	0x0000005c
        /*0a2c*/ 	.word	0x00000000
        /*0a30*/ 	.short	0x0101
        /*0a32*/ 	.byte	0xff
	.zero		1


	//   ....[143]....
        /*0a34*/ 	.word	0x0000a990
        /*0a38*/ 	.word	0x0000005a
        /*0a3c*/ 	.word	0x00000080
        /*0a40*/ 	.short	0x010a
        /*0a42*/ 	.byte	0xff
	.zero		1


	//   ....[144]....
        /*0a44*/ 	.word	0x0000aa60
        /*0a48*/ 	.word	0x0000005a
        /*0a4c*/ 	.word	0x00000080
        /*0a50*/ 	.short	0x010a
        /*0a52*/ 	.byte	0xff
	.zero		1


	//   ....[145]....
        /*0a54*/ 	.word	0x0000b300
        /*0a58*/ 	.word	0x0000005a
        /*0a5c*/ 	.word	0x00000000
        /*0a60*/ 	.short	0x0101
        /*0a62*/ 	.byte	0xff
	.zero		1


	//   ....[146]....
        /*0a64*/ 	.word	0x0000b320
        /*0a68*/ 	.word	0x00000059
        /*0a6c*/ 	.word	0x00000080
        /*0a70*/ 	.short	0x010a
        /*0a72*/ 	.byte	0xff
	.zero		1


	//   ....[147]....
        /*0a74*/ 	.word	0x0000b3f0
        /*0a78*/ 	.word	0x00000059
        /*0a7c*/ 	.word	0x00000080
        /*0a80*/ 	.short	0x010a
        /*0a82*/ 	.byte	0xff
	.zero		1


	//   ....[148]....
        /*0a84*/ 	.word	0x0000b700
        /*0a88*/ 	.word	0x00000053
        /*0a8c*/ 	.word	0x00000000
        /*0a90*/ 	.short	0x0101
        /*0a92*/ 	.byte	0xff
	.zero		1


	//   ....[149]....
        /*0a94*/ 	.word	0x0000bc90
        /*0a98*/ 	.word	0x00000002
        /*0a9c*/ 	.word	0x00000000
        /*0aa0*/ 	.short	0x0101
        /*0aa2*/ 	.byte	0xff
	.zero		1


	//   ....[150]....
        /*0aa4*/ 	.word	0x0000bf60
        /*0aa8*/ 	.word	0x000000ff
        /*0aac*/ 	.word	0x00000000
        /*0ab0*/ 	.short	0x0101
        /*0ab2*/ 	.byte	0x06
	.zero		1


	//   ....[151]....
        /*0ab4*/ 	.word	0x0000bf80
        /*0ab8*/ 	.word	0x00000000
        /*0abc*/ 	.word	0x00000140
        /*0ac0*/ 	.short	0x010a
        /*0ac2*/ 	.byte	0xff
	.zero		1


	//   ....[152]....
        /*0ac4*/ 	.word	0x0000bfe0
        /*0ac8*/ 	.word	0x00000000
        /*0acc*/ 	.word	0x00000040
        /*0ad0*/ 	.short	0x010a
        /*0ad2*/ 	.byte	0xff
	.zero		1


	//   ....[153]....
        /*0ad4*/ 	.word	0x0000c040
        /*0ad8*/ 	.word	0x00000000
        /*0adc*/ 	.word	0x00000040
        /*0ae0*/ 	.short	0x010a
        /*0ae2*/ 	.byte	0xff
	.zero		1


	//   ....[154]....
        /*0ae4*/ 	.word	0x0000c090
        /*0ae8*/ 	.word	0x00000003
        /*0aec*/ 	.word	0x000000d0
        /*0af0*/ 	.short	0x010a
        /*0af2*/ 	.byte	0xff
	.zero		1


	//   ....[155]....
        /*0af4*/ 	.word	0x0000c0f0
        /*0af8*/ 	.word	0x00000000
        /*0afc*/ 	.word	0x00000000
        /*0b00*/ 	.short	0x010a
        /*0b02*/ 	.byte	0xff
	.zero		1


	//   ....[156]....
        /*0b04*/ 	.word	0x0000c150
        /*0b08*/ 	.word	0x00000000
        /*0b0c*/ 	.word	0x00000000
        /*0b10*/ 	.short	0x010a
        /*0b12*/ 	.byte	0xff
	.zero		1


	//   ....[157]....
        /*0b14*/ 	.word	0x0000c1b0
        /*0b18*/ 	.word	0x00000000
        /*0b1c*/ 	.word	0x00000000
        /*0b20*/ 	.short	0x010a
        /*0b22*/ 	.byte	0xff
	.zero		1


	//   ....[158]....
        /*0b24*/ 	.word	0x0000c210
        /*0b28*/ 	.word	0x00000000
        /*0b2c*/ 	.word	0x00000000
        /*0b30*/ 	.short	0x010a
        /*0b32*/ 	.byte	0xff
	.zero		1


	//   ....[159]....
        /*0b34*/ 	.word	0x0000c270
        /*0b38*/ 	.word	0x00000000
        /*0b3c*/ 	.word	0x00000000
        /*0b40*/ 	.short	0x010a
        /*0b42*/ 	.byte	0xff
	.zero		1


	//   ....[160]....
        /*0b44*/ 	.word	0x0000c2d0
        /*0b48*/ 	.word	0x00000000
        /*0b4c*/ 	.word	0x00000000
        /*0b50*/ 	.short	0x010a
        /*0b52*/ 	.byte	0xff
	.zero		1


	//   ....[161]....
        /*0b54*/ 	.word	0x0000c330
        /*0b58*/ 	.word	0x00000000
        /*0b5c*/ 	.word	0x00000000
        /*0b60*/ 	.short	0x010a
        /*0b62*/ 	.byte	0xff
	.zero		1


	//   ....[162]....
        /*0b64*/ 	.word	0x0000c380
        /*0b68*/ 	.word	0x00000002
        /*0b6c*/ 	.word	0x00000130
        /*0b70*/ 	.short	0x010a
        /*0b72*/ 	.byte	0xff
	.zero		1


	//   ....[163]....
        /*0b74*/ 	.word	0x0000c3e0
        /*0b78*/ 	.word	0x00000002
        /*0b7c*/ 	.word	0x000000e0
        /*0b80*/ 	.short	0x010a
        /*0b82*/ 	.byte	0xff
	.zero		1


	//   ....[164]....
        /*0b84*/ 	.word	0x0000c430
        /*0b88*/ 	.word	0x00000002
        /*0b8c*/ 	.word	0x000000d0
        /*0b90*/ 	.short	0x010a
        /*0b92*/ 	.byte	0xff
	.zero		1


	//   ....[165]....
        /*0b94*/ 	.word	0x0000c490
        /*0b98*/ 	.word	0x00000000
        /*0b9c*/ 	.word	0x000000e0
        /*0ba0*/ 	.short	0x010a
        /*0ba2*/ 	.byte	0xff
	.zero		1


	//   ....[166]....
        /*0ba4*/ 	.word	0x0000c4f0
        /*0ba8*/ 	.word	0x00000000
        /*0bac*/ 	.word	0x00000008
        /*0bb0*/ 	.short	0x010a
        /*0bb2*/ 	.byte	0xff
	.zero		1


	//   ....[167]....
        /*0bb4*/ 	.word	0x0000c5e0
        /*0bb8*/ 	.word	0x00000000
        /*0bbc*/ 	.word	0x00000008
        /*0bc0*/ 	.short	0x010a
        /*0bc2*/ 	.byte	0xff
	.zero		1


	//   ....[168]....
        /*0bc4*/ 	.word	0x0000c630
        /*0bc8*/ 	.word	0x00000000
        /*0bcc*/ 	.word	0x000000d0
        /*0bd0*/ 	.short	0x010a
        /*0bd2*/ 	.byte	0xff
	.zero		1


	//   ....[169]....
        /*0bd4*/ 	.word	0x0000c690
        /*0bd8*/ 	.word	0x00000000
        /*0bdc*/ 	.word	0x00000110
        /*0be0*/ 	.short	0x010a
        /*0be2*/ 	.byte	0xff
	.zero		1


	//   ....[170]....
        /*0be4*/ 	.word	0x0000c6f0
        /*0be8*/ 	.word	0x00000000
        /*0bec*/ 	.word	0x00000000
        /*0bf0*/ 	.short	0x010a
        /*0bf2*/ 	.byte	0xff
	.zero		1


	//   ....[171]....
        /*0bf4*/ 	.word	0x0000c750
        /*0bf8*/ 	.word	0x00000000
        /*0bfc*/ 	.word	0x00000000
        /*0c00*/ 	.short	0x010a
        /*0c02*/ 	.byte	0xff
	.zero		1


	//   ....[172]....
        /*0c04*/ 	.word	0x0000c7b0
        /*0c08*/ 	.word	0x00000000
        /*0c0c*/ 	.word	0x00000000
        /*0c10*/ 	.short	0x010a
        /*0c12*/ 	.byte	0xff
	.zero		1


	//   ....[173]....
        /*0c14*/ 	.word	0x0000c810
        /*0c18*/ 	.word	0x00000000
        /*0c1c*/ 	.word	0x00000000
        /*0c20*/ 	.short	0x010a
        /*0c22*/ 	.byte	0xff
	.zero		1


	//   ....[174]....
        /*0c24*/ 	.word	0x0000c870
        /*0c28*/ 	.word	0x00000000
        /*0c2c*/ 	.word	0x00000150
        /*0c30*/ 	.short	0x010a
        /*0c32*/ 	.byte	0xff
	.zero		1


	//   ....[175]....
        /*0c34*/ 	.word	0x0000c8c0
        /*0c38*/ 	.word	0x0000000c
        /*0c3c*/ 	.word	0x000000d0
        /*0c40*/ 	.short	0x010a
        /*0c42*/ 	.byte	0xff
	.zero		1


	//   ....[176]....
        /*0c44*/ 	.word	0x0000c920
        /*0c48*/ 	.word	0x00000000
        /*0c4c*/ 	.word	0x000000c8
        /*0c50*/ 	.short	0x010a
        /*0c52*/ 	.byte	0xff
	.zero		1


	//   ....[177]....
        /*0c54*/ 	.word	0x0000c980
        /*0c58*/ 	.word	0x00000009
        /*0c5c*/ 	.word	0x000000a0
        /*0c60*/ 	.short	0x010a
        /*0c62*/ 	.byte	0xff
	.zero		1


	//   ....[178]....
        /*0c64*/ 	.word	0x0000c9e0
        /*0c68*/ 	.word	0x00000009
        /*0c6c*/ 	.word	0x000000a8
        /*0c70*/ 	.short	0x010a
        /*0c72*/ 	.byte	0xff
	.zero		1


	//   ....[179]....
        /*0c74*/ 	.word	0x0000ca40
        /*0c78*/ 	.word	0x00000009
        /*0c7c*/ 	.word	0x000000b0
        /*0c80*/ 	.short	0x010a
        /*0c82*/ 	.byte	0xff
	.zero		1


	//   ....[180]....
        /*0c84*/ 	.word	0x0000caa0
        /*0c88*/ 	.word	0x00000009
        /*0c8c*/ 	.word	0x000000b8
        /*0c90*/ 	.short	0x010a
        /*0c92*/ 	.byte	0xff
	.zero		1


	//   ....[181]....
        /*0c94*/ 	.word	0x0000cb00
        /*0c98*/ 	.word	0x00000000
        /*0c9c*/ 	.word	0x000000a0
        /*0ca0*/ 	.short	0x010a
        /*0ca2*/ 	.byte	0xff
	.zero		1


	//   ....[182]....
        /*0ca4*/ 	.word	0x0000cb60
        /*0ca8*/ 	.word	0x00000000
        /*0cac*/ 	.word	0x000000a8
        /*0cb0*/ 	.short	0x010a
        /*0cb2*/ 	.byte	0xff
	.zero		1


	//   ....[183]....
        /*0cb4*/ 	.word	0x0000cbc0
        /*0cb8*/ 	.word	0x00000000
        /*0cbc*/ 	.word	0x000000b0
        /*0cc0*/ 	.short	0x010a
        /*0cc2*/ 	.byte	0xff
	.zero		1


	//   ....[184]....
        /*0cc4*/ 	.word	0x0000cc20
        /*0cc8*/ 	.word	0x00000000
        /*0ccc*/ 	.word	0x000000b8
        /*0cd0*/ 	.short	0x010a
        /*0cd2*/ 	.byte	0xff
	.zero		1


	//   ....[185]....
        /*0cd4*/ 	.word	0x0000cc80
        /*0cd8*/ 	.word	0x00000003
        /*0cdc*/ 	.word	0x000000a0
        /*0ce0*/ 	.short	0x010a
        /*0ce2*/ 	.byte	0xff
	.zero		1


	//   ....[186]....
        /*0ce4*/ 	.word	0x0000cce0
        /*0ce8*/ 	.word	0x00000003
        /*0cec*/ 	.word	0x000000a8
        /*0cf0*/ 	.short	0x010a
        /*0cf2*/ 	.byte	0xff
	.zero		1


	//   ....[187]....
        /*0cf4*/ 	.word	0x0000cd40
        /*0cf8*/ 	.word	0x00000003
        /*0cfc*/ 	.word	0x000000b0
        /*0d00*/ 	.short	0x010a
        /*0d02*/ 	.byte	0xff
	.zero		1


	//   ....[188]....
        /*0d04*/ 	.word	0x0000cd90
        /*0d08*/ 	.word	0x00000003
        /*0d0c*/ 	.word	0x000000d0
        /*0d10*/ 	.short	0x010a
        /*0d12*/ 	.byte	0xff
	.zero		1


	//   ....[189]....
        /*0d14*/ 	.word	0x0000cdf0
        /*0d18*/ 	.word	0x00000002
        /*0d1c*/ 	.word	0x00000080
        /*0d20*/ 	.short	0x010a
        /*0d22*/ 	.byte	0xff
	.zero		1


	//   ....[190]....
        /*0d24*/ 	.word	0x0000ce40
        /*0d28*/ 	.word	0x00000053
        /*0d2c*/ 	.word	0x000000f0
        /*0d30*/ 	.short	0x010a
        /*0d32*/ 	.byte	0xff
	.zero		1


	//   ....[191]....
        /*0d34*/ 	.word	0x0000ce90
        /*0d38*/ 	.word	0x00000003
        /*0d3c*/ 	.word	0x00000080
        /*0d40*/ 	.short	0x010a
        /*0d42*/ 	.byte	0xff
	.zero		1


	//   ....[192]....
        /*0d44*/ 	.word	0x0000cee0
        /*0d48*/ 	.word	0x00000028
        /*0d4c*/ 	.word	0x00000080
        /*0d50*/ 	.short	0x010a
        /*0d52*/ 	.byte	0xff
	.zero		1


	//   ....[193]....
        /*0d54*/ 	.word	0x0000cf30
        /*0d58*/ 	.word	0x00000059
        /*0d5c*/ 	.word	0x00000080
        /*0d60*/ 	.short	0x010a
        /*0d62*/ 	.byte	0xff
	.zero		1


	//   ....[194]....
        /*0d64*/ 	.word	0x0000cf80
        /*0d68*/ 	.word	0x0000005a
        /*0d6c*/ 	.word	0x00000080
        /*0d70*/ 	.short	0x010a
        /*0d72*/ 	.byte	0xff
	.zero		1


	//   ....[195]....
        /*0d74*/ 	.word	0x0000cfd0
        /*0d78*/ 	.word	0x0000005a
        /*0d7c*/ 	.word	0x00000080
        /*0d80*/ 	.short	0x010a
        /*0d82*/ 	.byte	0xff
	.zero		1


	//   ....[196]....
        /*0d84*/ 	.word	0x0000d020
        /*0d88*/ 	.word	0x0000005a
        /*0d8c*/ 	.word	0x00000080
        /*0d90*/ 	.short	0x010a
        /*0d92*/ 	.byte	0xff
	.zero		1


	//   ....[197]....
        /*0d94*/ 	.word	0x0000d070
        /*0d98*/ 	.word	0x00000059
        /*0d9c*/ 	.word	0x00000080
        /*0da0*/ 	.short	0x010a
        /*0da2*/ 	.byte	0xff
	.zero		1


	//----- nvinfo : EIATTR_NUM_MBARRIERS
	.align		4
.L_47:
        /*0da4*/ 	.byte	0x03, 0x38
        /*0da6*/ 	.short	0x002b


	//----- nvinfo : EIATTR_EXIT_INSTR_OFFSETS
	.align		4
        /*0da8*/ 	.byte	0x04, 0x1c
        /*0daa*/ 	.short	(.L_49 - .L_48)


	//   ....[0]....
.L_48:
        /*0dac*/ 	.word	0x00003050


	//   ....[1]....
        /*0db0*/ 	.word	0x00003560


	//   ....[2]....
        /*0db4*/ 	.word	0x000035c0


	//   ....[3]....
        /*0db8*/ 	.word	0x00004950


	//   ....[4]....
        /*0dbc*/ 	.word	0x000060c0


	//   ....[5]....
        /*0dc0*/ 	.word	0x00006100


	//   ....[6]....
        /*0dc4*/ 	.word	0x0000be50


	//   ....[7]....
        /*0dc8*/ 	.word	0x0000bec0


	//   ....[8]....
        /*0dcc*/ 	.word	0x0000bef0


	//   ....[9]....
        /*0dd0*/ 	.word	0x0000bf70


	//----- nvinfo : EIATTR_MAX_THREADS
	.align		4
.L_49:
        /*0dd4*/ 	.byte	0x04, 0x05
        /*0dd6*/ 	.short	(.L_51 - .L_50)
.L_50:
        /*0dd8*/ 	.word	0x00000100
        /*0ddc*/ 	.word	0x00000001
        /*0de0*/ 	.word	0x00000001


	//----- nvinfo : EIATTR_CRS_STACK_SIZE
	.align		4
.L_51:
        /*0de4*/ 	.byte	0x04, 0x1e
        /*0de6*/ 	.short	(.L_53 - .L_52)
.L_52:
        /*0de8*/ 	.word	0x00000000


	//----- nvinfo : EIATTR_CBANK_PARAM_SIZE
	.align		4
.L_53:
        /*0dec*/ 	.byte	0x03, 0x19
        /*0dee*/ 	.short	0x0800


	//----- nvinfo : EIATTR_PARAM_CBANK
	.align		4
        /*0df0*/ 	.byte	0x04, 0x0a
        /*0df2*/ 	.short	(.L_55 - .L_54)
	.align		4
.L_54:
        /*0df4*/ 	.word	index@(.nv.constant0._ZN7cutlass13device_kernelINS_4gemm6kernel13GemmUniversalIN4cute5tupleIJiiiiEEENS1_10collective13CollectiveMmaINS1_35MainloopSm100TmaUmmaWarpSpecializedILi8ELi2ELi4ENS5_IJNS4_1CILi4EEENSA_ILi2EEENSA_ILi1EEEEEEEENS5_IJNSA_ILi256EEENSA_ILi128EEENSA_ILi32EEEEEENS_10tfloat32_tENS5_IJlSD_lEEESK_SL_NS4_8TiledMMAINS4_8MMA_AtomIJNS4_23SM100_MMA_TF32_2x1SM_SSISK_SK_fLi256ELi128ELNS4_4UMMA5MajorE0ELSQ_0ELNSP_7ScaleInE0ELSR_0EEEEEENS4_6LayoutINS5_IJSD_SD_SD_EEENS5_IJNSA_ILi0EEESW_SW_EEEEENS5_IJNS4_10UnderscoreESZ_SZ_EEEEENS4_28SM100_TMA_2SM_LOAD_MULTICASTENS4_14ComposedLayoutINS4_7SwizzleILi3ELi4ELi3EEENS4_18smem_ptr_flag_bitsILi32EEENSU_INS5_IJNSA_ILi8EEESI_EEENS5_IJSI_SD_EEEEEEEvNS4_8identityES12_S1C_vS1D_EENS_8epilogue10collective18CollectiveEpilogueINS1F_23Sm100TmaWarpSpecializedILi4ELi2ELi16ELb1ELb0EEEJNS5_IJSH_SH_SI_EEENS5_IJNSU_ISH_SD_EENSU_INSA_ILi16EEESD_EEEEESK_SL_SK_SL_NS1F_6fusion15FusionCallbacksIS1J_NS1P_17LinearCombinationISK_fSK_fLNS_15FloatRoundStyleE2EEES1K_S1O_JEEENS4_5SM1004TMEM4LOAD26SM100_TMEM_LOAD_32dp32b16xENS4_13SM90_TMA_LOADENS13_INS14_ILi2ELi4ELi3EEES17_NSU_INS5_IJS18_S1M_EEENS5_IJS1M_SD_EEEEEEENS4_39AutoVectorizingCopyWithAssumedAlignmentILi128EEENS4_14SM90_TMA_STOREES24_S26_S26_EEEvvEEEEvNT_6ParamsE)
        /*0df8*/ 	.short	0x0380
        /*0dfa*/ 	.short	0x0800


	//----- nvinfo : EIATTR_SW_WAR
	.align		4
.L_55:
        /*0dfc*/ 	.byte	0x04, 0x36
        /*0dfe*/ 	.short	(.L_57 - .L_56)
.L_56:
        /*0e00*/ 	.word	0x00000008
.L_57:


//--------------------- .nv.callgraph             --------------------------
	.section	.nv.callgraph,"",@"SHT_CUDA_CALLGRAPH"
	.align	4
	.sectionentsize	8
	.align		4
        /*0000*/ 	.word	0x00000000
	.align		4
        /*0004*/ 	.word	0xffffffff
	.align		4
        /*0008*/ 	.word	index@(_ZN7cutlass13device_kernelINS_4gemm6kernel13GemmUniversalIN4cute5tupleIJiiiiEEENS1_10collective13CollectiveMmaINS1_35MainloopSm100TmaUmmaWarpSpecializedILi8ELi2ELi4ENS5_IJNS4_1CILi4EEENSA_ILi2EEENSA_ILi1EEEEEEEENS5_IJNSA_ILi256EEENSA_ILi128EEENSA_ILi32EEEEEENS_10tfloat32_tENS5_IJlSD_lEEESK_SL_NS4_8TiledMMAINS4_8MMA_AtomIJNS4_23SM100_MMA_TF32_2x1SM_SSISK_SK_fLi256ELi128ELNS4_4UMMA5MajorE0ELSQ_0ELNSP_7ScaleInE0ELSR_0EEEEEENS4_6LayoutINS5_IJSD_SD_SD_EEENS5_IJNSA_ILi0EEESW_SW_EEEEENS5_IJNS4_10UnderscoreESZ_SZ_EEEEENS4_28SM100_TMA_2SM_LOAD_MULTICASTENS4_14ComposedLayoutINS4_7SwizzleILi3ELi4ELi3EEENS4_18smem_ptr_flag_bitsILi32EEENSU_INS5_IJNSA_ILi8EEESI_EEENS5_IJSI_SD_EEEEEEEvNS4_8identityES12_S1C_vS1D_EENS_8epilogue10collective18CollectiveEpilogueINS1F_23Sm100TmaWarpSpecializedILi4ELi2ELi16ELb1ELb0EEEJNS5_IJSH_SH_SI_EEENS5_IJNSU_ISH_SD_EENSU_INSA_ILi16EEESD_EEEEESK_SL_SK_SL_NS1F_6fusion15FusionCallbacksIS1J_NS1P_17LinearCombinationISK_fSK_fLNS_15FloatRoundStyleE2EEES1K_S1O_JEEENS4_5SM1004TMEM4LOAD26SM100_TMEM_LOAD_32dp32b16xENS4_13SM90_TMA_LOADENS13_INS14_ILi2ELi4ELi3EEES17_NSU_INS5_IJS18_S1M_EEENS5_IJS1M_SD_EEEEEEENS4_39AutoVectorizingCopyWithAssumedAlignmentILi128EEENS4_14SM90_TMA_STOREES24_S26_S26_EEEvvEEEEvNT_6ParamsE)
	.align		4
        /*000c*/ 	.word	index@(__assertfail)
	.align		4
        /*0010*/ 	.word	0x00000000
	.align		4
        /*0014*/ 	.word	0xfffffffe
	.align		4
        /*0018*/ 	.word	0x00000000
	.align		4
        /*001c*/ 	.word	0xfffffffd
	.align		4
        /*0020*/ 	.word	0x00000000
	.align		4
        /*0024*/ 	.word	0xfffffffc


//--------------------- .nv.constant4             --------------------------
	.section	.nv.constant4,"a",@progbits
	.align	8
	.align		8
.nv.constant4:
        /*0000*/ 	.dword	__assertfail
	.align		8
        /*0008*/ 	.dword	__unnamed_1
	.align		8
        /*0010*/ 	.dword	__unnamed_2
	.align		8
        /*0018*/ 	.dword	_ZN40_INTERNAL_f746aab8_4_k_cu_63e652ae_277714cuda3std3__45__cpo5beginE
	.align		8
        /*0020*/ 	.dword	_ZN40_INTERNAL_f746aab8_4_k_cu_63e652ae_277714cuda3std3__45__cpo3endE
	.align		8
        /*0028*/ 	.dword	_ZN40_INTERNAL_f746aab8_4_k_cu_63e652ae_277714cuda3std3__45__cpo6cbeginE
	.align		8
        /*0030*/ 	.dword	_ZN40_INTERNAL_f746aab8_4_k_cu_63e652ae_277714cuda3std3__45__cpo4cendE
	.align		8
        /*0038*/ 	.dword	_ZN40_INTERNAL_f746aab8_4_k_cu_63e652ae_277714cuda3std3__442_GLOBAL__N__f746aab8_4_k_cu_63e652ae_277716ignoreE
	.align		8
        /*0040*/ 	.dword	_ZN40_INTERNAL_f746aab8_4_k_cu_63e652ae_277714cuda3std3__419piecewise_constructE
	.align		8
        /*0048*/ 	.dword	_ZN40_INTERNAL_f746aab8_4_k_cu_63e652ae_277714cuda3std3__48in_placeE
	.align		8
        /*0050*/ 	.dword	_ZN40_INTERNAL_f746aab8_4_k_cu_63e652ae_277714cuda3std6ranges3__45__cpo4swapE
	.align		8
        /*0058*/ 	.dword	_ZN40_INTERNAL_f746aab8_4_k_cu_63e652ae_277714cuda3std6ranges3__45__cpo9iter_moveE
	.align		8
        /*0060*/ 	.dword	_ZN40_INTERNAL_f746aab8_4_k_cu_63e652ae_277714cute7productE
	.align		8
        /*0068*/ 	.dword	_ZN40_INTERNAL_f746aab8_4_k_cu_63e652ae_277714cute1_E
	.align		8
        /*0070*/ 	.dword	$str$25
	.align		8
        /*0078*/ 	.dword	$str$26
	.align		8
        /*0080*/ 	.dword	$str$27
	.align		8
        /*0088*/ 	.dword	$str$28


//--------------------- .text._ZN7cutlass13device_kernelINS_4gemm6kernel13GemmUniversalIN4cute5tupleIJiiiiEEENS1_10collective13CollectiveMmaINS1_35MainloopSm100TmaUmmaWarpSpecializedILi8ELi2ELi4ENS5_IJNS4_1CILi4EEENSA_ILi2EEENSA_ILi1EEEEEEEENS5_IJNSA_ILi256EEENSA_ILi128EEENSA_ILi32EEEEEENS_10tfloat32_tENS5_IJlSD_lEEESK_SL_NS4_8TiledMMAINS4_8MMA_AtomIJNS4_23SM100_MMA_TF32_2x1SM_SSISK_SK_fLi256ELi128ELNS4_4UMMA5MajorE0ELSQ_0ELNSP_7ScaleInE0ELSR_0EEEEEENS4_6LayoutINS5_IJSD_SD_SD_EEENS5_IJNSA_ILi0EEESW_SW_EEEEENS5_IJNS4_10UnderscoreESZ_SZ_EEEEENS4_28SM100_TMA_2SM_LOAD_MULTICASTENS4_14ComposedLayoutINS4_7SwizzleILi3ELi4ELi3EEENS4_18smem_ptr_flag_bitsILi32EEENSU_INS5_IJNSA_ILi8EEESI_EEENS5_IJSI_SD_EEEEEEEvNS4_8identityES12_S1C_vS1D_EENS_8epilogue10collective18CollectiveEpilogueINS1F_23Sm100TmaWarpSpecializedILi4ELi2ELi16ELb1ELb0EEEJNS5_IJSH_SH_SI_EEENS5_IJNSU_ISH_SD_EENSU_INSA_ILi16EEESD_EEEEESK_SL_SK_SL_NS1F_6fusion15FusionCallbacksIS1J_NS1P_17LinearCombinationISK_fSK_fLNS_15FloatRoundStyleE2EEES1K_S1O_JEEENS4_5SM1004TMEM4LOAD26SM100_TMEM_LOAD_32dp32b16xENS4_13SM90_TMA_LOADENS13_INS14_ILi2ELi4ELi3EEES17_NSU_INS5_IJS18_S1M_EEENS5_IJS1M_SD_EEEEEEENS4_39AutoVectorizingCopyWithAssumedAlignmentILi128EEENS4_14SM90_TMA_STOREES24_S26_S26_EEEvvEEEEvNT_6ParamsE --------------------------
	.section	.text._ZN7cutlass13device_kernelINS_4gemm6kernel13GemmUniversalIN4cute5tupleIJiiiiEEENS1_10collective13CollectiveMmaINS1_35MainloopSm100TmaUmmaWarpSpecializedILi8ELi2ELi4ENS5_IJNS4_1CILi4EEENSA_ILi2EEENSA_ILi1EEEEEEEENS5_IJNSA_ILi256EEENSA_ILi128EEENSA_ILi32EEEEEENS_10tfloat32_tENS5_IJlSD_lEEESK_SL_NS4_8TiledMMAINS4_8MMA_AtomIJNS4_23SM100_MMA_TF32_2x1SM_SSISK_SK_fLi256ELi128ELNS4_4UMMA5MajorE0ELSQ_0ELNSP_7ScaleInE0ELSR_0EEEEEENS4_6LayoutINS5_IJSD_SD_SD_EEENS5_IJNSA_ILi0EEESW_SW_EEEEENS5_IJNS4_10UnderscoreESZ_SZ_EEEEENS4_28SM100_TMA_2SM_LOAD_MULTICASTENS4_14ComposedLayoutINS4_7SwizzleILi3ELi4ELi3EEENS4_18smem_ptr_flag_bitsILi32EEENSU_INS5_IJNSA_ILi8EEESI_EEENS5_IJSI_SD_EEEEEEEvNS4_8identityES12_S1C_vS1D_EENS_8epilogue10collective18CollectiveEpilogueINS1F_23Sm100TmaWarpSpecializedILi4ELi2ELi16ELb1ELb0EEEJNS5_IJSH_SH_SI_EEENS5_IJNSU_ISH_SD_EENSU_INSA_ILi16EEESD_EEEEESK_SL_SK_SL_NS1F_6fusion15FusionCallbacksIS1J_NS1P_17LinearCombinationISK_fSK_fLNS_15FloatRoundStyleE2EEES1K_S1O_JEEENS4_5SM1004TMEM4LOAD26SM100_TMEM_LOAD_32dp32b16xENS4_13SM90_TMA_LOADENS13_INS14_ILi2ELi4ELi3EEES17_NSU_INS5_IJS18_S1M_EEENS5_IJS1M_SD_EEEEEEENS4_39AutoVectorizingCopyWithAssumedAlignmentILi128EEENS4_14SM90_TMA_STOREES24_S26_S26_EEEvvEEEEvNT_6ParamsE,"ax",@progbits
	.align	128
.text._ZN7cutlass13device_kernelINS_4gemm6kernel13GemmUniversalIN4cute5tupleIJiiiiEEENS1_10collective13CollectiveMmaINS1_35MainloopSm100TmaUmmaWarpSpecializedILi8ELi2ELi4ENS5_IJNS4_1CILi4EEENSA_ILi2EEENSA_ILi1EEEEEEEENS5_IJNSA_ILi256EEENSA_ILi128EEENSA_ILi32EEEEEENS_10tfloat32_tENS5_IJlSD_lEEESK_SL_NS4_8TiledMMAINS4_8MMA_AtomIJNS4_23SM100_MMA_TF32_2x1SM_SSISK_SK_fLi256ELi128ELNS4_4UMMA5MajorE0ELSQ_0ELNSP_7ScaleInE0ELSR_0EEEEEENS4_6LayoutINS5_IJSD_SD_SD_EEENS5_IJNSA_ILi0EEESW_SW_EEEEENS5_IJNS4_10UnderscoreESZ_SZ_EEEEENS4_28SM100_TMA_2SM_LOAD_MULTICASTENS4_14ComposedLayoutINS4_7SwizzleILi3ELi4ELi3EEENS4_18smem_ptr_flag_bitsILi32EEENSU_INS5_IJNSA_ILi8EEESI_EEENS5_IJSI_SD_EEEEEEEvNS4_8identityES12_S1C_vS1D_EENS_8epilogue10collective18CollectiveEpilogueINS1F_23Sm100TmaWarpSpecializedILi4ELi2ELi16ELb1ELb0EEEJNS5_IJSH_SH_SI_EEENS5_IJNSU_ISH_SD_EENSU_INSA_ILi16EEESD_EEEEESK_SL_SK_SL_NS1F_6fusion15FusionCallbacksIS1J_NS1P_17LinearCombinationISK_fSK_fLNS_15FloatRoundStyleE2EEES1K_S1O_JEEENS4_5SM1004TMEM4LOAD26SM100_TMEM_LOAD_32dp32b16xENS4_13SM90_TMA_LOADENS13_INS14_ILi2ELi4ELi3EEES17_NSU_INS5_IJS18_S1M_EEENS5_IJS1M_SD_EEEEEEENS4_39AutoVectorizingCopyWithAssumedAlignmentILi128EEENS4_14SM90_TMA_STOREES24_S26_S26_EEEvvEEEEvNT_6ParamsE:
        .type           _ZN7cutlass13device_kernelINS_4gemm6kernel13GemmUniversalIN4cute5tupleIJiiiiEEENS1_10collective13CollectiveMmaINS1_35MainloopSm100TmaUmmaWarpSpecializedILi8ELi2ELi4ENS5_IJNS4_1CILi4EEENSA_ILi2EEENSA_ILi1EEEEEEEENS5_IJNSA_ILi256EEENSA_ILi128EEENSA_ILi32EEEEEENS_10tfloat32_tENS5_IJlSD_lEEESK_SL_NS4_8TiledMMAINS4_8MMA_AtomIJNS4_23SM100_MMA_TF32_2x1SM_SSISK_SK_fLi256ELi128ELNS4_4UMMA5MajorE0ELSQ_0ELNSP_7ScaleInE0ELSR_0EEEEEENS4_6LayoutINS5_IJSD_SD_SD_EEENS5_IJNSA_ILi0EEESW_SW_EEEEENS5_IJNS4_10UnderscoreESZ_SZ_EEEEENS4_28SM100_TMA_2SM_LOAD_MULTICASTENS4_14ComposedLayoutINS4_7SwizzleILi3ELi4ELi3EEENS4_18smem_ptr_flag_bitsILi32EEENSU_INS5_IJNSA_ILi8EEESI_EEENS5_IJSI_SD_EEEEEEEvNS4_8identityES12_S1C_vS1D_EENS_8epilogue10collective18CollectiveEpilogueINS1F_23Sm100TmaWarpSpecializedILi4ELi2ELi16ELb1ELb0EEEJNS5_IJSH_SH_SI_EEENS5_IJNSU_ISH_SD_EENSU_INSA_ILi16EEESD_EEEEESK_SL_SK_SL_NS1F_6fusion15FusionCallbacksIS1J_NS1P_17LinearCombinationISK_fSK_fLNS_15FloatRoundStyleE2EEES1K_S1O_JEEENS4_5SM1004TMEM4LOAD26SM100_TMEM_LOAD_32dp32b16xENS4_13SM90_TMA_LOADENS13_INS14_ILi2ELi4ELi3EEES17_NSU_INS5_IJS18_S1M_EEENS5_IJS1M_SD_EEEEEEENS4_39AutoVectorizingCopyWithAssumedAlignmentILi128EEENS4_14SM90_TMA_STOREES24_S26_S26_EEEvvEEEEvNT_6ParamsE,@function
        .size           _ZN7cutlass13device_kernelINS_4gemm6kernel13GemmUniversalIN4cute5tupleIJiiiiEEENS1_10collective13CollectiveMmaINS1_35MainloopSm100TmaUmmaWarpSpecializedILi8ELi2ELi4ENS5_IJNS4_1CILi4EEENSA_ILi2EEENSA_ILi1EEEEEEEENS5_IJNSA_ILi256EEENSA_ILi128EEENSA_ILi32EEEEEENS_10tfloat32_tENS5_IJlSD_lEEESK_SL_NS4_8TiledMMAINS4_8MMA_AtomIJNS4_23SM100_MMA_TF32_2x1SM_SSISK_SK_fLi256ELi128ELNS4_4UMMA5MajorE0ELSQ_0ELNSP_7ScaleInE0ELSR_0EEEEEENS4_6LayoutINS5_IJSD_SD_SD_EEENS5_IJNSA_ILi0EEESW_SW_EEEEENS5_IJNS4_10UnderscoreESZ_SZ_EEEEENS4_28SM100_TMA_2SM_LOAD_MULTICASTENS4_14ComposedLayoutINS4_7SwizzleILi3ELi4ELi3EEENS4_18smem_ptr_flag_bitsILi32EEENSU_INS5_IJNSA_ILi8EEESI_EEENS5_IJSI_SD_EEEEEEEvNS4_8identityES12_S1C_vS1D_EENS_8epilogue10collective18CollectiveEpilogueINS1F_23Sm100TmaWarpSpecializedILi4ELi2ELi16ELb1ELb0EEEJNS5_IJSH_SH_SI_EEENS5_IJNSU_ISH_SD_EENSU_INSA_ILi16EEESD_EEEEESK_SL_SK_SL_NS1F_6fusion15FusionCallbacksIS1J_NS1P_17LinearCombinationISK_fSK_fLNS_15FloatRoundStyleE2EEES1K_S1O_JEEENS4_5SM1004TMEM4LOAD26SM100_TMEM_LOAD_32dp32b16xENS4_13SM90_TMA_LOADENS13_INS14_ILi2ELi4ELi3EEES17_NSU_INS5_IJS18_S1M_EEENS5_IJS1M_SD_EEEEEEENS4_39AutoVectorizingCopyWithAssumedAlignmentILi128EEENS4_14SM90_TMA_STOREES24_S26_S26_EEEvvEEEEvNT_6ParamsE,(.L_x_253 - _ZN7cutlass13device_kernelINS_4gemm6kernel13GemmUniversalIN4cute5tupleIJiiiiEEENS1_10collective13CollectiveMmaINS1_35MainloopSm100TmaUmmaWarpSpecializedILi8ELi2ELi4ENS5_IJNS4_1CILi4EEENSA_ILi2EEENSA_ILi1EEEEEEEENS5_IJNSA_ILi256EEENSA_ILi128EEENSA_ILi32EEEEEENS_10tfloat32_tENS5_IJlSD_lEEESK_SL_NS4_8TiledMMAINS4_8MMA_AtomIJNS4_23SM100_MMA_TF32_2x1SM_SSISK_SK_fLi256ELi128ELNS4_4UMMA5MajorE0ELSQ_0ELNSP_7ScaleInE0ELSR_0EEEEEENS4_6LayoutINS5_IJSD_SD_SD_EEENS5_IJNSA_ILi0EEESW_SW_EEEEENS5_IJNS4_10UnderscoreESZ_SZ_EEEEENS4_28SM100_TMA_2SM_LOAD_MULTICASTENS4_14ComposedLayoutINS4_7SwizzleILi3ELi4ELi3EEENS4_18smem_ptr_flag_bitsILi32EEENSU_INS5_IJNSA_ILi8EEESI_EEENS5_IJSI_SD_EEEEEEEvNS4_8identityES12_S1C_vS1D_EENS_8epilogue10collective18CollectiveEpilogueINS1F_23Sm100TmaWarpSpecializedILi4ELi2ELi16ELb1ELb0EEEJNS5_IJSH_SH_SI_EEENS5_IJNSU_ISH_SD_EENSU_INSA_ILi16EEESD_EEEEESK_SL_SK_SL_NS1F_6fusion15FusionCallbacksIS1J_NS1P_17LinearCombinationISK_fSK_fLNS_15FloatRoundStyleE2EEES1K_S1O_JEEENS4_5SM1004TMEM4LOAD26SM100_TMEM_LOAD_32dp32b16xENS4_13SM90_TMA_LOADENS13_INS14_ILi2ELi4ELi3EEES17_NSU_INS5_IJS18_S1M_EEENS5_IJS1M_SD_EEEEEEENS4_39AutoVectorizingCopyWithAssumedAlignmentILi128EEENS4_14SM90_TMA_STOREES24_S26_S26_EEEvvEEEEvNT_6ParamsE)
        .other          _ZN7cutlass13device_kernelINS_4gemm6kernel13GemmUniversalIN4cute5tupleIJiiiiEEENS1_10collective13CollectiveMmaINS1_35MainloopSm100TmaUmmaWarpSpecializedILi8ELi2ELi4ENS5_IJNS4_1CILi4EEENSA_ILi2EEENSA_ILi1EEEEEEEENS5_IJNSA_ILi256EEENSA_ILi128EEENSA_ILi32EEEEEENS_10tfloat32_tENS5_IJlSD_lEEESK_SL_NS4_8TiledMMAINS4_8MMA_AtomIJNS4_23SM100_MMA_TF32_2x1SM_SSISK_SK_fLi256ELi128ELNS4_4UMMA5MajorE0ELSQ_0ELNSP_7ScaleInE0ELSR_0EEEEEENS4_6LayoutINS5_IJSD_SD_SD_EEENS5_IJNSA_ILi0EEESW_SW_EEEEENS5_IJNS4_10UnderscoreESZ_SZ_EEEEENS4_28SM100_TMA_2SM_LOAD_MULTICASTENS4_14ComposedLayoutINS4_7SwizzleILi3ELi4ELi3EEENS4_18smem_ptr_flag_bitsILi32EEENSU_INS5_IJNSA_ILi8EEESI_EEENS5_IJSI_SD_EEEEEEEvNS4_8identityES12_S1C_vS1D_EENS_8epilogue10collective18CollectiveEpilogueINS1F_23Sm100TmaWarpSpecializedILi4ELi2ELi16ELb1ELb0EEEJNS5_IJSH_SH_SI_EEENS5_IJNSU_ISH_SD_EENSU_INSA_ILi16EEESD_EEEEESK_SL_SK_SL_NS1F_6fusion15FusionCallbacksIS1J_NS1P_17LinearCombinationISK_fSK_fLNS_15FloatRoundStyleE2EEES1K_S1O_JEEENS4_5SM1004TMEM4LOAD26SM100_TMEM_LOAD_32dp32b16xENS4_13SM90_TMA_LOADENS13_INS14_ILi2ELi4ELi3EEES17_NSU_INS5_IJS18_S1M_EEENS5_IJS1M_SD_EEEEEEENS4_39AutoVectorizingCopyWithAssumedAlignmentILi128EEENS4_14SM90_TMA_STOREES24_S26_S26_EEEvvEEEEvNT_6ParamsE,@"STO_CUDA_ENTRY STV_DEFAULT"
_ZN7cutlass13device_kernelINS_4gemm6kernel13GemmUniversalIN4cute5tupleIJiiiiEEENS1_10collective13CollectiveMmaINS1_35MainloopSm100TmaUmmaWarpSpecializedILi8ELi2ELi4ENS5_IJNS4_1CILi4EEENSA_ILi2EEENSA_ILi1EEEEEEEENS5_IJNSA_ILi256EEENSA_ILi128EEENSA_ILi32EEEEEENS_10tfloat32_tENS5_IJlSD_lEEESK_SL_NS4_8TiledMMAINS4_8MMA_AtomIJNS4_23SM100_MMA_TF32_2x1SM_SSISK_SK_fLi256ELi128ELNS4_4UMMA5MajorE0ELSQ_0ELNSP_7ScaleInE0ELSR_0EEEEEENS4_6LayoutINS5_IJSD_SD_SD_EEENS5_IJNSA_ILi0EEESW_SW_EEEEENS5_IJNS4_10UnderscoreESZ_SZ_EEEEENS4_28SM100_TMA_2SM_LOAD_MULTICASTENS4_14ComposedLayoutINS4_7SwizzleILi3ELi4ELi3EEENS4_18smem_ptr_flag_bitsILi32EEENSU_INS5_IJNSA_ILi8EEESI_EEENS5_IJSI_SD_EEEEEEEvNS4_8identityES12_S1C_vS1D_EENS_8epilogue10collective18CollectiveEpilogueINS1F_23Sm100TmaWarpSpecializedILi4ELi2ELi16ELb1ELb0EEEJNS5_IJSH_SH_SI_EEENS5_IJNSU_ISH_SD_EENSU_INSA_ILi16EEESD_EEEEESK_SL_SK_SL_NS1F_6fusion15FusionCallbacksIS1J_NS1P_17LinearCombinationISK_fSK_fLNS_15FloatRoundStyleE2EEES1K_S1O_JEEENS4_5SM1004TMEM4LOAD26SM100_TMEM_LOAD_32dp32b16xENS4_13SM90_TMA_LOADENS13_INS14_ILi2ELi4ELi3EEES17_NSU_INS5_IJS18_S1M_EEENS5_IJS1M_SD_EEEEEEENS4_39AutoVectorizingCopyWithAssumedAlignmentILi128EEENS4_14SM90_TMA_STOREES24_S26_S26_EEEvvEEEEvNT_6ParamsE:
[----:B------:R-:W1:Y:S01]  /*0000*/  LDC R1, c[0x0][0x37c] ;  /* 0x0000df00ff017b82 */ /* 0x000e620000000800 */
[----:B------:R-:W2:Y:S01]  /*0010*/  S2R R79, SR_TID.X ;  /* 0x00000000004f7919 */ /* 0x000ea20000002100 */
[----:B------:R-:W3:Y:S06]  /*0020*/  LDCU.64 UR8, c[0x0][0x890] ;  /* 0x00011200ff0877ac */ /* 0x000eec0008000a00 */
[----:B------:R-:W4:Y:S01]  /*0030*/  S2UR UR4, SR_CgaCtaId ;  /* 0x00000000000479c3 */ /* 0x000f220000008800 */
[----:B------:R-:W-:Y:S02]  /*0040*/  PRMT R66, RZ, 0x7610, R66 ;  /* 0x00007610ff427816 */ /* 0x000fe40000000042 */
[----:B------:R-:W-:-:S02]  /*0050*/  ELECT P0, URZ, PT ;  /* 0x0000000000ff782f */ /* 0x000fc40003800000 */
[----:B---3--:R-:W-:-:S04]  /*0060*/  ISETP.NE.U32.AND P1, PT, RZ, UR8, PT ;  /* 0x00000008ff007c0c */ /* 0x008fc8000bf25070 */
[----:B------:R-:W-:Y:S01]  /*0070*/  ISETP.NE.AND.EX P2, PT, RZ, UR9, PT, P1 ;  /* 0x00000009ff007c0c */ /* 0x000fe2000bf45310 */
[----:B----4-:R-:W-:Y:S02]  /*0080*/  ULOP3.LUT UR47, UR4, 0x1, URZ, 0xc0, !UPT ;  /* 0x00000001042f7892 */ /* 0x010fe4000f8ec0ff */
[----:B------:R-:W-:Y:S01]  /*0090*/  ULOP3.LUT UR46, UR4, 0x1, URZ, 0x3c, !UPT ;  /* 0x00000001042e7892 */ /* 0x000fe2000f8e3cff */
[----:B--2---:R-:W-:-:S05]  /*00a0*/  SHF.R.U32.HI R67, RZ, 0x5, R79 ;  /* 0x00000005ff437819 */ /* 0x004fca000001164f */
[----:B------:R-:W2:Y:S02]  /*00b0*/  SHFL.IDX PT, R0, R67, RZ, 0x1f ;  /* 0x00001fff43007589 */ /* 0x000ea400000e0000 */
[----:B--2---:R-:W-:Y:S02]  /*00c0*/  R2UR UR21, R0 ;  /* 0x00000000001572ca */ /* 0x004fe400000e0000 */
[----:B-1----:R-:W-:-:S13]  /*00d0*/  @P2 BRA `(.L_x_0) ;  /* 0x0000000000302947 */ /* 0x002fda0003800000 */
[----:B------:R-:W1:Y:S02]  /*00e0*/  LDCU.64 UR4, c[0x0][0x888] ;  /* 0x00011100ff0477ac */ /* 0x000e640008000a00 */
[----:B-1----:R-:W-:-:S04]  /*00f0*/  UISETP.NE.U32.AND UP0, UPT, UR4, URZ, UPT ;  /* 0x000000ff0400728c */ /* 0x002fc8000bf05070 */
[----:B------:R-:W-:-:S09]  /*0100*/  UISETP.NE.AND.EX UP0, UPT, UR5, URZ, UPT, UP0 ;  /* 0x000000ff0500728c */ /* 0x000fd2000bf05300 */
[----:B------:R-:W-:Y:S05]  /*0110*/  BRA.U !UP0, `(.L_x_1) ;  /* 0x0000000108147547 */ /* 0x000fea000b800000 */
[----:B------:R-:W1:Y:S01]  /*0120*/  LDC.64 R2, c[0x0][0x888] ;  /* 0x00022200ff027b82 */ /* 0x000e620000000a00 */
[----:B------:R-:W1:Y:S02]  /*0130*/  LDCU.64 UR4, c[0x0][0x358] ;  /* 0x00006b00ff0477ac */ /* 0x000e640008000a00 */
[----:B-1----:R1:W5:Y:S01]  /*0140*/  LDG.E R27, desc[UR4][R2.64] ;  /* 0x00000004021b7981 */ /* 0x002362000c1e1900 */
[----:B------:R-:W-:Y:S01]  /*0150*/  HFMA2 R66, -RZ, RZ, 0, 5.9604644775390625e-08 ;  /* 0x00000001ff427431 */ /* 0x000fe200000001ff */
[----:B------:R-:W-:Y:S05]  /*0160*/  BRA `(.L_x_0) ;  /* 0x00000000000c7947 */ /* 0x000fea0003800000 */
.L_x_1:
[----:B------:R-:W1:Y:S01]  /*0170*/  LDCU UR4, c[0x0][0x880] ;  /* 0x00011000ff0477ac */ /* 0x000e620008000800 */
[----:B------:R-:W-:Y:S01]  /*0180*/  HFMA2 R66, -RZ, RZ, 0, 5.9604644775390625e-08 ;  /* 0x00000001ff427431 */ /* 0x000fe200000001ff */
[----:B-1----:R-:W-:-:S07]  /*0190*/  MOV R27, UR4 ;  /* 0x00000004001b7c02 */ /* 0x002fce0008000f00 */
.L_x_0:
[----:B------:R-:W2:Y:S02]  /*01a0*/  LDCU.64 UR4, c[0x0][0x8b0] ;  /* 0x00011600ff0477ac */ /* 0x000ea40008000a00 */
[----:B--2---:R-:W-:-:S04]  /*01b0*/  UISETP.NE.U32.AND UP0, UPT, UR4, URZ, UPT ;  /* 0x000000ff0400728c */ /* 0x004fc8000bf05070 */
[----:B------:R-:W-:-:S09]  /*01c0*/  UISETP.NE.AND.EX UP0, UPT, UR5, URZ, UPT, UP0 ;  /* 0x000000ff0500728c */ /* 0x000fd2000bf05300 */
[----:B------:R-:W-:Y:S05]  /*01d0*/  BRA.U UP0, `(.L_x_2) ;  /* 0x0000000100287547 */ /* 0x000fea000b800000 */
[----:B------:R-:W2:Y:S02]  /*01e0*/  LDCU.64 UR4, c[0x0][0x8a8] ;  /* 0x00011500ff0477ac */ /* 0x000ea40008000a00 */
[----:B--2---:R-:W-:-:S04]  /*01f0*/  UISETP.NE.U32.AND UP0, UPT, UR4, URZ, UPT ;  /* 0x000000ff0400728c */ /* 0x004fc8000bf05070 */
[----:B------:R-:W-:-:S09]  /*0200*/  UISETP.NE.AND.EX UP0, UPT, UR5, URZ, UPT, UP0 ;  /* 0x000000ff0500728c */ /* 0x000fd2000bf05300 */
[----:B------:R-:W-:Y:S05]  /*0210*/  BRA.U !UP0, `(.L_x_3) ;  /* 0x0000000108107547 */ /* 0x000fea000b800000 */
[----:B------:R-:W2:Y:S01]  /*0220*/  LDC.64 R24, c[0x0][0x8a8] ;  /* 0x00022a00ff187b82 */ /* 0x000ea20000000a00 */
[----:B------:R-:W2:Y:S02]  /*0230*/  LDCU.64 UR4, c[0x0][0x358] ;  /* 0x00006b00ff0477ac */ /* 0x000ea40008000a00 */
[----:B--2---:R2:W5:Y:S01]  /*0240*/  LDG.E R24, desc[UR4][R24.64] ;  /* 0x0000000418187981 */ /* 0x004562000c1e1900 */
[----:B------:R-:W-:Y:S05]  /*0250*/  BRA `(.L_x_2) ;  /* 0x0000000000087947 */ /* 0x000fea0003800000 */
.L_x_3:
[----:B------:R-:W2:Y:S02]  /*0260*/  LDCU UR4, c[0x0][0x8a0] ;  /* 0x00011400ff0477ac */ /* 0x000ea40008000800 */
[----:B--2---:R-:W-:Y:S02]  /*0270*/  MOV R24, UR4 ;  /* 0x0000000400187c02 */ /* 0x004fe40008000f00 */
.L_x_2:
[----:B------:R-:W-:Y:S01]  /*0280*/  IMAD.U32 R0, RZ, RZ, UR21 ;  /* 0x00000015ff007e24 */ /* 0x000fe2000f8e00ff */
[----:B------:R-:W-:Y:S04]  /*0290*/  BSSY.RECONVERGENT B0, `(.L_x_4) ;  /* 0x000000c000007945 */ /* 0x000fe80003800200 */
[C---:B------:R-:W-:Y:S02]  /*02a0*/  ISETP.NE.OR P3, PT, R0.reuse, 0x1, !P0 ;  /* 0x000000010000780c */ /* 0x040fe40004765670 */
[----:B------:R-:W-:-:S11]  /*02b0*/  ISETP.NE.OR P2, PT, R0, 0x3, !P0 ;  /* 0x000000030000780c */ /* 0x000fd60004745670 */
[----:B------:R-:W-:Y:S05]  /*02c0*/  @P3 BRA `(.L_x_5) ;  /* 0x0000000000203947 */ /* 0x000fea0003800000 */
[----:B------:R-:W3:Y:S02]  /*02d0*/  LDCU.64 UR4, c[0x0][0x348] ;  /* 0x00006900ff0477ac */ /* 0x000ee40008000a00 */
[----:B---3--:R-:W-:Y:S02]  /*02e0*/  UIADD3 UR6, UP1, UPT, UR4, 0x80, URZ ;  /* 0x0000008004067890 */ /* 0x008fe4000ff3e0ff */
[----:B------:R-:W-:Y:S02]  /*02f0*/  UIADD3 UR4, UP0, UPT, UR4, 0x180, URZ ;  /* 0x0000018004047890 */ /* 0x000fe4000ff1e0ff */
[----:B------:R-:W-:Y:S02]  /*0300*/  UIADD3.X UR7, UPT, UPT, URZ, UR5, URZ, UP1, !UPT ;  /* 0x00000005ff077290 */ /* 0x000fe40008ffe4ff */
[----:B------:R-:W-:-:S07]  /*0310*/  UIADD3.X UR5, UPT, UPT, URZ, UR5, URZ, UP0, !UPT ;  /* 0x00000005ff057290 */ /* 0x000fce00087fe4ff */
[----:B------:R3:W-:Y:S02]  /*0320*/  UTMACCTL.PF [UR6] ;  /* 0x00000000060079b9 */ /* 0x0007e40008040000 */
[----:B------:R3:W-:Y:S02]  /*0330*/  UTMACCTL.PF [UR4] ;  /* 0x00000000040079b9 */ /* 0x0007e40008040000 */
[----:B---3--:R-:W-:Y:S01]  /*0340*/  NOP ;  /* 0x0000000000007918 */ /* 0x008fe20000000000 */
.L_x_5:
[----:B------:R-:W-:Y:S05]  /*0350*/  BSYNC.RECONVERGENT B0 ;  /* 0x0000000000007941 */ /* 0x000fea0003800200 */
.L_x_4:
[----:B------:R-:W-:Y:S04]  /*0360*/  BSSY.RECONVERGENT B0, `(.L_x_6) ;  /* 0x000000a000007945 */ /* 0x000fe80003800200 */
        /* <DEDUP_REMOVED lines=9> */
.L_x_7:
[----:B------:R-:W-:Y:S05]  /*0400*/  BSYNC.RECONVERGENT B0 ;  /* 0x0000000000007941 */ /* 0x000fea0003800200 */
.L_x_6:
[----:B------:R-:W3:Y:S01]  /*0410*/  LDCU.64 UR4, c[0x0][0x888] ;  /* 0x00011100ff0477ac */ /* 0x000ee20008000a00 */
[----:B------:R-:W-:Y:S01]  /*0420*/  ISETP.NE.AND.EX P1, PT, RZ, UR9, PT, P1 ;  /* 0x00000009ff007c0c */ /* 0x000fe2000bf25310 */
[----:B------:R-:W-:Y:S01]  /*0430*/  UPLOP3.LUT UP5, UPT, UPT, UPT, UPT, 0x80, 0x8 ;  /* 0x000000000008789c */ /* 0x000fe20003faf070 */
[----:B---3--:R-:W-:-:S04]  /*0440*/  ISETP.NE.U32.AND P2, PT, RZ, UR4, PT ;  /* 0x00000004ff007c0c */ /* 0x008fc8000bf45070 */
[----:B------:R-:W-:-:S13]  /*0450*/  ISETP.NE.AND.EX P2, PT, RZ, UR5, PT, P2 ;  /* 0x00000005ff007c0c */ /* 0x000fda000bf45320 */
[----:B------:R-:W-:Y:S05]  /*0460*/  @P2 BRA P1, `(.L_x_8) ;  /* 0x0000000000282947 */ /* 0x000fea0000800000 */
[----:B------:R-:W-:Y:S01]  /*0470*/  UISETP.NE.U32.AND UP0, UPT, UR8, URZ, UPT ;  /* 0x000000ff0800728c */ /* 0x000fe2000bf05070 */
[----:B-----5:R-:W-:Y:S01]  /*0480*/  FSETP.NEU.AND P1, PT, R27, RZ, PT ;  /* 0x000000ff1b00720b */ /* 0x020fe20003f2d000 */
[----:B------:R-:W-:Y:S02]  /*0490*/  UISETP.NE.U32.AND UP2, UPT, UR4, URZ, UPT ;  /* 0x000000ff0400728c */ /* 0x000fe4000bf45070 */
[----:B------:R-:W-:Y:S02]  /*04a0*/  UISETP.NE.AND.EX UP1, UPT, UR9, URZ, UPT, UP0 ;  /* 0x000000ff0900728c */ /* 0x000fe4000bf25300 */
[----:B------:R-:W-:-:S04]  /*04b0*/  UISETP.NE.AND.EX UP0, UPT, UR5, URZ, UPT, UP2 ;  /* 0x000000ff0500728c */ /* 0x000fc8000bf05320 */
[----:B------:R-:W-:-:S04]  /*04c0*/  USEL UR4, URZ, 0xffffffff, UP0 ;  /* 0xffffffffff047887 */ /* 0x000fc80008000000 */
[----:B------:R-:W-:Y:S01]  /*04d0*/  VOTEU.ANY UP0, P1 ;  /* 0x0000000000ff7886 */ /* 0x000fe20000800100 */
[----:B------:R-:W-:-:S04]  /*04e0*/  @!UP1 USEL UR4, URZ, 0xffffffff, UP0 ;  /* 0xffffffffff049887 */ /* 0x000fc80008000000 */
[----:B------:R-:W-:-:S04]  /*04f0*/  ULOP3.LUT UR4, UR4, 0x1, URZ, 0xc0, !UPT ;  /* 0x0000000104047892 */ /* 0x000fc8000f8ec0ff */
[----:B------:R-:W-:-:S11]  /*0500*/  UISETP.NE.U32.AND UP5, UPT, UR4, 0x1, UPT ;  /* 0x000000010400788c */ /* 0x000fd6000bfa5070 */
.L_x_8:
[----:B------:R-:W3:Y:S01]  /*0510*/  SHFL.IDX PT, R0, R67, RZ, 0x1f ;  /* 0x00001fff43007589 */ /* 0x000ee200000e0000 */
[----:B------:R-:W-:-:S04]  /*0520*/  UISETP.NE.AND UP0, UPT, UR21, 0x2, UPT ;  /* 0x000000021500788c */ /* 0x000fc8000bf05270 */
[----:B------:R-:W-:Y:S02]  /*0530*/  UISETP.EQ.AND UP1, UPT, UR47, URZ, !UP0 ;  /* 0x000000ff2f00728c */ /* 0x000fe4000c722270 */
[----:B------:R-:W-:-:S04]  /*0540*/  USEL UR53, URZ, 0x1, UP0 ;  /* 0x00000001ff357887 */ /* 0x000fc80008000000 */
[----:B------:R-:W-:Y:S02]  /*0550*/  PLOP3.LUT P3, PT, P0, PT, UP1, 0x80, 0x8 ;  /* 0x000000000008781c */ /* 0x000fe4000076f018 */
[----:B---3--:R-:W-:-:S13]  /*0560*/  ISETP.NE.AND P1, PT, R0, RZ, PT ;  /* 0x000000ff0000720c */ /* 0x008fda0003f25270 */
[----:B------:R-:W-:Y:S05]  /*0570*/  @P1 BRA `(.L_x_9) ;  /* 0x0000000000781947 */ /* 0x000fea0003800000 */
[----:B------:R-:W3:Y:S01]  /*0580*/  S2UR UR5, SR_CgaCtaId ;  /* 0x00000000000579c3 */ /* 0x000ee20000008800 */
[----:B------:R-:W-:Y:S01]  /*0590*/  UMOV UR4, 0x400 ;  /* 0x0000040000047882 */ /* 0x000fe20000000000 */
[----:B------:R-:W-:Y:S01]  /*05a0*/  UMOV UR8, 0x1 ;  /* 0x0000000100087882 */ /* 0x000fe20000000000 */
[----:B------:R-:W-:Y:S01]  /*05b0*/  UMOV UR6, 0x3 ;  /* 0x0000000300067882 */ /* 0x000fe20000000000 */
[----:B------:R-:W-:-:S04]  /*05c0*/  UIADD3 UR8, UPT, UPT, -UR8, 0x100000, URZ ;  /* 0x0010000008087890 */ /* 0x000fc8000fffe1ff */
[----:B------:R-:W-:Y:S02]  /*05d0*/  USHF.L.U32 UR9, UR8, 0xb, URZ ;  /* 0x0000000b08097899 */ /* 0x000fe400080006ff */
[----:B------:R-:W-:Y:S02]  /*05e0*/  USHF.L.U32 UR8, UR8, 0x1, URZ ;  /* 0x0000000108087899 */ /* 0x000fe400080006ff */
[----:B------:R-:W-:-:S04]  /*05f0*/  UIADD3 UR6, UPT, UPT, -UR6, 0x100000, URZ ;  /* 0x0010000006067890 */ /* 0x000fc8000fffe1ff */
[----:B------:R-:W-:Y:S02]  /*0600*/  USHF.L.U32 UR7, UR6, 0xb, URZ ;  /* 0x0000000b06077899 */ /* 0x000fe400080006ff */
[----:B------:R-:W-:Y:S01]  /*0610*/  USHF.L.U32 UR6, UR6, 0x1, URZ ;  /* 0x0000000106067899 */ /* 0x000fe200080006ff */
[----:B------:R-:W-:Y:S01]  /*0620*/  ELECT P1, URZ, PT ;  /* 0x0000000000ff782f */ /* 0x000fe20003820000 */
[----:B---3--:R-:W-:Y:S01]  /*0630*/  ULEA UR4, UR5, UR4, 0x18 ;  /* 0x0000000405047291 */ /* 0x008fe2000f8ec0ff */
[----:B------:R-:W3:Y:S11]  /*0640*/  FENCE.VIEW.ASYNC.S ;  /* 0x00000000000073c6 */ /* 0x000ef60000000000 */
[----:B---3--:R3:W4:Y:S01]  /*0650*/  SYNCS.EXCH.64 URZ, [UR4], UR8 ;  /* 0x0000000804ff75b2 */ /* 0x0087220008000100 */
[----:B------:R3:W1:Y:S01]  /*0660*/  SYNCS.EXCH.64 URZ, [UR4+0x40], UR6 ;  /* 0x0000400604ff75b2 */ /* 0x0006620008000100 */
        /* <DEDUP_REMOVED lines=13> */
[----:B------:R3:W1:Y:S02]  /*0740*/  SYNCS.EXCH.64 URZ, [UR4+0x78], UR6 ;  /* 0x0000780604ff75b2 */ /* 0x0006640008000100 */
[----:B---3--:R-:W-:Y:S01]  /*0750*/  NOP ;  /* 0x0000000000007918 */ /* 0x008fe20000000000 */
.L_x_9:
[----:B------:R-:W3:Y:S01]  /*0760*/  SHFL.IDX PT, R0, R67, RZ, 0x1f ;  /* 0x00001fff43007589 */ /* 0x000ee200000e0000 */
[----:B------:R-:W-:Y:S01]  /*0770*/  NOP ;  /* 0x0000000000007918 */ /* 0x000fe20000000000 */
[----:B---3--:R-:W-:-:S13]  /*0780*/  ISETP.NE.AND P1, PT, R0, 0x1, PT ;  /* 0x000000010000780c */ /* 0x008fda0003f25270 */
        /* <DEDUP_REMOVED lines=14> */
[----:B---3--:R3:W1:Y:S01]  /*0870*/  SYNCS.EXCH.64 URZ, [UR4+0x80], UR8 ;  /* 0x0000800804ff75b2 */ /* 0x0086620008000100 */
[----:B------:R3:W1:Y:S01]  /*0880*/  SYNCS.EXCH.64 URZ, [UR4+0xa0], UR6 ;  /* 0x0000a00604ff75b2 */ /* 0x0006620008000100 */
[----:B------:R3:W1:Y:S01]  /*0890*/  SYNCS.EXCH.64 URZ, [UR4+0x88], UR8 ;  /* 0x0000880804ff75b2 */ /* 0x0006620008000100 */
[----:B------:R3:W1:Y:S01]  /*08a0*/  SYNCS.EXCH.64 URZ, [UR4+0xa8], UR6 ;  /* 0x0000a80604ff75b2 */ /* 0x0006620008000100 */
[----:B------:R3:W1:Y:S01]  /*08b0*/  SYNCS.EXCH.64 URZ, [UR4+0x90], UR8 ;  /* 0x0000900804ff75b2 */ /* 0x0006620008000100 */
[----:B------:R3:W1:Y:S01]  /*08c0*/  SYNCS.EXCH.64 URZ, [UR4+0xb0], UR6 ;  /* 0x0000b00604ff75b2 */ /* 0x0006620008000100 */
[----:B------:R3:W1:Y:S01]  /*08d0*/  SYNCS.EXCH.64 URZ, [UR4+0x98], UR8 ;  /* 0x0000980804ff75b2 */ /* 0x0006620008000100 */
[----:B------:R3:W1:Y:S01]  /*08e0*/  SYNCS.EXCH.64 URZ, [UR4+0xb8], UR6 ;  /* 0x0000b80604ff75b2 */ /* 0x0006620008000100 */
[----:B------:R-:W-:Y:S01]  /*08f0*/  NOP ;  /* 0x0000000000007918 */ /* 0x000fe20000000000 */
.L_x_10:
[----:B------:R-:W2:Y:S01]  /*0900*/  SHFL.IDX PT, R0, R67, RZ, 0x1f ;  /* 0x00001fff43007589 */ /* 0x000ea200000e0000 */
[----:B------:R-:W-:Y:S01]  /*0910*/  NOP ;  /* 0x0000000000007918 */ /* 0x000fe20000000000 */
[----:B--2---:R-:W-:-:S13]  /*0920*/  ISETP.NE.AND P1, PT, R0, 0x3, PT ;  /* 0x000000030000780c */ /* 0x004fda0003f25270 */
[----:B------:R-:W-:Y:S05]  /*0930*/  @P1 BRA `(.L_x_11) ;  /* 0x0000000000301947 */ /* 0x000fea0003800000 */
[----:B---3--:R-:W2:Y:S01]  /*0940*/  S2UR UR6, SR_CgaCtaId ;  /* 0x00000000000679c3 */ /* 0x008ea20000008800 */
[----:B------:R-:W-:Y:S01]  /*0950*/  UMOV UR4, 0x400 ;  /* 0x0000040000047882 */ /* 0x000fe20000000000 */
[----:B------:R-:W-:Y:S01]  /*0960*/  UMOV UR5, 0x20 ;  /* 0x0000002000057882 */ /* 0x000fe20000000000 */
[----:B------:R-:W-:Y:S01]  /*0970*/  ELECT P1, URZ, PT ;  /* 0x0000000000ff782f */ /* 0x000fe20003820000 */
[----:B--2---:R-:W-:Y:S02]  /*0980*/  ULEA UR6, UR6, UR4, 0x18 ;  /* 0x0000000406067291 */ /* 0x004fe4000f8ec0ff */
[----:B------:R-:W-:-:S04]  /*0990*/  UIADD3 UR4, UPT, UPT, -UR5, 0x100000, URZ ;  /* 0x0010000005047890 */ /* 0x000fc8000fffe1ff */
[----:B------:R-:W-:Y:S02]  /*09a0*/  USHF.L.U32 UR5, UR4, 0xb, URZ ;  /* 0x0000000b04057899 */ /* 0x000fe400080006ff */
[----:B------:R-:W-:Y:S01]  /*09b0*/  USHF.L.U32 UR4, UR4, 0x1, URZ ;  /* 0x0000000104047899 */ /* 0x000fe200080006ff */
[----:B------:R-:W2:Y:S11]  /*09c0*/  FENCE.VIEW.ASYNC.S ;  /* 0x00000000000073c6 */ /* 0x000eb60000000000 */
[----:B--2---:R2:W3:Y:S01]  /*09d0*/  SYNCS.EXCH.64 URZ, [UR6+0xc0], UR4 ;  /* 0x0000c00406ff75b2 */ /* 0x0044e20008000100 */
[----:B------:R2:W1:Y:S01]  /*09e0*/  SYNCS.EXCH.64 URZ, [UR6+0xc8], UR4 ;  /* 0x0000c80406ff75b2 */ /* 0x0004620008000100 */
[----:B------:R-:W-:Y:S01]  /*09f0*/  NOP ;  /* 0x0000000000007918 */ /* 0x000fe20000000000 */
.L_x_11:
[----:B------:R-:W4:Y:S01]  /*0a00*/  SHFL.IDX PT, R0, R67, RZ, 0x1f ;  /* 0x00001fff43007589 */ /* 0x000f2200000e0000 */
[----:B------:R-:W-:Y:S01]  /*0a10*/  NOP ;  /* 0x0000000000007918 */ /* 0x000fe20000000000 */
[----:B----4-:R-:W-:-:S13]  /*0a20*/  ISETP.NE.AND P1, PT, R0, 0x4, PT ;  /* 0x000000040000780c */ /* 0x010fda0003f25270 */
[----:B------:R-:W-:Y:S05]  /*0a30*/  @P1 BRA `(.L_x_12) ;  /* 0x00000000004c1947 */ /* 0x000fea0003800000 */
[----:B--2---:R-:W2:Y:S01]  /*0a40*/  S2UR UR5, SR_CgaCtaId ;  /* 0x00000000000579c3 */ /* 0x004ea20000008800 */
[----:B---3--:R-:W-:Y:S01]  /*0a50*/  UMOV UR4, 0x720 ;  /* 0x0000072000047882 */ /* 0x008fe20000000000 */
[----:B------:R-:W-:Y:S01]  /*0a60*/  UMOV UR6, 0x400 ;  /* 0x0000040000067882 */ /* 0x000fe20000000000 */
[----:B------:R-:W-:Y:S01]  /*0a70*/  USEL UR4, UR4, 0x620, UP5 ;  /* 0x0000062004047887 */ /* 0x000fe2000a800000 */
[----:B------:R-:W-:Y:S01]  /*0a80*/  UMOV UR8, 0x1 ;  /* 0x0000000100087882 */ /* 0x000fe20000000000 */
[----:B------:R-:W-:Y:S01]  /*0a90*/  ELECT P1, URZ, PT ;  /* 0x0000000000ff782f */ /* 0x000fe20003820000 */
[----:B------:R-:W-:-:S04]  /*0aa0*/  UIADD3 UR8, UPT, UPT, -UR8, 0x100000, URZ ;  /* 0x0010000008087890 */ /* 0x000fc8000fffe1ff */
[----:B------:R-:W-:Y:S02]  /*0ab0*/  USHF.L.U32 UR9, UR8, 0xb, URZ ;  /* 0x0000000b08097899 */ /* 0x000fe400080006ff */
[----:B------:R-:W-:Y:S02]  /*0ac0*/  USHF.L.U32 UR8, UR8, 0x1, URZ ;  /* 0x0000000108087899 */ /* 0x000fe400080006ff */
[----:B--2---:R-:W-:Y:S02]  /*0ad0*/  ULEA UR6, UR5, UR6, 0x18 ;  /* 0x0000000605067291 */ /* 0x004fe4000f8ec0ff */
[----:B------:R-:W-:-:S04]  /*0ae0*/  UIADD3 UR4, UPT, UPT, -UR4, 0x100000, URZ ;  /* 0x0010000004047890 */ /* 0x000fc8000fffe1ff */
[----:B------:R-:W-:Y:S02]  /*0af0*/  USHF.L.U32 UR5, UR4, 0xb, URZ ;  /* 0x0000000b04057899 */ /* 0x000fe400080006ff */
[----:B------:R-:W-:Y:S01]  /*0b00*/  USHF.L.U32 UR4, UR4, 0x1, URZ ;  /* 0x0000000104047899 */ /* 0x000fe200080006ff */
[----:B------:R-:W2:Y:S03]  /*0b10*/  FENCE.VIEW.ASYNC.S ;  /* 0x00000000000073c6 */ /* 0x000ea60000000000 */
[----:B--2---:R4:W2:Y:S08]  /*0b20*/  SYNCS.EXCH.64 URZ, [UR6+0xd0], UR8 ;  /* 0x0000d00806ff75b2 */ /* 0x0048b00008000100 */
[----:B------:R4:W3:Y:S01]  /*0b30*/  SYNCS.EXCH.64 URZ, [UR6+0xe0], UR4 ;  /* 0x0000e00406ff75b2 */ /* 0x0008e20008000100 */
[----:B------:R4:W1:Y:S01]  /*0b40*/  SYNCS.EXCH.64 URZ, [UR6+0xd8], UR8 ;  /* 0x0000d80806ff75b2 */ /* 0x0008620008000100 */
[----:B------:R4:W1:Y:S02]  /*0b50*/  SYNCS.EXCH.64 URZ, [UR6+0xe8], UR4 ;  /* 0x0000e80406ff75b2 */ /* 0x0008640008000100 */
[----:B----4-:R-:W-:Y:S01]  /*0b60*/  NOP ;  /* 0x0000000000007918 */ /* 0x010fe20000000000 */
.L_x_12:
[----:B------:R-:W4:Y:S01]  /*0b70*/  SHFL.IDX PT, R0, R67, RZ, 0x1f ;  /* 0x00001fff43007589 */ /* 0x000f2200000e0000 */
[----:B------:R-:W-:Y:S01]  /*0b80*/  NOP ;  /* 0x0000000000007918 */ /* 0x000fe20000000000 */
[----:B----4-:R-:W-:-:S13]  /*0b90*/  ISETP.NE.AND P1, PT, R0, 0x5, PT ;  /* 0x000000050000780c */ /* 0x010fda0003f25270 */
[----:B------:R-:W-:Y:S05]  /*0ba0*/  @P1 BRA `(.L_x_13) ;  /* 0x0000000000581947 */ /* 0x000fea0003800000 */
[----:B--2---:R-:W2:Y:S01]  /*0bb0*/  S2UR UR5, SR_CgaCtaId ;  /* 0x00000000000579c3 */ /* 0x004ea20000008800 */
[----:B---3--:R-:W-:Y:S01]  /*0bc0*/  UMOV UR4, 0x400 ;  /* 0x0000040000047882 */ /* 0x008fe20000000000 */
        /* <DEDUP_REMOVED lines=9> */
[----:B--2---:R-:W-:Y:S01]  /*0c60*/  ULEA UR4, UR5, UR4, 0x18 ;  /* 0x0000000405047291 */ /* 0x004fe2000f8ec0ff */
[----:B------:R-:W2:Y:S11]  /*0c70*/  FENCE.VIEW.ASYNC.S ;  /* 0x00000000000073c6 */ /* 0x000eb60000000000 */
[----:B--2---:R4:W2:Y:S01]  /*0c80*/  SYNCS.EXCH.64 URZ, [UR4+0xf0], UR6 ;  /* 0x0000f00604ff75b2 */ /* 0x0048a20008000100 */
[----:B------:R4:W3:Y:S01]  /*0c90*/  SYNCS.EXCH.64 URZ, [UR4+0x110], UR8 ;  /* 0x0001100804ff75b2 */ /* 0x0008e20008000100 */
[----:B------:R4:W1:Y:S01]  /*0ca0*/  SYNCS.EXCH.64 URZ, [UR4+0xf8], UR6 ;  /* 0x0000f80604ff75b2 */ /* 0x0008620008000100 */
[----:B------:R4:W1:Y:S01]  /*0cb0*/  SYNCS.EXCH.64 URZ, [UR4+0x118], UR8 ;  /* 0x0001180804ff75b2 */ /* 0x0008620008000100 */
[----:B------:R4:W1:Y:S01]  /*0cc0*/  SYNCS.EXCH.64 URZ, [UR4+0x100], UR6 ;  /* 0x0001000604ff75b2 */ /* 0x0008620008000100 */
[----:B------:R4:W1:Y:S01]  /*0cd0*/  SYNCS.EXCH.64 URZ, [UR4+0x120], UR8 ;  /* 0x0001200804ff75b2 */ /* 0x0008620008000100 */
[----:B------:R4:W1:Y:S01]  /*0ce0*/  SYNCS.EXCH.64 URZ, [UR4+0x108], UR6 ;  /* 0x0001080604ff75b2 */ /* 0x0008620008000100 */
[----:B------:R4:W1:Y:S02]  /*0cf0*/  SYNCS.EXCH.64 URZ, [UR4+0x128], UR8 ;  /* 0x0001280804ff75b2 */ /* 0x0008640008000100 */
[----:B----4-:R-:W-:Y:S01]  /*0d00*/  NOP ;  /* 0x0000000000007918 */ /* 0x010fe20000000000 */
.L_x_13:
[----:B------:R-:W4:Y:S01]  /*0d10*/  SHFL.IDX PT, R0, R67, RZ, 0x1f ;  /* 0x00001fff43007589 */ /* 0x000f2200000e0000 */
[----:B------:R-:W-:Y:S01]  /*0d20*/  ISETP.NE.OR P0, PT, RZ, UR21, !P0 ;  /* 0x00000015ff007c0c */ /* 0x000fe2000c705670 */
[----:B------:R-:W-:Y:S01]  /*0d30*/  NOP ;  /* 0x0000000000007918 */ /* 0x000fe20000000000 */
[----:B----4-:R-:W-:-:S13]  /*0d40*/  ISETP.NE.AND P1, PT, R0, 0x3, PT ;  /* 0x000000030000780c */ /* 0x010fda0003f25270 */
[----:B------:R-:W-:Y:S05]  /*0d50*/  @P1 BRA `(.L_x_14) ;  /* 0x0000000000381947 */ /* 0x000fea0003800000 */
[----:B--2---:R-:W2:Y:S01]  /*0d60*/  S2UR UR5, SR_CgaCtaId ;  /* 0x00000000000579c3 */ /* 0x004ea20000008800 */
[----:B---3--:R-:W-:Y:S01]  /*0d70*/  UMOV UR4, 0x400 ;  /* 0x0000040000047882 */ /* 0x008fe20000000000 */
[----:B------:R-:W-:Y:S01]  /*0d80*/  UMOV UR6, 0x20 ;  /* 0x0000002000067882 */ /* 0x000fe20000000000 */
[----:B------:R-:W-:Y:S01]  /*0d90*/  ELECT P1, URZ, PT ;  /* 0x0000000000ff782f */ /* 0x000fe20003820000 */
[----:B------:R-:W-:-:S04]  /*0da0*/  UIADD3 UR6, UPT, UPT, -UR6, 0x100000, URZ ;  /* 0x0010000006067890 */ /* 0x000fc8000fffe1ff */
[----:B------:R-:W-:Y:S02]  /*0db0*/  USHF.L.U32 UR7, UR6, 0xb, URZ ;  /* 0x0000000b06077899 */ /* 0x000fe400080006ff */
[----:B------:R-:W-:Y:S02]  /*0dc0*/  USHF.L.U32 UR6, UR6, 0x1, URZ ;  /* 0x0000000106067899 */ /* 0x000fe400080006ff */
[----:B--2---:R-:W-:Y:S01]  /*0dd0*/  ULEA UR4, UR5, UR4, 0x18 ;  /* 0x0000000405047291 */ /* 0x004fe2000f8ec0ff */
[----:B------:R-:W2:Y:S11]  /*0de0*/  FENCE.VIEW.ASYNC.S ;  /* 0x00000000000073c6 */ /* 0x000eb60000000000 */
[----:B--2---:R4:W2:Y:S01]  /*0df0*/  SYNCS.EXCH.64 URZ, [UR4+0x130], UR6 ;  /* 0x0001300604ff75b2 */ /* 0x0048a20008000100 */
[----:B------:R4:W3:Y:S01]  /*0e00*/  SYNCS.EXCH.64 URZ, [UR4+0x140], UR6 ;  /* 0x0001400604ff75b2 */ /* 0x0008e20008000100 */
[----:B------:R4:W1:Y:S01]  /*0e10*/  SYNCS.EXCH.64 URZ, [UR4+0x138], UR6 ;  /* 0x0001380604ff75b2 */ /* 0x0008620008000100 */
[----:B------:R4:W1:Y:S02]  /*0e20*/  SYNCS.EXCH.64 URZ, [UR4+0x148], UR6 ;  /* 0x0001480604ff75b2 */ /* 0x0008640008000100 */
[----:B----4-:R-:W-:Y:S01]  /*0e30*/  NOP ;  /* 0x0000000000007918 */ /* 0x010fe20000000000 */
.L_x_14:
[----:B---3--:R-:W3:Y:S01]  /*0e40*/  S2UR UR7, SR_CgaCtaId ;  /* 0x00000000000779c3 */ /* 0x008ee20000008800 */
[----:B------:R-:W-:Y:S01]  /*0e50*/  VOTEU.ALL UP0, P0 ;  /* 0x0000000000ff7886 */ /* 0x000fe20000000000 */
[----:B--2---:R-:W-:Y:S01]  /*0e60*/  UMOV UR4, 0x20 ;  /* 0x0000002000047882 */ /* 0x004fe20000000000 */
[----:B------:R-:W2:Y:S01]  /*0e70*/  LDCU UR33, c[0x0][0x36c] ;  /* 0x00006d80ff2177ac */ /* 0x000ea20008000800 */
[----:B------:R-:W-:Y:S01]  /*0e80*/  NOP ;  /* 0x0000000000007918 */ /* 0x000fe20000000000 */
[----:B------:R-:W-:Y:S01]  /*0e90*/  LOP3.LUT R0, R79, 0x1f, RZ, 0xc0, !PT ;  /* 0x0000001f4f007812 */ /* 0x000fe200078ec0ff */
[----:B------:R-:W-:Y:S01]  /*0ea0*/  @!UP0 UMOV UR6, 0x400 ;  /* 0x0000040000068882 */ /* 0x000fe20000000000 */
[----:B------:R-:W-:-:S04]  /*0eb0*/  @!UP0 UIADD3 UR4, UPT, UPT, -UR4, 0x100000, URZ ;  /* 0x0010000004048890 */ /* 0x000fc8000fffe1ff */
[----:B------:R-:W-:Y:S02]  /*0ec0*/  @!UP0 USHF.L.U32 UR5, UR4, 0xb, URZ ;  /* 0x0000000b04058899 */ /* 0x000fe400080006ff */
[----:B------:R-:W-:Y:S02]  /*0ed0*/  @!UP0 USHF.L.U32 UR4, UR4, 0x1, URZ ;  /* 0x0000000104048899 */ /* 0x000fe400080006ff */
[----:B------:R-:W-:Y:S02]  /*0ee0*/  UISETP.NE.AND UP6, UPT, UR21, URZ, UPT ;  /* 0x000000ff1500728c */ /* 0x000fe4000bfc5270 */
[----:B--2---:R-:W-:Y:S02]  /*0ef0*/  UISETP.EQ.U32.AND UP1, UPT, UR33, 0x1, UPT ;  /* 0x000000012100788c */ /* 0x004fe4000bf22070 */
[----:B---3--:R-:W-:Y:S01]  /*0f00*/  @!UP0 ULEA UR6, UR7, UR6, 0x18 ;  /* 0x0000000607068291 */ /* 0x008fe2000f8ec0ff */
[----:B------:R-:W-:Y:S01]  /*0f10*/  VOTEU.ALL UP0, P0 ;  /* 0x0000000000ff7886 */ /* 0x000fe20000000000 */
[----:B------:R-:W2:Y:S10]  /*0f20*/  FENCE.VIEW.ASYNC.S ;  /* 0x00000000000073c6 */ /* 0x000eb40000000000 */
[----:B--2---:R2:W3:Y:S01]  /*0f30*/  @!UP0 SYNCS.EXCH.64 URZ, [UR6+0x150], UR4 ;  /* 0x0001500406ff85b2 */ /* 0x0044e20008000100 */
[----:B------:R-:W-:Y:S05]  /*0f40*/  BRA.U !UP1, `(.L_x_15) ;  /* 0x0000000109087547 */ /* 0x000fea000b800000 */
[----:B-1-3--:R-:W-:Y:S01]  /*0f50*/  UCGABAR_ARV ;  /* 0x00000000000079c7 */ /* 0x00afe20008000000 */
[----:B------:R-:W-:Y:S05]  /*0f60*/  BRA `(.L_x_16) ;  /* 0x0000000000047947 */ /* 0x000fea0003800000 */
.L_x_15:
[----:B-1-3--:R-:W-:Y:S01]  /*0f70*/  NOP ;  /* 0x0000000000007918 */ /* 0x00afe20000000000 */
.L_x_16:
[----:B------:R-:W1:Y:S01]  /*0f80*/  S2UR UR31, SR_CTAID.X ;  /* 0x00000000001f79c3 */ /* 0x000e620000002500 */
[----:B------:R-:W-:-:S05]  /*0f90*/  CS2R.32 R69, SR_CgaSize ;  /* 0x0000000000457805 */ /* 0x000fca0000008a00 */
[----:B------:R-:W-:-:S05]  /*0fa0*/  IMAD R69, R69, -0xa0, RZ ;  /* 0xffffff6045457824 */ /* 0x000fca00078e02ff */
[----:B--2---:R-:W-:-:S14]  /*0fb0*/  R2UR UR5, R69 ;  /* 0x00000000450572ca */ /* 0x004fdc00000e0000 */
[----:B------:R-:W2:Y:S01]  /*0fc0*/  LDCU UR5, c[0x0][UR5+0x2b0] ;  /* 0x00005600050577ac */ /* 0x000ea20008000800 */
[----:B------:R-:W-:-:S05]  /*0fd0*/  CS2R.32 R69, SR_CgaSize ;  /* 0x0000000000457805 */ /* 0x000fca0000008a00 */
[----:B------:R-:W-:-:S05]  /*0fe0*/  IMAD R69, R69, -0xa0, RZ ;  /* 0xffffff6045457824 */ /* 0x000fca00078e02ff */
[----:B------:R-:W-:-:S14]  /*0ff0*/  R2UR UR4, R69 ;  /* 0x00000000450472ca */ /* 0x000fdc00000e0000 */
[----:B------:R-:W3:Y:S01]  /*1000*/  LDCU UR4, c[0x0][UR4+0x2b4] ;  /* 0x00005680040477ac */ /* 0x000ee20008000800 */
[----:B------:R-:W4:Y:S01]  /*1010*/  S2UR UR20, SR_CTAID.Y ;  /* 0x00000000001479c3 */ /* 0x000f220000002600 */
[----:B------:R-:W-:-:S05]  /*1020*/  CS2R.32 R69, SR_CgaSize ;  /* 0x0000000000457805 */ /* 0x000fca0000008a00 */
[----:B------:R-:W-:-:S05]  /*1030*/  IMAD R69, R69, -0xa0, RZ ;  /* 0xffffff6045457824 */ /* 0x000fca00078e02ff */
[----:B------:R-:W-:-:S14]  /*1040*/  R2UR UR8, R69 ;  /* 0x00000000450872ca */ /* 0x000fdc00000e0000 */
[----:B------:R-:W3:Y:S01]  /*1050*/  LDCU UR8, c[0x0][UR8+0x2a0] ;  /* 0x00005400080877ac */ /* 0x000ee20008000800 */
[----:B------:R-:W-:-:S05]  /*1060*/  CS2R.32 R69, SR_CgaSize ;  /* 0x0000000000457805 */ /* 0x000fca0000008a00 */
[----:B------:R-:W-:-:S05]  /*1070*/  IMAD R69, R69, -0xa0, RZ ;  /* 0xffffff6045457824 */ /* 0x000fca00078e02ff */
[----:B------:R-:W-:-:S14]  /*1080*/  R2UR UR9, R69 ;  /* 0x00000000450972ca */ /* 0x000fdc00000e0000 */
[----:B------:R-:W3:Y:S01]  /*1090*/  LDCU UR9, c[0x0][UR9+0x2a4] ;  /* 0x00005480090977ac */ /* 0x000ee20008000800 */
[----:B------:R-:W3:Y:S01]  /*10a0*/  S2UR UR10, SR_CgaCtaId ;  /* 0x00000000000a79c3 */ /* 0x000ee20000008800 */
[----:B------:R-:W3:Y:S01]  /*10b0*/  LDCU UR26, c[0x0][0xb24] ;  /* 0x00016480ff1a77ac */ /* 0x000ee20008000800 */
[----:B------:R-:W3:Y:S01]  /*10c0*/  LDCU UR45, c[0x0][0xb24] ;  /* 0x00016480ff2d77ac */ /* 0x000ee20008000800 */
[----:B-1----:R-:W-:Y:S01]  /*10d0*/  I2FP.F32.U32 R3, UR31 ;  /* 0x0000001f00037c45 */ /* 0x002fe20008201000 */
[----:B------:R-:W1:Y:S04]  /*10e0*/  LDCU UR29, c[0x0][0xb30] ;  /* 0x00016600ff1d77ac */ /* 0x000e680008000800 */
[----:B--2---:R-:W-:Y:S01]  /*10f0*/  FMUL R3, R3, UR5 ;  /* 0x0000000503037c20 */ /* 0x004fe20008400000 */
[----:B------:R-:W-:Y:S01]  /*1100*/  UMOV UR13, 0x11 ;  /* 0x00000011000d7882 */ /* 0x000fe20000000000 */
[----:B------:R-:W-:Y:S01]  /*1110*/  UMOV UR14, 0x5 ;  /* 0x00000005000e7882 */ /* 0x000fe20000000000 */
[----:B----4-:R-:W-:-:S03]  /*1120*/  I2FP.F32.U32 R2, UR20 ;  /* 0x0000001400027c45 */ /* 0x010fc60008201000 */
[----:B------:R-:W2:Y:S02]  /*1130*/  F2I.U32.TRUNC.NTZ R3, R3 ;  /* 0x0000000300037305 */ /* 0x000ea4000020f000 */
[----:B---3--:R-:W-:Y:S01]  /*1140*/  FMUL R2, R2, UR4 ;  /* 0x0000000402027c20 */ /* 0x008fe20008400000 */
[----:B------:R-:W-:Y:S02]  /*1150*/  ULOP3.LUT UR4, UR10, 0x4, URZ, 0xc0, !UPT ;  /* 0x000000040a047892 */ /* 0x000fe4000f8ec0ff */
[----:B------:R-:W-:-:S03]  /*1160*/  ULOP3.LUT UR7, UR10, 0x3, URZ, 0xc0, !UPT ;  /* 0x000000030a077892 */ /* 0x000fc6000f8ec0ff */
[----:B------:R-:W3:Y:S01]  /*1170*/  F2I.U32.TRUNC.NTZ R2, R2 ;  /* 0x0000000200027305 */ /* 0x000ee2000020f000 */
[----:B------:R-:W-:Y:S02]  /*1180*/  ULOP3.LUT UR4, UR4, 0x1, UR10, 0xf8, !UPT ;  /* 0x0000000104047892 */ /* 0x000fe4000f8ef80a */
[----:B------:R-:W-:Y:S02]  /*1190*/  UISETP.GT.U32.AND UP1, UPT, UR7, 0xffff, UPT ;  /* 0x0000ffff0700788c */ /* 0x000fe4000bf24070 */
[----:B------:R-:W-:Y:S01]  /*11a0*/  UISETP.GT.U32.AND UP0, UPT, UR4, 0xffff, UPT ;  /* 0x0000ffff0400788c */ /* 0x000fe2000bf04070 */
[----:B--2---:R-:W-:Y:S01]  /*11b0*/  R2UR UR5, R3 ;  /* 0x00000000030572ca */ /* 0x004fe200000e0000 */
[----:B------:R-:W-:Y:S01]  /*11c0*/  USHF.R.U32.HI UR12, URZ, 0x1, UR10 ;  /* 0x00000001ff0c7899 */ /* 0x000fe2000801160a */
[----:B------:R-:W-:Y:S01]  /*11d0*/  PRMT R3, RZ, 0x7610, R3 ;  /* 0x00007610ff037816 */ /* 0x000fe20000000003 */
[----:B------:R-:W-:Y:S02]  /*11e0*/  USEL UR24, UR4, 0xffff, !UP0 ;  /* 0x0000ffff04187887 */ /* 0x000fe4000c000000 */
[----:B------:R-:W-:-:S02]  /*11f0*/  USHF.R.U32.HI UR11, URZ, 0x2, UR10 ;  /* 0x00000002ff0b7899 */ /* 0x000fc4000801160a */
[----:B------:R-:W-:Y:S01]  /*1200*/  USHF.L.U32 UR27, UR10, 0x9, URZ ;  /* 0x000000090a1b7899 */ /* 0x000fe200080006ff */
[----:B---3--:R-:W-:Y:S01]  /*1210*/  R2UR UR6, R2 ;  /* 0x00000000020672ca */ /* 0x008fe200000e0000 */
[----:B------:R-:W-:Y:S01]  /*1220*/  USEL UR25, UR7, 0xffff, !UP1 ;  /* 0x0000ffff07197887 */ /* 0x000fe2000c800000 */
[----:B------:R-:W-:-:S03]  /*1230*/  PRMT R2, RZ, 0x7610, R2 ;  /* 0x00007610ff027816 */ /* 0x000fc60000000002 */
[----:B------:R-:W-:-:S04]  /*1240*/  UIADD3 UR5, UPT, UPT, -UR5, URZ, URZ ;  /* 0x000000ff05057290 */ /* 0x000fc8000fffe1ff */
[----:B------:R-:W-:-:S04]  /*1250*/  UIMAD UR5, UR8, UR5, UR31 ;  /* 0x00000005080572a4 */ /* 0x000fc8000f8e021f */
[----:B------:R-:W-:Y:S02]  /*1260*/  UIADD3 UR4, UPT, UPT, -UR6, URZ, URZ ;  /* 0x000000ff06047290 */ /* 0x000fe4000fffe1ff */
[----:B------:R-:W-:Y:S02]  /*1270*/  IMAD.U32 R69, RZ, RZ, UR5 ;  /* 0x00000005ff457e24 */ /* 0x000fe4000f8e00ff */
[----:B------:R-:W-:-:S06]  /*1280*/  UIMAD UR4, UR9, UR4, UR20 ;  /* 0x00000004090472a4 */ /* 0x000fcc000f8e0214 */
[----:B------:R-:W-:Y:S01]  /*1290*/  IMAD.U32 R68, RZ, RZ, UR4 ;  /* 0x00000004ff447e24 */ /* 0x000fe2000f8e00ff */
[----:B-1----:R-:W-:Y:S06]  /*12a0*/  BRA.U UP6, `(.L_x_17) ;  /* 0x00000001066c7547 */ /* 0x002fec000b800000 */
[----:B------:R-:W-:Y:S02]  /*12b0*/  R2UR UR15, R68 ;  /* 0x00000000440f72ca */ /* 0x000fe400000e0000 */
[----:B------:R-:W-:-:S11]  /*12c0*/  R2UR UR5, R69 ;  /* 0x00000000450572ca */ /* 0x000fd600000e0000 */
[----:B------:R-:W-:Y:S02]  /*12d0*/  UISETP.NE.AND UP0, UPT, UR15, URZ, UPT ;  /* 0x000000ff0f00728c */ /* 0x000fe4000bf05270 */
[----:B------:R-:W-:Y:S02]  /*12e0*/  UISETP.NE.AND UP2, UPT, UR15, 0x1, UPT ;  /* 0x000000010f00788c */ /* 0x000fe4000bf45270 */
[----:B------:R-:W-:Y:S02]  /*12f0*/  ULOP3.LUT UR4, UR5, 0x2, URZ, 0x3c, !UPT ;  /* 0x0000000205047892 */ /* 0x000fe4000f8e3cff */
[----:B------:R-:W-:Y:S02]  /*1300*/  UISETP.GT.U32.AND UP4, UPT, UR5, 0x1, UP0 ;  /* 0x000000010500788c */ /* 0x000fe40008784070 */
[----:B------:R-:W-:Y:S02]  /*1310*/  UISETP.GT.U32.AND UP3, UPT, UR5, 0x1, UP2 ;  /* 0x000000010500788c */ /* 0x000fe40009764070 */
[----:B------:R-:W-:-:S02]  /*1320*/  UISETP.GT.U32.AND UP1, UPT, UR4, 0x1, UP0 ;  /* 0x000000010400788c */ /* 0x000fc40008724070 */
[----:B------:R-:W-:Y:S02]  /*1330*/  ULOP3.LUT UR10, UR5, 0xfffffffe, URZ, 0xc0, !UPT ;  /* 0xfffffffe050a7892 */ /* 0x000fe4000f8ec0ff */
[----:B------:R-:W-:Y:S02]  /*1340*/  UISETP.GT.U32.AND UP0, UPT, UR4, 0x1, UP2 ;  /* 0x000000010400788c */ /* 0x000fe40009704070 */
[----:B------:R-:W-:Y:S02]  /*1350*/  USEL UR6, URZ, 0x1, UP4 ;  /* 0x00000001ff067887 */ /* 0x000fe4000a000000 */
[----:B------:R-:W-:Y:S02]  /*1360*/  USEL UR5, URZ, 0x10, UP3 ;  /* 0x00000010ff057887 */ /* 0x000fe40009800000 */
[----:B------:R-:W-:Y:S02]  /*1370*/  USEL UR4, URZ, 0x2, UP4 ;  /* 0x00000002ff047887 */ /* 0x000fe4000a000000 */
[----:B------:R-:W-:-:S02]  /*1380*/  USEL UR9, URZ, 0x20, UP3 ;  /* 0x00000020ff097887 */ /* 0x000fc40009800000 */
[----:B------:R-:W-:Y:S02]  /*1390*/  USEL UR8, URZ, 0x4, UP1 ;  /* 0x00000004ff087887 */ /* 0x000fe40008800000 */
[----:B------:R-:W-:Y:S02]  /*13a0*/  UIADD3 UR4, UPT, UPT, UR4, UR5, UR6 ;  /* 0x0000000504047290 */ /* 0x000fe4000fffe006 */
[----:B------:R-:W-:Y:S02]  /*13b0*/  USEL UR6, URZ, 0x8, UP1 ;  /* 0x00000008ff067887 */ /* 0x000fe40008800000 */
[----:B------:R-:W-:Y:S02]  /*13c0*/  USEL UR7, URZ, 0x40, UP0 ;  /* 0x00000040ff077887 */ /* 0x000fe40008000000 */
[----:B------:R-:W-:Y:S02]  /*13d0*/  UIADD3 UR5, UPT, UPT, UR8, UR9, UR4 ;  /* 0x0000000908057290 */ /* 0x000fe4000fffe004 */
[----:B------:R-:W-:-:S02]  /*13e0*/  ULEA UR4, UR15, UR10, 0x2 ;  /* 0x0000000a0f047291 */ /* 0x000fc4000f8e10ff */
[----:B------:R-:W-:Y:S02]  /*13f0*/  USEL UR8, URZ, 0x80, UP0 ;  /* 0x00000080ff087887 */ /* 0x000fe40008000000 */
[----:B------:R-:W-:-:S03]  /*1400*/  UIADD3 UR5, UPT, UPT, UR6, UR7, UR5 ;  /* 0x0000000706057290 */ /* 0x000fc6000fffe005 */
[----:B------:R-:W-:Y:S01]  /*1410*/  UMOV UR6, 0x3 ;  /* 0x0000000300067882 */ /* 0x000fe20000000000 */
[----:B------:R-:W-:Y:S02]  /*1420*/  UIADD3 UR5, UPT, UPT, UR5, UR8, URZ ;  /* 0x0000000805057290 */ /* 0x000fe4000fffe0ff */
[----:B------:R-:W-:-:S04]  /*1430*/  USHF.L.U32 UR4, UR6, UR4, URZ ;  /* 0x0000000406047299 */ /* 0x000fc800080006ff */
[----:B------:R-:W-:Y:S02]  /*1440*/  IMAD.U32 R3, RZ, RZ, UR5 ;  /* 0x00000005ff037e24 */ /* 0x000fe4000f8e00ff */
[----:B------:R-:W-:-:S07]  /*1450*/  IMAD.U32 R2, RZ, RZ, UR4 ;  /* 0x00000004ff027e24 */ /* 0x000fce000f8e00ff */
.L_x_17:
[----:B------:R-:W1:Y:S01]  /*1460*/  S2UR UR36, SR_CTAID.Z ;  /* 0x00000000002479c3 */ /* 0x000e620000002700 */
[----:B------:R-:W-:Y:S02]  /*1470*/  UISETP.GE.AND UP0, UPT, UR26, 0x1, UPT ;  /* 0x000000011a00788c */ /* 0x000fe4000bf06270 */
[----:B------:R-:W-:Y:S02]  /*1480*/  ULOP3.LUT UR25, UR25, 0xffff, URZ, 0xc0, !UPT ;  /* 0x0000ffff19197892 */ /* 0x000fe4000f8ec0ff */
[----:B------:R-:W-:Y:S02]  /*1490*/  ULOP3.LUT UR24, UR24, 0xffff, URZ, 0xc0, !UPT ;  /* 0x0000ffff18187892 */ /* 0x000fe4000f8ec0ff */
[----:B------:R-:W-:Y:S02]  /*14a0*/  ULOP3.LUT UR30, UR27, 0x800, URZ, 0xc0, !UPT ;  /* 0x000008001b1e7892 */ /* 0x000fe4000f8ec0ff */
[----:B------:R-:W-:Y:S02]  /*14b0*/  UISETP.NE.AND UP3, UPT, UR21, 0x2, UPT ;  /* 0x000000021500788c */ /* 0x000fe4000bf65270 */
[----:B------:R-:W-:-:S02]  /*14c0*/  ULOP3.LUT UR48, UR12, 0x1, URZ, 0xc0, !UPT ;  /* 0x000000010c307892 */ /* 0x000fc4000f8ec0ff */
[----:B------:R-:W-:Y:S02]  /*14d0*/  ULOP3.LUT UR32, UR11, 0x1, URZ, 0xc0, !UPT ;  /* 0x000000010b207892 */ /* 0x000fe4000f8ec0ff */
[----:B------:R-:W-:Y:S02]  /*14e0*/  ULOP3.LUT UR27, UR27, 0x400, URZ, 0xc0, !UPT ;  /* 0x000004001b1b7892 */ /* 0x000fe4000f8ec0ff */
[----:B------:R-:W-:Y:S02]  /*14f0*/  USHF.L.U32 UR25, UR13, UR25, URZ ;  /* 0x000000190d197299 */ /* 0x000fe400080006ff */
[----:B------:R-:W-:Y:S01]  /*1500*/  USHF.L.U32 UR24, UR14, UR24, URZ ;  /* 0x000000180e187299 */ /* 0x000fe200080006ff */
[----:B------:R-:W-:Y:S01]  /*1510*/  UMOV UR16, UR31 ;  /* 0x0000001f00107c82 */ /* 0x000fe20008000000 */
[----:B------:R-:W-:Y:S10]  /*1520*/  BRA.U !UP0, `(.L_x_18) ;  /* 0x0000000108d47547 */ /* 0x000ff4000b800000 */
[----:B------:R-:W2:Y:S01]  /*1530*/  LDCU.128 UR12, c[0x0][0xb10] ;  /* 0x00016200ff0c77ac */ /* 0x000ea20008000c00 */
[----:B------:R-:W3:Y:S01]  /*1540*/  LDCU UR6, c[0x0][0x370] ;  /* 0x00006e00ff0677ac */ /* 0x000ee20008000800 */
[----:B------:R-:W4:Y:S01]  /*1550*/  LDCU UR5, c[0x0][0x374] ;  /* 0x00006e80ff0577ac */ /* 0x000f220008000800 */
[----:B------:R-:W1:Y:S01]  /*1560*/  LDCU UR28, c[0x0][0xb0c] ;  /* 0x00016180ff1c77ac */ /* 0x000e620008000800 */
[----:B------:R-:W1:Y:S01]  /*1570*/  LDCU UR4, c[0x0][0xb20] ;  /* 0x00016400ff0477ac */ /* 0x000e620008000800 */
[----:B------:R-:W1:Y:S01]  /*1580*/  LDCU.64 UR8, c[0x0][0xb28] ;  /* 0x00016500ff0877ac */ /* 0x000e620008000a00 */
[----:B--2---:R-:W-:Y:S02]  /*1590*/  UISETP.NE.AND UP0, UPT, UR14, 0x1, UPT ;  /* 0x000000010e00788c */ /* 0x004fe4000bf05270 */
[----:B----4-:R-:W-:Y:S02]  /*15a0*/  UIMAD.WIDE.U32 UR10, UR5, UR15, URZ ;  /* 0x0000000f050a72a5 */ /* 0x010fe4000f8e00ff */
[----:B---3--:R-:W-:-:S02]  /*15b0*/  UIMAD.WIDE.U32 UR18, UR6, UR12, URZ ;  /* 0x0000000c061272a5 */ /* 0x008fc4000f8e00ff */
[----:B-1----:R-:W-:Y:S02]  /*15c0*/  UISETP.NE.AND UP1, UPT, UR28, 0x1, UPT ;  /* 0x000000011c00788c */ /* 0x002fe4000bf25270 */
[----:B------:R-:W-:Y:S01]  /*15d0*/  UISETP.NE.AND UP2, UPT, UR26, 0x1, UPT ;  /* 0x000000011a00788c */ /* 0x000fe2000bf45270 */
[----:B------:R-:W-:Y:S02]  /*15e0*/  UMOV UR10, UR11 ;  /* 0x0000000b000a7c82 */ /* 0x000fe40008000000 */
[----:B------:R-:W-:Y:S01]  /*15f0*/  UMOV UR18, UR19 ;  /* 0x0000001300127c82 */ /* 0x000fe20008000000 */
[----:B------:R-:W-:Y:S02]  /*1600*/  @UP0 USHF.R.U32.HI UR5, URZ, UR4, UR10 ;  /* 0x00000004ff050299 */ /* 0x000fe4000801160a */
[----:B------:R-:W-:Y:S02]  /*1610*/  UIMAD.WIDE.U32 UR22, UR20, UR15, URZ ;  /* 0x0000000f141672a5 */ /* 0x000fe4000f8e00ff */
[----:B------:R-:W-:-:S02]  /*1620*/  UIMAD.WIDE.U32 UR10, UR5, UR8, URZ ;  /* 0x00000008050a72a5 */ /* 0x000fc4000f8e00ff */
[----:B------:R-:W-:Y:S02]  /*1630*/  @UP1 USHF.R.U32.HI UR6, URZ, UR13, UR18 ;  /* 0x0000000dff061299 */ /* 0x000fe40008011612 */
[----:B------:R-:W-:Y:S02]  /*1640*/  UIMAD.WIDE.U32 UR16, UR31, UR12, URZ ;  /* 0x0000000c1f1072a5 */ /* 0x000fe4000f8e00ff */
[----:B------:R-:W-:Y:S01]  /*1650*/  UIMAD.WIDE.U32 UR18, UR6, UR8, URZ ;  /* 0x00000008061272a5 */ /* 0x000fe2000f8e00ff */
[----:B------:R-:W-:Y:S01]  /*1660*/  UMOV UR22, UR23 ;  /* 0x0000001700167c82 */ /* 0x000fe20008000000 */
[----:B------:R-:W-:Y:S01]  /*1670*/  UMOV UR10, UR11 ;  /* 0x0000000b000a7c82 */ /* 0x000fe20008000000 */
[----:B------:R-:W-:Y:S02]  /*1680*/  USHF.R.U32.HI UR22, URZ, UR4, UR22 ;  /* 0x00000004ff167299 */ /* 0x000fe40008011616 */
[----:B------:R-:W-:Y:S02]  /*1690*/  @UP2 USHF.R.U32.HI UR5, URZ, UR9, UR10 ;  /* 0x00000009ff052299 */ /* 0x000fe4000801160a */
[----:B------:R-:W-:Y:S01]  /*16a0*/  UMOV UR7, UR19 ;  /* 0x0000001300077c82 */ /* 0x000fe20008000000 */
[----:B------:R-:W-:Y:S01]  /*16b0*/  UMOV UR16, UR17 ;  /* 0x0000001100107c82 */ /* 0x000fe20008000000 */
[----:B------:R-:W-:-:S02]  /*16c0*/  @UP2 USHF.R.U32.HI UR6, URZ, UR9, UR7 ;  /* 0x00000009ff062299 */ /* 0x000fc40008011607 */
[----:B------:R-:W-:Y:S02]  /*16d0*/  USHF.R.U32.HI UR16, URZ, UR13, UR16 ;  /* 0x0000000dff107299 */ /* 0x000fe40008011610 */
[----:B------:R-:W-:Y:S02]  /*16e0*/  USEL UR4, UR20, UR22, !UP0 ;  /* 0x0000001614047287 */ /* 0x000fe4000c000000 */
[----:B------:R-:W-:Y:S02]  /*16f0*/  UIMAD UR7, UR5, UR26, URZ ;  /* 0x0000001a050772a4 */ /* 0x000fe4000f8e02ff */
[----:B------:R-:W-:Y:S02]  /*1700*/  USEL UR5, UR31, UR16, !UP1 ;  /* 0x000000101f057287 */ /* 0x000fe4000c800000 */
[----:B------:R-:W-:Y:S02]  /*1710*/  UIMAD UR12, UR6, UR26, URZ ;  /* 0x0000001a060c72a4 */ /* 0x000fe4000f8e02ff */
[----:B------:R-:W-:-:S02]  /*1720*/  UISETP.GE.AND UP0, UPT, UR4, UR7, UPT ;  /* 0x000000070400728c */ /* 0x000fc4000bf06270 */
[----:B------:R-:W-:Y:S02]  /*1730*/  UIMAD.WIDE.U32 UR10, UR4, UR8, URZ ;  /* 0x00000008040a72a5 */ /* 0x000fe4000f8e00ff */
[----:B------:R-:W-:Y:S02]  /*1740*/  UISETP.GE.OR UP0, UPT, UR5, UR12, UP0 ;  /* 0x0000000c0500728c */ /* 0x000fe40008706670 */
[----:B------:R-:W-:Y:S02]  /*1750*/  UIMAD.WIDE.U32 UR12, UR5, UR8, URZ ;  /* 0x00000008050c72a5 */ /* 0x000fe4000f8e00ff */
[----:B------:R-:W-:Y:S01]  /*1760*/  UIADD3 UR10, UPT, UPT, -UR4, URZ, URZ ;  /* 0x000000ff040a7290 */ /* 0x000fe2000fffe1ff */
[----:B------:R-:W-:Y:S01]  /*1770*/  UMOV UR8, UR11 ;  /* 0x0000000b00087c82 */ /* 0x000fe20008000000 */
[----:B------:R-:W-:Y:S02]  /*1780*/  UIADD3 UR16, UPT, UPT, -UR5, URZ, URZ ;  /* 0x000000ff05107290 */ /* 0x000fe4000fffe1ff */
[----:B------:R-:W-:-:S03]  /*1790*/  USHF.R.U32.HI UR8, URZ, UR9, UR8 ;  /* 0x00000009ff087299 */ /* 0x000fc60008011608 */
[----:B------:R-:W-:Y:S01]  /*17a0*/  @!UP0 UMOV UR7, UR13 ;  /* 0x0000000d00078c82 */ /* 0x000fe20008000000 */
[----:B------:R-:W-:Y:S02]  /*17b0*/  UIMAD UR20, UR14, UR10, UR20 ;  /* 0x0000000a0e1472a4 */ /* 0x000fe4000f8e0214 */
[----:B------:R-:W-:Y:S02]  /*17c0*/  USEL UR8, UR4, UR8, !UP2 ;  /* 0x0000000804087287 */ /* 0x000fe4000d000000 */
[----:B------:R-:W-:Y:S02]  /*17d0*/  @!UP0 USHF.R.U32.HI UR7, URZ, UR9, UR7 ;  /* 0x00000009ff078299 */ /* 0x000fe40008011607 */
[----:B------:R-:W-:Y:S02]  /*17e0*/  UIADD3 UR9, UPT, UPT, -UR8, URZ, URZ ;  /* 0x000000ff08097290 */ /* 0x000fe4000fffe1ff */
[----:B------:R-:W-:Y:S02]  /*17f0*/  @!UP0 USEL UR7, UR5, UR7, !UP2 ;  /* 0x0000000705078287 */ /* 0x000fe4000d000000 */
[----:B------:R-:W-:-:S02]  /*1800*/  UIMAD UR9, UR26, UR9, UR4 ;  /* 0x000000091a0972a4 */ /* 0x000fc4000f8e0204 */
[----:B------:R-:W-:Y:S02]  /*1810*/  @!UP0 UIADD3 UR8, UPT, UPT, UR8, -UR7, URZ ;  /* 0x8000000708088290 */ /* 0x000fe4000fffe0ff */
[----:B------:R-:W-:Y:S02]  /*1820*/  @!UP0 UIMAD UR6, UR9, UR6, UR7 ;  /* 0x00000006090682a4 */ /* 0x000fe4000f8e0207 */
[----:B------:R-:W-:Y:S02]  /*1830*/  @!UP0 UIMAD UR4, UR8, UR26, UR5 ;  /* 0x0000001a080482a4 */ /* 0x000fe4000f8e0205 */
[----:B------:R-:W-:Y:S02]  /*1840*/  UIMAD UR16, UR28, UR16, UR31 ;  /* 0x000000101c1072a4 */ /* 0x000fe4000f8e021f */
[----:B------:R-:W-:Y:S01]  /*1850*/  UIMAD UR20, UR4, UR14, UR20 ;  /* 0x0000000e041472a4 */ /* 0x000fe2000f8e0214 */
[----:B------:R-:W-:Y:S02]  /*1860*/  @!UP0 UMOV UR5, UR6 ;  /* 0x0000000600058c82 */ /* 0x000fe40008000000 */
[----:B------:R-:W-:-:S12]  /*1870*/  UIMAD UR16, UR5, UR28, UR16 ;  /* 0x0000001c051072a4 */ /* 0x000fd8000f8e0210 */
.L_x_18:
[----:B------:R-:W-:-:S09]  /*1880*/  UISETP.NE.AND UP0, UPT, UR29, 0x1, UPT ;  /* 0x000000011d00788c */ /* 0x000fd2000bf05270 */
[----:B------:R-:W-:Y:S05]  /*1890*/  BRA.U UP0, `(.L_x_19) ;  /* 0x0000000100447547 */ /* 0x000fea000b800000 */
[----:B------:R-:W2:Y:S01]  /*18a0*/  LDCU.128 UR8, c[0x0][0xb10] ;  /* 0x00016200ff0877ac */ /* 0x000ea20008000c00 */
[----:B------:R-:W3:Y:S01]  /*18b0*/  LDCU UR12, c[0x0][0xb0c] ;  /* 0x00016180ff0c77ac */ /* 0x000ee20008000800 */
[----:B------:R-:W4:Y:S01]  /*18c0*/  LDCU UR13, c[0x0][0xb20] ;  /* 0x00016400ff0d77ac */ /* 0x000f220008000800 */
[----:B--2---:R-:W-:Y:S02]  /*18d0*/  UIMAD.WIDE.U32 UR6, UR16, UR8, URZ ;  /* 0x00000008100672a5 */ /* 0x004fe4000f8e00ff */
[----:B------:R-:W-:Y:S02]  /*18e0*/  UIMAD.WIDE.U32 UR4, UR20, UR11, URZ ;  /* 0x0000000b140472a5 */ /* 0x000fe4000f8e00ff */
[----:B---3--:R-:W-:Y:S02]  /*18f0*/  UISETP.NE.AND UP1, UPT, UR12, 0x1, UPT ;  /* 0x000000010c00788c */ /* 0x008fe4000bf25270 */
[----:B------:R-:W-:Y:S01]  /*1900*/  UISETP.NE.AND UP0, UPT, UR10, 0x1, UPT ;  /* 0x000000010a00788c */ /* 0x000fe2000bf05270 */
[----:B------:R-:W-:-:S02]  /*1910*/  UMOV UR6, UR7 ;  /* 0x0000000700067c82 */ /* 0x000fc40008000000 */
[----:B------:R-:W-:Y:S01]  /*1920*/  UMOV UR4, UR5 ;  /* 0x0000000500047c82 */ /* 0x000fe20008000000 */
[----:B------:R-:W-:Y:S02]  /*1930*/  USHF.R.U32.HI UR6, URZ, UR9, UR6 ;  /* 0x00000009ff067299 */ /* 0x000fe40008011606 */
[----:B----4-:R-:W-:Y:S02]  /*1940*/  USHF.R.U32.HI UR4, URZ, UR13, UR4 ;  /* 0x0000000dff047299 */ /* 0x010fe40008011604 */
[----:B------:R-:W-:Y:S02]  /*1950*/  USEL UR5, UR16, UR6, !UP1 ;  /* 0x0000000610057287 */ /* 0x000fe4000c800000 */
[----:B------:R-:W-:-:S04]  /*1960*/  USEL UR4, UR20, UR4, !UP0 ;  /* 0x0000000414047287 */ /* 0x000fc8000c000000 */
[----:B------:R-:W-:Y:S02]  /*1970*/  UIADD3 UR6, UPT, UPT, -UR4, UR5, URZ ;  /* 0x0000000504067290 */ /* 0x000fe4000fffe1ff */
[----:B------:R-:W-:Y:S02]  /*1980*/  UIADD3 UR4, UPT, UPT, UR4, -UR5, URZ ;  /* 0x8000000504047290 */ /* 0x000fe4000fffe0ff */
[----:B------:R-:W-:Y:S02]  /*1990*/  UIMAD UR20, UR6, UR10, UR20 ;  /* 0x0000000a061472a4 */ /* 0x000fe4000f8e0214 */
[----:B------:R-:W-:-:S12]  /*19a0*/  UIMAD UR16, UR4, UR12, UR16 ;  /* 0x0000000c041072a4 */ /* 0x000fd8000f8e0210 */
.L_x_19:
[----:B------:R-:W-:-:S09]  /*19b0*/  UISETP.EQ.U32.AND UP0, UPT, UR33, 0x1, UPT ;  /* 0x000000012100788c */ /* 0x000fd2000bf02070 */
[----:B------:R-:W-:Y:S05]  /*19c0*/  BRA.U !UP0, `(.L_x_20) ;  /* 0x00000001080c7547 */ /* 0x000fea000b800000 */
[----:B------:R-:W-:Y:S01]  /*19d0*/  UCGABAR_WAIT ;  /* 0x0000000000007dc7 */ /* 0x000fe20008000000 */
[----:B------:R-:W-:Y:S01]  /*19e0*/  CCTL.IVALL ;  /* 0x00000000ff00798f */ /* 0x000fe20002000000 */
[----:B------:R-:W-:Y:S05]  /*19f0*/  BRA `(.L_x_21) ;  /* 0x0000000000047947 */ /* 0x000fea0003800000 */
.L_x_20:
[----:B------:R-:W-:Y:S06]  /*1a00*/  BAR.SYNC.DEFER_BLOCKING 0x0 ;  /* 0x0000000000007b1d */ /* 0x000fec0000010000 */
.L_x_21:
[----:B------:R-:W-:Y:S05]  /*1a10*/  BRA.U UP3, `(.L_x_22) ;  /* 0x0000001503947547 */ /* 0x000fea000b800000 */
[----:B------:R-:W2:Y:S01]  /*1a20*/  S2UR UR4, SR_CgaCtaId ;  /* 0x00000000000479c3 */ /* 0x000ea20000008800 */
[----:B------:R-:W3:Y:S01]  /*1a30*/  LDCU UR7, c[0x0][0x38c] ;  /* 0x00007180ff0777ac */ /* 0x000ee20008000800 */
[----:B------:R-:W-:Y:S01]  /*1a40*/  PLOP3.LUT P1, PT, PT, PT, UP5, 0x80, 0x8 ;  /* 0x000000000008781c */ /* 0x000fe20003f2f058 */
[----:B------:R-:W-:Y:S01]  /*1a50*/  IMAD.MOV.U32 R12, RZ, RZ, 0x1 ;  /* 0x00000001ff0c7424 */ /* 0x000fe200078e00ff */
[----:B------:R-:W-:Y:S01]  /*1a60*/  ISETP.NE.AND P2, PT, R0, RZ, P3 ;  /* 0x000000ff0000720c */ /* 0x000fe20001f45270 */
[----:B------:R-:W-:Y:S01]  /*1a70*/  UMOV UR13, 0x400 ;  /* 0x00000400000d7882 */ /* 0x000fe20000000000 */
[----:B------:R-:W-:Y:S01]  /*1a80*/  UISETP.NE.AND UP0, UPT, UR21, URZ, UPT ;  /* 0x000000ff1500728c */ /* 0x000fe2000bf05270 */
[----:B------:R-:W-:Y:S01]  /*1a90*/  PLOP3.LUT P1, PT, P1, PT, PT, 0x8, 0x80 ;  /* 0x000000000080781c */ /* 0x000fe20000f2e170 */
[----:B------:R-:W-:Y:S01]  /*1aa0*/  USHF.L.U32 UR6, UR31, 0x6, URZ ;  /* 0x000000061f067899 */ /* 0x000fe200080006ff */
[----:B------:R-:W-:Y:S01]  /*1ab0*/  CS2R R10, SRZ ;  /* 0x00000000000a7805 */ /* 0x000fe2000001ff00 */
[----:B------:R-:W-:Y:S01]  /*1ac0*/  USEL UR21, UR53, 0x2, UP0 ;  /* 0x0000000235157887 */ /* 0x000fe20008000000 */
[----:B------:R-:W-:Y:S01]  /*1ad0*/  IMAD.MOV.U32 R9, RZ, RZ, RZ ;  /* 0x000000ffff097224 */ /* 0x000fe200078e00ff */
[----:B------:R-:W-:Y:S01]  /*1ae0*/  USHF.L.U32 UR47, UR31, 0x7, URZ ;  /* 0x000000071f2f7899 */ /* 0x000fe200080006ff */
[----:B------:R-:W-:Y:S01]  /*1af0*/  IMAD.MOV.U32 R8, RZ, RZ, 0x1 ;  /* 0x00000001ff087424 */ /* 0x000fe200078e00ff */
[----:B------:R-:W4:Y:S02]  /*1b00*/  LDCU UR42, c[0x0][0x370] ;  /* 0x00006e00ff2a77ac */ /* 0x000f240008000800 */
[----:B------:R-:W-:-:S02]  /*1b10*/  ULOP3.LUT UR47, UR47, 0x80, URZ, 0xc0, !UPT ;  /* 0x000000802f2f7892 */ /* 0x000fc4000f8ec0ff */
[----:B---3--:R-:W-:Y:S02]  /*1b20*/  UIADD3 UR5, UPT, UPT, UR7, 0x1f, URZ ;  /* 0x0000001f07057890 */ /* 0x008fe4000fffe0ff */
[----:B------:R-:W-:Y:S02]  /*1b30*/  UIADD3 UR50, UPT, UPT, UR7, 0x3e, URZ ;  /* 0x0000003e07327890 */ /* 0x000fe4000fffe0ff */
[----:B--2---:R-:W-:Y:S02]  /*1b40*/  ULEA UR13, UR4, UR13, 0x18 ;  /* 0x0000000d040d7291 */ /* 0x004fe4000f8ec0ff */
[----:B------:R-:W-:Y:S02]  /*1b50*/  USHF.R.S32.HI UR4, URZ, 0x1f, UR5 ;  /* 0x0000001fff047899 */ /* 0x000fe40008011405 */
[----:B------:R-:W-:Y:S02]  /*1b60*/  UIADD3 UR7, UPT, UPT, UR7, -0x1, URZ ;  /* 0xffffffff07077890 */ /* 0x000fe4000fffe0ff */
[----:B------:R-:W-:-:S02]  /*1b70*/  ULEA.HI UR4, UR4, UR5, URZ, 0x5 ;  /* 0x0000000504047291 */ /* 0x000fc4000f8f28ff */
[----:B------:R-:W-:Y:S02]  /*1b80*/  UISETP.GE.U32.AND UP1, UPT, UR7, -0x3f, UPT ;  /* 0xffffffc10700788c */ /* 0x000fe4000bf26070 */
[----:B------:R-:W-:Y:S02]  /*1b90*/  USHF.R.S32.HI UR44, URZ, 0x5, UR4 ;  /* 0x00000005ff2c7899 */ /* 0x000fe40008011404 */
[----:B------:R-:W-:Y:S02]  /*1ba0*/  ULOP3.LUT UR5, UR6, 0x40, URZ, 0xc0, !UPT ;  /* 0x0000004006057892 */ /* 0x000fe4000f8ec0ff */
[----:B------:R-:W-:Y:S02]  /*1bb0*/  UISETP.LT.U32.AND UP0, UPT, UR44, 0x8, UPT ;  /* 0x000000082c00788c */ /* 0x000fe4000bf01070 */
[----:B------:R-:W-:Y:S02]  /*1bc0*/  ULEA UR38, UR30, UR13, 0x2 ;  /* 0x0000000d1e267291 */ /* 0x000fe4000f8e10ff */
[----:B------:R-:W-:-:S02]  /*1bd0*/  USEL UR43, UR44, 0x8, UP0 ;  /* 0x000000082c2b7887 */ /* 0x000fc40008000000 */
[----:B------:R-:W-:Y:S02]  /*1be0*/  ULEA UR37, UR27, UR13, 0x2 ;  /* 0x0000000d1b257291 */ /* 0x000fe4000f8e10ff */
[----:B------:R-:W-:Y:S02]  /*1bf0*/  UIADD3 UR4, UPT, UPT, UR43, -0x1, URZ ;  /* 0xffffffff2b047890 */ /* 0x000fe4000fffe0ff */
[----:B------:R-:W-:Y:S01]  /*1c00*/  @UP1 UIADD3 UR4, UPT, UPT, UR43, URZ, URZ ;  /* 0x000000ff2b041290 */ /* 0x000fe2000fffe0ff */
[----:B------:R-:W2:Y:S01]  /*1c10*/  LDCU.64 UR28, c[0x0][0x348] ;  /* 0x00006900ff1c77ac */ /* 0x000ea20008000a00 */
[----:B------:R-:W3:Y:S01]  /*1c20*/  LDCU UR41, c[0x0][0x374] ;  /* 0x00006e80ff2977ac */ /* 0x000ee20008000800 */
[----:B------:R-:W-:Y:S02]  /*1c30*/  ULEA UR48, UR48, UR5, 0x5 ;  /* 0x0000000530307291 */ /* 0x000fe4000f8e28ff */
[----:B------:R-:W-:Y:S02]  /*1c40*/  ULEA UR47, UR32, UR47, 0x6 ;  /* 0x0000002f202f7291 */ /* 0x000fe4000f8e30ff */
[----:B------:R-:W-:-:S02]  /*1c50*/  UIADD3 UR38, UPT, UPT, UR38, 0x8400, URZ ;  /* 0x0000840026267890 */ /* 0x000fc4000fffe0ff */
[----:B------:R-:W-:Y:S02]  /*1c60*/  UIADD3 UR37, UPT, UPT, UR37, 0x28400, URZ ;  /* 0x0002840025257890 */ /* 0x000fe4000fffe0ff */
[----:B------:R-:W-:Y:S02]  /*1c70*/  UIADD3 UR49, UPT, UPT, UR44, -UR43, URZ ;  /* 0x8000002b2c317290 */ /* 0x000fe4000fffe0ff */
[----:B------:R-:W-:Y:S02]  /*1c80*/  UIADD3 UR31, UPT, UPT, UR4, 0x1, URZ ;  /* 0x00000001041f7890 */ /* 0x000fe4000fffe0ff */
[----:B------:R-:W-:Y:S01]  /*1c90*/  UIADD3 UR46, UPT, UPT, -UR4, URZ, URZ ;  /* 0x000000ff042e7290 */ /* 0x000fe2000fffe1ff */
[----:B----4-:R-:W-:-:S11]  /*1ca0*/  UMOV UR6, URZ ;  /* 0x000000ff00067c82 */ /* 0x010fd60008000000 */
.L_x_42:
[----:B------:R-:W4:Y:S02]  /*1cb0*/  S2UR UR4, SR_CgaCtaId ;  /* 0x00000000000479c3 */ /* 0x000f240000008800 */
[----:B----4-:R-:W-:-:S09]  /*1cc0*/  UISETP.NE.AND UP0, UPT, UR4, URZ, UPT ;  /* 0x000000ff0400728c */ /* 0x010fd2000bf05270 */
[----:B-1----:R-:W-:Y:S05]  /*1cd0*/  BRA.U UP0, `(.L_x_23) ;  /* 0x0000000100287547 */ /* 0x002fea000b800000 */
[----:B------:R-:W-:Y:S02]  /*1ce0*/  LEA R0, R9, UR13, 0x3 ;  /* 0x0000000d09007c11 */ /* 0x000fe4000f8e18ff */
[----:B------:R-:W-:-:S04]  /*1cf0*/  SHF.L.U32 R3, R8, 0x1f, RZ ;  /* 0x0000001f08037819 */ /* 0x000fc800000006ff */
[----:B------:R-:W4:Y:S02]  /*1d00*/  SYNCS.PHASECHK.TRANS64.TRYWAIT P0, [R0+URZ+0x140], R3 ;  /* 0x00014003000075a7 */ /* 0x000f2400080011ff */
[----:B----4-:R-:W-:Y:S05]  /*1d10*/  @!P0 BRA `(.L_x_24) ;  /* 0x000000a000988947 */ /* 0x010fea0003800000 */
.L_x_189:
[----:B------:R1:W-:Y:S01]  /*1d20*/  SYNCS.ARRIVE.TRANS64.A1T0 RZ, [R0+URZ+0x130], RZ ;  /* 0x000130ff00ff79a7 */ /* 0x0003e200081000ff */
[----:B------:R-:W-:-:S05]  /*1d30*/  VIADD R9, R9, 0x1 ;  /* 0x0000000109097836 */ /* 0x000fca0000000000 */
[----:B------:R-:W-:-:S04]  /*1d40*/  ISETP.NE.AND P0, PT, R9, 0x2, PT ;  /* 0x000000020900780c */ /* 0x000fc80003f05270 */
[----:B----4-:R-:W-:Y:S02]  /*1d50*/  SEL R3, RZ, 0x1, P0 ;  /* 0x00000001ff037807 */ /* 0x010fe40000000000 */
[----:B------:R-:W-:Y:S02]  /*1d60*/  SEL R9, R9, RZ, P0 ;  /* 0x000000ff09097207 */ /* 0x000fe40000000000 */
[----:B------:R-:W-:-:S07]  /*1d70*/  LOP3.LUT R8, R8, R3, RZ, 0x3c, !PT ;  /* 0x0000000308087212 */ /* 0x000fce00078e3cff */
.L_x_23:
[----:B------:R-:W-:Y:S01]  /*1d80*/  ULEA UR4, UR6, UR13, 0x3 ;  /* 0x0000000d06047291 */ /* 0x000fe2000f8e18ff */
[----:B-1----:R-:W-:Y:S01]  /*1d90*/  SHF.L.U32 R0, R12, 0x1f, RZ ;  /* 0x0000001f0c007819 */ /* 0x002fe200000006ff */
[----:B------:R-:W-:Y:S02]  /*1da0*/  UISETP.GE.U32.AND UP0, UPT, UR50, 0x3f, UPT ;  /* 0x0000003f3200788c */ /* 0x000fe4000bf06070 */
[----:B------:R-:W-:Y:S01]  /*1db0*/  ULEA UR11, UR20, UR48, 0x7 ;  /* 0x00000030140b7291 */ /* 0x000fe2000f8e38ff */
[----:B------:R-:W-:-:S04]  /*1dc0*/  UMOV UR7, URZ ;  /* 0x000000ff00077c82 */ /* 0x000fc80008000000 */
[----:B------:R1:W4:Y:S01]  /*1dd0*/  SYNCS.PHASECHK.TRANS64.TRYWAIT P0, [UR4+0x40], R0 ;  /* 0x00004000ff0075a7 */ /* 0x0003220008001104 */
[----:B------:R-:W-:-:S04]  /*1de0*/  ULEA.HI UR4, UR16, UR16, URZ, 0x1 ;  /* 0x0000001010047291 */ /* 0x000fc8000f8f08ff */
[----:B------:R-:W-:-:S04]  /*1df0*/  USHF.L.U32 UR4, UR4, 0x7, URZ ;  /* 0x0000000704047899 */ /* 0x000fc800080006ff */
[----:B------:R-:W-:-:S04]  /*1e00*/  ULOP3.LUT UR35, UR4, 0xffffff00, URZ, 0xc0, !UPT ;  /* 0xffffff0004237892 */ /* 0x000fc8000f8ec0ff */
[----:B------:R-:W-:Y:S01]  /*1e10*/  UIADD3 UR35, UPT, UPT, UR47, UR35, URZ ;  /* 0x000000232f237290 */ /* 0x000fe2000fffe0ff */
[----:B------:R-:W-:Y:S11]  /*1e20*/  BRA.U !UP0, `(.L_x_25) ;  /* 0x0000000108d07547 */ /* 0x000ff6000b800000 */
[----:B------:R-:W-:Y:S01]  /*1e30*/  UMOV UR17, UR46 ;  /* 0x0000002e00117c82 */ /* 0x000fe20008000000 */
[----:B------:R-:W-:Y:S01]  /*1e40*/  UMOV UR4, UR6 ;  /* 0x0000000600047c82 */ /* 0x000fe20008000000 */
[----:B------:R-:W-:-:S05]  /*1e50*/  UMOV UR34, URZ ;  /* 0x000000ff00227c82 */ /* 0x000fca0008000000 */
.L_x_31:
[----:B------:R-:W-:Y:S01]  /*1e60*/  ULEA UR33, UR4, UR13, 0x3 ;  /* 0x0000000d04217291 */ /* 0x000fe2000f8e18ff */
[----:B------:R-:W-:Y:S01]  /*1e70*/  @P3 MOV R2, 0xc000 ;  /* 0x0000c00000023802 */ /* 0x000fe20000000f00 */
[----:B--2-4-:R-:W-:Y:S10]  /*1e80*/  @P0 BRA `(.L_x_26) ;  /* 0x00000000000c0947 */ /* 0x014ff40003800000 */
[----:B------:R-:W-:-:S04]  /*1e90*/  SHF.L.U32 R3, R12, 0x1f, RZ ;  /* 0x0000001f0c037819 */ /* 0x000fc800000006ff */
[----:B------:R-:W4:Y:S02]  /*1ea0*/  SYNCS.PHASECHK.TRANS64.TRYWAIT P0, [UR33+0x40], R3 ;  /* 0x00004003ff0075a7 */ /* 0x000f240008001121 */
[----:B----4-:R-:W-:Y:S05]  /*1eb0*/  @!P0 BRA `(.L_x_27) ;  /* 0x000000a000448947 */ /* 0x010fea0003800000 */
.L_x_26:
[----:B------:R4:W-:Y:S01]  /*1ec0*/  @P3 SYNCS.ARRIVE.TRANS64 RZ, [UR33], R2 ;  /* 0x00000002ffff39a7 */ /* 0x0009e20008000021 */
[----:B------:R-:W-:Y:S02]  /*1ed0*/  ULOP3.LUT UR5, UR21, 0x2, URZ, 0xfc, !UPT ;  /* 0x0000000215057892 */ /* 0x000fe4000f8efcff */
[----:B------:R-:W-:Y:S02]  /*1ee0*/  UIADD3 UR17, UPT, UPT, UR17, 0x1, URZ ;  /* 0x0000000111117890 */ /* 0x000fe4000fffe0ff */
[----:B------:R-:W-:Y:S02]  /*1ef0*/  UISETP.NE.AND UP0, UPT, UR5, 0x2, UPT ;  /* 0x000000020500788c */ /* 0x000fe4000bf05270 */
[----:B------:R-:W-:-:S07]  /*1f00*/  UISETP.NE.AND UP2, UPT, UR17, 0x1, UPT ;  /* 0x000000011100788c */ /* 0x000fce000bf45270 */
[----:B------:R-:W-:Y:S05]  /*1f10*/  BRA.U UP0, `(.L_x_28) ;  /* 0x0000000100047547 */ /* 0x000fea000b800000 */
[----:B--23--:R-:W-:Y:S05]  /*1f20*/  BPT.TRAP 0x1 ;  /* 0x000000040000795c */ /* 0x00cfea0000300000 */
.L_x_28:
[----:B------:R-:W-:Y:S04]  /*1f30*/  BSSY.RECONVERGENT B0, `(.L_x_29) ;  /* 0x0000003000007945 */ /* 0x000fe80003800200 */
[----:B------:R-:W-:Y:S05]  /*1f40*/  @!P2 BRA `(.L_x_30) ;  /* 0x000000000004a947 */ /* 0x000fea0003800000 */
[----:B--23--:R-:W-:Y:S05]  /*1f50*/  BPT.TRAP 0x1 ;  /* 0x000000040000795c */ /* 0x00cfea0000300000 */
.L_x_30:
[----:B--23--:R-:W-:Y:S05]  /*1f60*/  BSYNC.RECONVERGENT B0 ;  /* 0x0000000000007941 */ /* 0x00cfea0003800200 */
.L_x_29:
[----:B------:R-:W-:Y:S02]  /*1f70*/  UIADD3 UR5, UPT, UPT, UR4, 0x1, URZ ;  /* 0x0000000104057890 */ /* 0x000fe4000fffe0ff */
[----:B------:R-:W-:Y:S02]  /*1f80*/  ULEA UR32, UR4, UR30, 0xc ;  /* 0x0000001e04207291 */ /* 0x000fe4000f8e60ff */
[----:B------:R-:W-:Y:S02]  /*1f90*/  UISETP.NE.AND UP0, UPT, UR5, 0x8, UPT ;  /* 0x000000080500788c */ /* 0x000fe4000bf05270 */
[----:B------:R-:W-:Y:S02]  /*1fa0*/  UIADD3 UR14, UP1, UPT, UR28, 0x80, URZ ;  /* 0x000000801c0e7890 */ /* 0x000fe4000ff3e0ff */
[----:B------:R-:W-:Y:S02]  /*1fb0*/  USEL UR7, URZ, 0x1, UP0 ;  /* 0x00000001ff077887 */ /* 0x000fe40008000000 */
[----:B------:R-:W-:-:S02]  /*1fc0*/  USEL UR6, UR5, URZ, UP0 ;  /* 0x000000ff05067287 */ /* 0x000fc40008000000 */
[----:B------:R-:W-:Y:S02]  /*1fd0*/  ULEA UR32, UR32, UR13, 0x2 ;  /* 0x0000000d20207291 */ /* 0x000fe4000f8e10ff */
[----:B------:R-:W-:Y:S01]  /*1fe0*/  ULEA UR5, UR6, UR13, 0x3 ;  /* 0x0000000d06057291 */ /* 0x000fe2000f8e18ff */
[----:B------:R-:W-:Y:S01]  /*1ff0*/  LOP3.LUT R12, R12, UR7, RZ, 0x3c, !PT ;  /* 0x000000070c0c7c12 */ /* 0x000fe2000f8e3cff */
[----:B------:R-:W-:Y:S02]  /*2000*/  ULOP3.LUT UR33, UR33, 0xfefffff8, URZ, 0xc0, !UPT ;  /* 0xfefffff821217892 */ /* 0x000fe4000f8ec0ff */
[----:B------:R-:W-:Y:S01]  /*2010*/  UIADD3.X UR15, UPT, UPT, URZ, UR29, URZ, UP1, !UPT ;  /* 0x0000001dff0f7290 */ /* 0x000fe20008ffe4ff */
[----:B-1----:R-:W-:Y:S01]  /*2020*/  SHF.L.U32 R0, R12, 0x1f, RZ ;  /* 0x0000001f0c007819 */ /* 0x002fe200000006ff */
[----:B------:R-:W-:Y:S02]  /*2030*/  UIADD3 UR32, UPT, UPT, UR32, 0x8400, URZ ;  /* 0x0000840020207890 */ /* 0x000fe4000fffe0ff */
[----:B------:R-:W-:Y:S01]  /*2040*/  UPRMT UR16, URZ, 0x5410, UR25 ;  /* 0x00005410ff107896 */ /* 0x000fe20008000019 */
[----:B------:R1:W2:Y:S01]  /*2050*/  SYNCS.PHASECHK.TRANS64.TRYWAIT P0, [UR5+0x40], R0 ;  /* 0x00004000ff0075a7 */ /* 0x0002a20008001105 */
[----:B------:R-:W-:-:S02]  /*2060*/  ULEA UR5, UR4, UR27, 0xb ;  /* 0x0000001b04057291 */ /* 0x000fc4000f8e58ff */
[----:B------:R-:W-:Y:S02]  /*2070*/  UIADD3 UR4, UP0, UPT, UR28, 0x180, URZ ;  /* 0x000001801c047890 */ /* 0x000fe4000ff1e0ff */
[----:B------:R-:W-:Y:S02]  /*2080*/  ULEA UR5, UR5, UR13, 0x2 ;  /* 0x0000000d05057291 */ /* 0x000fe4000f8e10ff */
[----:B------:R-:W-:Y:S02]  /*2090*/  UPRMT UR7, URZ, 0x5410, UR24 ;  /* 0x00005410ff077896 */ /* 0x000fe40008000018 */
[----:B------:R-:W-:Y:S02]  /*20a0*/  UIADD3 UR8, UPT, UPT, UR5, 0x28400, URZ ;  /* 0x0002840005087890 */ /* 0x000fe4000fffe0ff */
[----:B------:R-:W-:Y:S01]  /*20b0*/  UIADD3.X UR5, UPT, UPT, URZ, UR29, URZ, UP0, !UPT ;  /* 0x0000001dff057290 */ /* 0x000fe200087fe4ff */
[----:B------:R-:W-:Y:S01]  /*20c0*/  UMOV UR18, 0x0 ;  /* 0x0000000000127882 */ /* 0x000fe20000000000 */
[----:B------:R-:W-:Y:S01]  /*20d0*/  UMOV UR19, 0x10000000 ;  /* 0x1000000000137882 */ /* 0x000fe20000000000 */
[----:B------:R-:W-:Y:S01]  /*20e0*/  UMOV UR10, UR34 ;  /* 0x00000022000a7c82 */ /* 0x000fe20008000000 */
[----:B------:R-:W-:Y:S01]  /*20f0*/  UMOV UR12, UR36 ;  /* 0x00000024000c7c82 */ /* 0x000fe20008000000 */
[----:B------:R-:W-:Y:S01]  /*2100*/  UMOV UR9, UR33 ;  /* 0x0000002100097c82 */ /* 0x000fe20008000000 */
[----:B------:R3:W-:Y:S03]  /*2110*/  UTMALDG.3D.MULTICAST.2CTA [UR32], [UR14], UR16, desc[UR18] ;  /* 0x000012200e0073b4 */ /* 0x0007e60008211810 */
[----:B------:R4:W-:Y:S01]  /*2120*/  UTMALDG.3D.MULTICAST.2CTA [UR8], [UR4], UR7, desc[UR18] ;  /* 0x00001208040073b4 */ /* 0x0009e20008211807 */
[----:B---3--:R-:W-:Y:S01]  /*2130*/  UIADD3 UR34, UPT, UPT, UR34, 0x20, URZ ;  /* 0x0000002022227890 */ /* 0x008fe2000fffe0ff */
[----:B----4-:R-:W-:Y:S01]  /*2140*/  UMOV UR7, UR31 ;  /* 0x0000001f00077c82 */ /* 0x010fe20008000000 */
[----:B------:R-:W-:Y:S01]  /*2150*/  UMOV UR4, UR6 ;  /* 0x0000000600047c82 */ /* 0x000fe20008000000 */
[----:B-1----:R-:W-:Y:S09]  /*2160*/  BRA.U UP2, `(.L_x_31) ;  /* 0xfffffffd023c7547 */ /* 0x002ff2000b83ffff */
.L_x_25:
[----:B------:R-:W-:Y:S01]  /*2170*/  ULEA UR4, UR6, UR13, 0x3 ;  /* 0x0000000d06047291 */ /* 0x000fe2000f8e18ff */
[----:B-1----:R-:W-:Y:S01]  /*2180*/  SHF.L.U32 R0, R12, 0x1f, RZ ;  /* 0x0000001f0c007819 */ /* 0x002fe200000006ff */
[----:B------:R-:W-:Y:S01]  /*2190*/  @!P1 SYNCS.ARRIVE.TRANS64.A1T0 RZ, [UR13+0xc8], RZ ;  /* 0x0000c8ffffff99a7 */ /* 0x000fe2000810000d */
[----:B------:R-:W-:-:S06]  /*21a0*/  UISETP.GT.AND UP0, UPT, UR44, UR43, UPT ;  /* 0x0000002b2c00728c */ /* 0x000fcc000bf04270 */
[----:B--2-4-:R1:W2:Y:S03]  /*21b0*/  SYNCS.PHASECHK.TRANS64.TRYWAIT P0, [UR4+0x40], R0 ;  /* 0x00004000ff0075a7 */ /* 0x0142a60008001104 */
[----:B------:R-:W-:Y:S05]  /*21c0*/  BRA.U !UP0, `(.L_x_32) ;  /* 0x0000000108c07547 */ /* 0x000fea000b800000 */
[----:B------:R-:W-:Y:S01]  /*21d0*/  UIADD3 UR26, UPT, UPT, UR49, UR7, URZ ;  /* 0x00000007311a7290 */ /* 0x000fe2000fffe0ff */
[----:B------:R-:W-:-:S11]  /*21e0*/  UMOV UR4, UR6 ;  /* 0x0000000600047c82 */ /* 0x000fd60008000000 */
.L_x_38:
[----:B------:R-:W-:Y:S01]  /*21f0*/  ULEA UR17, UR4, UR13, 0x3 ;  /* 0x0000000d04117291 */ /* 0x000fe2000f8e18ff */
[----:B--2---:R-:W-:Y:S01]  /*2200*/  @P3 MOV R2, 0xc000 ;  /* 0x0000c00000023802 */ /* 0x004fe20000000f00 */
[----:B-12---:R-:W-:Y:S10]  /*2210*/  @P0 BRA `(.L_x_33) ;  /* 0x00000000000c0947 */ /* 0x006ff40003800000 */
[----:B------:R-:W-:-:S04]  /*2220*/  SHF.L.U32 R3, R12, 0x1f, RZ ;  /* 0x0000001f0c037819 */ /* 0x000fc800000006ff */
[----:B------:R-:W2:Y:S02]  /*2230*/  SYNCS.PHASECHK.TRANS64.TRYWAIT P0, [UR17+0x40], R3 ;  /* 0x00004003ff0075a7 */ /* 0x000ea40008001111 */
[----:B--2---:R-:W-:Y:S05]  /*2240*/  @!P0 BRA `(.L_x_34) ;  /* 0x0000009c00788947 */ /* 0x004fea0003800000 */
.L_x_33:
[----:B------:R2:W-:Y:S01]  /*2250*/  @P3 SYNCS.ARRIVE.TRANS64 RZ, [UR17], R2 ;  /* 0x00000002ffff39a7 */ /* 0x0005e20008000011 */
[----:B------:R-:W-:-:S04]  /*2260*/  ULOP3.LUT UR5, UR21, 0x2, URZ, 0xfc, !UPT ;  /* 0x0000000215057892 */ /* 0x000fc8000f8efcff */
[----:B------:R-:W-:-:S09]  /*2270*/  UISETP.NE.AND UP0, UPT, UR5, 0x2, UPT ;  /* 0x000000020500788c */ /* 0x000fd2000bf05270 */
[----:B------:R-:W-:Y:S05]  /*2280*/  BRA.U UP0, `(.L_x_35) ;  /* 0x0000000100047547 */ /* 0x000fea000b800000 */
[----:B---3--:R-:W-:Y:S05]  /*2290*/  BPT.TRAP 0x1 ;  /* 0x000000040000795c */ /* 0x008fea0000300000 */
.L_x_35:
[----:B------:R-:W-:Y:S04]  /*22a0*/  BSSY.RECONVERGENT B0, `(.L_x_36) ;  /* 0x0000003000007945 */ /* 0x000fe80003800200 */
[----:B------:R-:W-:Y:S05]  /*22b0*/  @!P2 BRA `(.L_x_37) ;  /* 0x000000000004a947 */ /* 0x000fea0003800000 */
[----:B---3--:R-:W-:Y:S05]  /*22c0*/  BPT.TRAP 0x1 ;  /* 0x000000040000795c */ /* 0x008fea0000300000 */
.L_x_37:
[----:B---3--:R-:W-:Y:S05]  /*22d0*/  BSYNC.RECONVERGENT B0 ;  /* 0x0000000000007941 */ /* 0x008fea0003800200 */
.L_x_36:
[----:B------:R-:W-:Y:S02]  /*22e0*/  UIADD3 UR5, UPT, UPT, UR4, 0x1, URZ ;  /* 0x0000000104057890 */ /* 0x000fe4000fffe0ff */
[----:B------:R-:W-:Y:S02]  /*22f0*/  UIADD3 UR14, UP1, UPT, UR28, 0x80, URZ ;  /* 0x000000801c0e7890 */ /* 0x000fe4000ff3e0ff */
[----:B------:R-:W-:Y:S02]  /*2300*/  UISETP.NE.AND UP0, UPT, UR5, 0x8, UPT ;  /* 0x000000080500788c */ /* 0x000fe4000bf05270 */
[----:B------:R-:W-:Y:S02]  /*2310*/  ULEA UR16, UR4, UR38, 0xe ;  /* 0x0000002604107291 */ /* 0x000fe4000f8e70ff */
[----:B------:R-:W-:Y:S02]  /*2320*/  USEL UR8, URZ, 0x1, UP0 ;  /* 0x00000001ff087887 */ /* 0x000fe40008000000 */
[----:B------:R-:W-:-:S02]  /*2330*/  USEL UR6, UR5, URZ, UP0 ;  /* 0x000000ff05067287 */ /* 0x000fc40008000000 */
[----:B------:R-:W-:Y:S02]  /*2340*/  UIADD3 UR22, UP0, UPT, UR28, 0x180, URZ ;  /* 0x000001801c167890 */ /* 0x000fe4000ff1e0ff */
[----:B------:R-:W-:Y:S01]  /*2350*/  ULEA UR5, UR6, UR13, 0x3 ;  /* 0x0000000d06057291 */ /* 0x000fe2000f8e18ff */
[----:B------:R-:W-:Y:S01]  /*2360*/  LOP3.LUT R12, R12, UR8, RZ, 0x3c, !PT ;  /* 0x000000080c0c7c12 */ /* 0x000fe2000f8e3cff */
[----:B------:R-:W-:Y:S02]  /*2370*/  ULEA UR8, UR4, UR37, 0xd ;  /* 0x0000002504087291 */ /* 0x000fe4000f8e68ff */
[----:B------:R-:W-:Y:S01]  /*2380*/  USHF.L.U32 UR18, UR7, 0x5, URZ ;  /* 0x0000000507127899 */ /* 0x000fe200080006ff */
[----:B-1----:R-:W-:Y:S01]  /*2390*/  SHF.L.U32 R0, R12, 0x1f, RZ ;  /* 0x0000001f0c007819 */ /* 0x002fe200000006ff */
[----:B------:R-:W-:Y:S02]  /*23a0*/  ULOP3.LUT UR17, UR17, 0xfefffff8, URZ, 0xc0, !UPT ;  /* 0xfefffff811117892 */ /* 0x000fe4000f8ec0ff */
[----:B------:R-:W-:Y:S01]  /*23b0*/  UPRMT UR4, URZ, 0x5410, UR25 ;  /* 0x00005410ff047896 */ /* 0x000fe20008000019 */
[----:B------:R4:W1:Y:S01]  /*23c0*/  SYNCS.PHASECHK.TRANS64.TRYWAIT P0, [UR5+0x40], R0 ;  /* 0x00004000ff0075a7 */ /* 0x0008620008001105 */
[----:B------:R-:W-:-:S02]  /*23d0*/  UIADD3.X UR15, UPT, UPT, URZ, UR29, URZ, UP1, !UPT ;  /* 0x0000001dff0f7290 */ /* 0x000fc40008ffe4ff */
[----:B------:R-:W-:Y:S02]  /*23e0*/  UPRMT UR5, URZ, 0x5410, UR24 ;  /* 0x00005410ff057896 */ /* 0x000fe40008000018 */
[----:B------:R-:W-:Y:S01]  /*23f0*/  UIADD3.X UR23, UPT, UPT, URZ, UR29, URZ, UP0, !UPT ;  /* 0x0000001dff177290 */ /* 0x000fe200087fe4ff */
[----:B------:R-:W-:Y:S01]  /*2400*/  UMOV UR32, 0x0 ;  /* 0x0000000000207882 */ /* 0x000fe20000000000 */
[----:B------:R-:W-:Y:S01]  /*2410*/  UMOV UR33, 0x10000000 ;  /* 0x1000000000217882 */ /* 0x000fe20000000000 */
[----:B------:R-:W-:Y:S01]  /*2420*/  UMOV UR19, UR35 ;  /* 0x0000002300137c82 */ /* 0x000fe20008000000 */
[----:B------:R-:W-:Y:S01]  /*2430*/  UMOV UR20, UR36 ;  /* 0x0000002400147c82 */ /* 0x000fe20008000000 */
[----:B------:R-:W-:Y:S01]  /*2440*/  UMOV UR12, UR36 ;  /* 0x00000024000c7c82 */ /* 0x000fe20008000000 */
[----:B------:R-:W-:Y:S01]  /*2450*/  UMOV UR9, UR17 ;  /* 0x0000001100097c82 */ /* 0x000fe20008000000 */
[----:B------:R-:W-:Y:S01]  /*2460*/  UMOV UR10, UR18 ;  /* 0x00000012000a7c82 */ /* 0x000fe20008000000 */
[----:B------:R3:W-:Y:S01]  /*2470*/  UTMALDG.3D.MULTICAST.2CTA [UR16], [UR14], UR4, desc[UR32] ;  /* 0x000020100e0073b4 */ /* 0x0007e20008211804 */
[----:B------:R-:W-:-:S04]  /*2480*/  UIADD3 UR7, UPT, UPT, UR7, 0x1, URZ ;  /* 0x0000000107077890 */ /* 0x000fc8000fffe0ff */
[----:B------:R-:W-:Y:S01]  /*2490*/  UISETP.NE.AND UP0, UPT, UR7, UR26, UPT ;  /* 0x0000001a0700728c */ /* 0x000fe2000bf05270 */
[----:B------:R4:W-:Y:S01]  /*24a0*/  UTMALDG.3D.MULTICAST.2CTA [UR8], [UR22], UR5, desc[UR32] ;  /* 0x00002008160073b4 */ /* 0x0009e20008211805 */
[----:B---3--:R-:W-:-:S07]  /*24b0*/  UMOV UR4, UR6 ;  /* 0x0000000600047c82 */ /* 0x008fce0008000000 */
[----:B----4-:R-:W-:Y:S05]  /*24c0*/  BRA.U UP0, `(.L_x_38) ;  /* 0xfffffffd00487547 */ /* 0x010fea000b83ffff */
.L_x_32:
[C---:B------:R-:W-:Y:S01]  /*24d0*/  LEA R3, R11.reuse, UR13, 0x3 ;  /* 0x0000000d0b037c11 */ /* 0x040fe2000f8e18ff */
[----:B------:R-:W-:Y:S01]  /*24e0*/  NOP ;  /* 0x0000000000007918 */ /* 0x000fe20000000000 */
[----:B-1----:R-:W-:Y:S02]  /*24f0*/  SHF.L.U32 R0, R10, 0x1f, RZ ;  /* 0x0000001f0a007819 */ /* 0x002fe400000006ff */
[----:B------:R-:W-:Y:S02]  /*2500*/  LEA R5, R11, UR13, 0x4 ;  /* 0x0000000d0b057c11 */ /* 0x000fe4000f8e20ff */
[----:B--2---:R-:W1:Y:S02]  /*2510*/  SYNCS.PHASECHK.TRANS64.TRYWAIT P0, [R3+URZ+0xd0], R0 ;  /* 0x0000d000030075a7 */ /* 0x004e6400080011ff */
[----:B-1----:R-:W-:Y:S05]  /*2520*/  @!P0 BRA `(.L_x_39) ;  /* 0x0000009800d88947 */ /* 0x002fea0003800000 */
.L_x_192:
[----:B------:R-:W2:Y:S01]  /*2530*/  LDS.128 R4, [R5+0x160] ;  /* 0x0001600005047984 */ /* 0x000ea20000000c00 */
[----:B------:R-:W-:Y:S01]  /*2540*/  UISETP.GE.AND UP0, UPT, UR45, 0x1, UPT ;  /* 0x000000012d00788c */ /* 0x000fe2000bf06270 */
[----:B------:R-:W-:Y:S01]  /*2550*/  @!PT LDS RZ, [RZ] ;  /* 0x00000000fffff984 */ /* 0x000fe20000000800 */
[----:B------:R-:W-:Y:S01]  /*2560*/  @!PT LDS RZ, [RZ] ;  /* 0x00000000fffff984 */ /* 0x000fe20000000800 */
[----:B------:R-:W-:Y:S01]  /*2570*/  @!PT LDS RZ, [RZ] ;  /* 0x00000000fffff984 */ /* 0x000fe20000000800 */
[----:B------:R-:W-:Y:S01]  /*2580*/  @!PT LDS RZ, [RZ] ;  /* 0x00000000fffff984 */ /* 0x000fe20000000800 */
[----:B------:R4:W-:Y:S06]  /*2590*/  MEMBAR.ALL.CTA ;  /* 0x0000000000007992 */ /* 0x0009ec0000008000 */
[----:B----4-:R-:W4:Y:S01]  /*25a0*/  FENCE.VIEW.ASYNC.S ;  /* 0x00000000000073c6 */ /* 0x010f220000000000 */
[----:B--2---:R-:W-:-:S13]  /*25b0*/  LOP3.LUT P0, RZ, R6, 0x1, RZ, 0xc0, !PT ;  /* 0x0000000106ff7812 */ /* 0x004fda000780c0ff */
[----:B----4-:R-:W-:Y:S01]  /*25c0*/  VOTEU.ANY UP1, P0 ;  /* 0x0000000000ff7886 */ /* 0x010fe20000020100 */
[----:B------:R-:W-:-:S13]  /*25d0*/  PLOP3.LUT P0, PT, PT, PT, UP1, 0x80, 0x8 ;  /* 0x000000000008781c */ /* 0x000fda0003f0f018 */
[----:B-1----:R-:W-:Y:S02]  /*25e0*/  @P0 LOP3.LUT R0, R5, 0xffff, RZ, 0xc0, !PT ;  /* 0x0000ffff05000812 */ /* 0x002fe400078ec0ff */
[----:B------:R-:W-:Y:S02]  /*25f0*/  @P0 MOV R2, R4 ;  /* 0x0000000400020202 */ /* 0x000fe40000000f00 */
[----:B------:R-:W-:Y:S01]  /*2600*/  @P0 R2UR UR5, R0 ;  /* 0x00000000000502ca */ /* 0x000fe200000e0000 */
[----:B------:R-:W-:Y:S01]  /*2610*/  VIADD R0, R3, 0xe0 ;  /* 0x000000e003007836 */ /* 0x000fe20000000000 */
[----:B------:R-:W-:Y:S02]  /*2620*/  @P0 SHF.R.U32.HI R4, RZ, 0x10, R5 ;  /* 0x00000010ff040819 */ /* 0x000fe40000011605 */
[----:B------:R-:W-:Y:S02]  /*2630*/  @P0 R2UR UR7, R2 ;  /* 0x00000000020702ca */ /* 0x000fe400000e0000 */
[----:B------:R-:W-:-:S02]  /*2640*/  PRMT R0, RZ, 0x654, R0 ;  /* 0x00000654ff007816 */ /* 0x000fc40000000000 */
[----:B------:R-:W-:Y:S02]  /*2650*/  @P0 R2UR UR4, R4 ;  /* 0x00000000040402ca */ /* 0x000fe400000e0000 */
[----:B------:R1:W-:Y:S03]  /*2660*/  SYNCS.ARRIVE.TRANS64.RED.A1T0 RZ, [R0+URZ], RZ ;  /* 0x000000ff00ff79a7 */ /* 0x0003e600081004ff */
[----:B------:R-:W-:-:S04]  /*2670*/  @UP1 UMOV UR39, UR5 ;  /* 0x0000000500271c82 */ /* 0x000fc80008000000 */
[----:B------:R-:W-:-:S04]  /*2680*/  @UP1 UMOV UR40, UR7 ;  /* 0x0000000700281c82 */ /* 0x000fc80008000000 */
[----:B------:R-:W-:Y:S01]  /*2690*/  @UP1 UMOV UR36, UR4 ;  /* 0x0000000400241c82 */ /* 0x000fe20008000000 */
[----:B------:R-:W-:Y:S05]  /*26a0*/  BRA.U !UP0, `(.L_x_40) ;  /* 0x0000000108d47547 */ /* 0x000fea000b800000 */
[----:B------:R-:W3:Y:S01]  /*26b0*/  LDCU.128 UR16, c[0x0][0xb10] ;  /* 0x00016200ff1077ac */ /* 0x000ee20008000c00 */
[----:B------:R-:W2:Y:S01]  /*26c0*/  LDCU UR12, c[0x0][0xb20] ;  /* 0x00016400ff0c77ac */ /* 0x000ea20008000800 */
[----:B------:R-:W4:Y:S01]  /*26d0*/  LDCU UR20, c[0x0][0xb0c] ;  /* 0x00016180ff1477ac */ /* 0x000f220008000800 */
[----:B------:R-:W1:Y:S01]  /*26e0*/  LDCU.64 UR8, c[0x0][0xb28] ;  /* 0x00016500ff0877ac */ /* 0x000e620008000a00 */
[----:B------:R-:W-:Y:S02]  /*26f0*/  UISETP.NE.AND UP3, UPT, UR45, 0x1, UPT ;  /* 0x000000012d00788c */ /* 0x000fe4000bf65270 */
[----:B---3--:R-:W-:Y:S02]  /*2700*/  UIMAD.WIDE.U32 UR10, UR41, UR19, URZ ;  /* 0x00000013290a72a5 */ /* 0x008fe4000f8e00ff */
[----:B------:R-:W-:Y:S02]  /*2710*/  UIMAD.WIDE.U32 UR4, UR42, UR16, URZ ;  /* 0x000000102a0472a5 */ /* 0x000fe4000f8e00ff */
[----:B------:R-:W-:-:S02]  /*2720*/  UISETP.NE.AND UP0, UPT, UR18, 0x1, UPT ;  /* 0x000000011200788c */ /* 0x000fc4000bf05270 */
[----:B------:R-:W-:Y:S01]  /*2730*/  UIMAD.WIDE.U32 UR22, UR39, UR19, URZ ;  /* 0x00000013271672a5 */ /* 0x000fe2000f8e00ff */
[----:B------:R-:W-:Y:S02]  /*2740*/  UMOV UR10, UR11 ;  /* 0x0000000b000a7c82 */ /* 0x000fe40008000000 */
[----:B------:R-:W-:Y:S01]  /*2750*/  UMOV UR4, UR5 ;  /* 0x0000000500047c82 */ /* 0x000fe20008000000 */
[----:B--2---:R-:W-:Y:S02]  /*2760*/  USHF.R.U32.HI UR10, URZ, UR12, UR10 ;  /* 0x0000000cff0a7299 */ /* 0x004fe4000801160a */
[----:B----4-:R-:W-:Y:S02]  /*2770*/  UISETP.NE.AND UP2, UPT, UR20, 0x1, UPT ;  /* 0x000000011400788c */ /* 0x010fe4000bf45270 */
[----:B------:R-:W-:Y:S02]  /*2780*/  USHF.R.U32.HI UR4, URZ, UR17, UR4 ;  /* 0x00000011ff047299 */ /* 0x000fe40008011604 */
[----:B------:R-:W-:-:S02]  /*2790*/  USEL UR5, UR41, UR10, !UP0 ;  /* 0x0000000a29057287 */ /* 0x000fc4000c000000 */
[----:B------:R-:W-:Y:S02]  /*27a0*/  USEL UR7, UR42, UR4, !UP2 ;  /* 0x000000042a077287 */ /* 0x000fe4000d000000 */
[----:B-1----:R-:W-:Y:S01]  /*27b0*/  UIMAD.WIDE.U32 UR10, UR5, UR8, URZ ;  /* 0x00000008050a72a5 */ /* 0x002fe2000f8e00ff */
[----:B------:R-:W-:Y:S01]  /*27c0*/  UMOV UR4, UR23 ;  /* 0x0000001700047c82 */ /* 0x000fe20008000000 */
[----:B------:R-:W-:Y:S02]  /*27d0*/  UIMAD.WIDE.U32 UR14, UR40, UR16, URZ ;  /* 0x00000010280e72a5 */ /* 0x000fe4000f8e00ff */
[----:B------:R-:W-:-:S03]  /*27e0*/  UIMAD.WIDE.U32 UR22, UR7, UR8, URZ ;  /* 0x00000008071672a5 */ /* 0x000fc6000f8e00ff */
[----:B------:R-:W-:Y:S01]  /*27f0*/  UMOV UR10, UR11 ;  /* 0x0000000b000a7c82 */ /* 0x000fe20008000000 */
[----:B------:R-:W-:Y:S02]  /*2800*/  USHF.R.U32.HI UR4, URZ, UR12, UR4 ;  /* 0x0000000cff047299 */ /* 0x000fe40008011604 */
[----:B------:R-:W-:Y:S01]  /*2810*/  @UP3 USHF.R.U32.HI UR5, URZ, UR9, UR10 ;  /* 0x00000009ff053299 */ /* 0x000fe2000801160a */
[----:B------:R-:W-:Y:S01]  /*2820*/  UMOV UR14, UR15 ;  /* 0x0000000f000e7c82 */ /* 0x000fe20008000000 */
[----:B------:R-:W-:Y:S01]  /*2830*/  UMOV UR22, UR23 ;  /* 0x0000001700167c82 */ /* 0x000fe20008000000 */
[----:B------:R-:W-:Y:S02]  /*2840*/  USHF.R.U32.HI UR17, URZ, UR17, UR14 ;  /* 0x00000011ff117299 */ /* 0x000fe4000801160e */
[----:B------:R-:W-:Y:S02]  /*2850*/  USEL UR4, UR39, UR4, !UP0 ;  /* 0x0000000427047287 */ /* 0x000fe4000c000000 */
[----:B------:R-:W-:-:S02]  /*2860*/  @UP3 USHF.R.U32.HI UR7, URZ, UR9, UR22 ;  /* 0x00000009ff073299 */ /* 0x000fc40008011616 */
[----:B------:R-:W-:Y:S02]  /*2870*/  UIMAD UR10, UR45, UR5, URZ ;  /* 0x000000052d0a72a4 */ /* 0x000fe4000f8e02ff */
[----:B------:R-:W-:Y:S02]  /*2880*/  USEL UR5, UR40, UR17, !UP2 ;  /* 0x0000001128057287 */ /* 0x000fe4000d000000 */
[----:B------:R-:W-:Y:S02]  /*2890*/  UIMAD UR12, UR45, UR7, URZ ;  /* 0x000000072d0c72a4 */ /* 0x000fe4000f8e02ff */
[----:B------:R-:W-:Y:S02]  /*28a0*/  UISETP.GE.AND UP0, UPT, UR4, UR10, UPT ;  /* 0x0000000a0400728c */ /* 0x000fe4000bf06270 */
[----:B------:R-:W-:Y:S02]  /*28b0*/  UIMAD.WIDE.U32 UR10, UR4, UR8, URZ ;  /* 0x00000008040a72a5 */ /* 0x000fe4000f8e00ff */
[----:B------:R-:W-:-:S02]  /*28c0*/  UISETP.GE.OR UP0, UPT, UR5, UR12, UP0 ;  /* 0x0000000c0500728c */ /* 0x000fc40008706670 */
        /* <DEDUP_REMOVED lines=19> */
.L_x_40:
[----:B------:R-:W2:Y:S02]  /*2a00*/  LDCU UR4, c[0x0][0xb30] ;  /* 0x00016600ff0477ac */ /* 0x000ea40008000800 */
[----:B--2---:R-:W-:-:S09]  /*2a10*/  UISETP.NE.AND UP0, UPT, UR4, 0x1, UPT ;  /* 0x000000010400788c */ /* 0x004fd2000bf05270 */
[----:B------:R-:W-:Y:S05]  /*2a20*/  BRA.U UP0, `(.L_x_41) ;  /* 0x0000000100447547 */ /* 0x000fea000b800000 */
[----:B------:R-:W2:Y:S01]  /*2a30*/  LDCU.128 UR16, c[0x0][0xb10] ;  /* 0x00016200ff1077ac */ /* 0x000ea20008000c00 */
[----:B------:R-:W4:Y:S01]  /*2a40*/  LDCU UR10, c[0x0][0xb0c] ;  /* 0x00016180ff0a77ac */ /* 0x000f220008000800 */
[----:B------:R-:W1:Y:S01]  /*2a50*/  LDCU UR7, c[0x0][0xb20] ;  /* 0x00016400ff0777ac */ /* 0x000e620008000800 */
[----:B--2---:R-:W-:Y:S02]  /*2a60*/  UIMAD.WIDE.U32 UR8, UR40, UR16, URZ ;  /* 0x00000010280872a5 */ /* 0x004fe4000f8e00ff */
[----:B------:R-:W-:Y:S02]  /*2a70*/  UIMAD.WIDE.U32 UR4, UR39, UR19, URZ ;  /* 0x00000013270472a5 */ /* 0x000fe4000f8e00ff */
[----:B----4-:R-:W-:Y:S02]  /*2a80*/  UISETP.NE.AND UP2, UPT, UR10, 0x1, UPT ;  /* 0x000000010a00788c */ /* 0x010fe4000bf45270 */
[----:B------:R-:W-:Y:S01]  /*2a90*/  UISETP.NE.AND UP0, UPT, UR18, 0x1, UPT ;  /* 0x000000011200788c */ /* 0x000fe2000bf05270 */
[----:B------:R-:W-:-:S02]  /*2aa0*/  UMOV UR8, UR9 ;  /* 0x0000000900087c82 */ /* 0x000fc40008000000 */
[----:B------:R-:W-:Y:S01]  /*2ab0*/  UMOV UR4, UR5 ;  /* 0x0000000500047c82 */ /* 0x000fe20008000000 */
[----:B------:R-:W-:Y:S02]  /*2ac0*/  USHF.R.U32.HI UR17, URZ, UR17, UR8 ;  /* 0x00000011ff117299 */ /* 0x000fe40008011608 */
[----:B-1----:R-:W-:Y:S02]  /*2ad0*/  USHF.R.U32.HI UR4, URZ, UR7, UR4 ;  /* 0x00000007ff047299 */ /* 0x002fe40008011604 */
[----:B------:R-:W-:Y:S02]  /*2ae0*/  USEL UR5, UR40, UR17, !UP2 ;  /* 0x0000001128057287 */ /* 0x000fe4000d000000 */
[----:B------:R-:W-:-:S04]  /*2af0*/  USEL UR4, UR39, UR4, !UP0 ;  /* 0x0000000427047287 */ /* 0x000fc8000c000000 */
[----:B------:R-:W-:Y:S02]  /*2b00*/  UIADD3 UR7, UPT, UPT, UR5, -UR4, URZ ;  /* 0x8000000405077290 */ /* 0x000fe4000fffe0ff */
[----:B------:R-:W-:Y:S02]  /*2b10*/  UIADD3 UR4, UPT, UPT, -UR5, UR4, URZ ;  /* 0x0000000405047290 */ /* 0x000fe4000fffe1ff */
[----:B------:R-:W-:Y:S02]  /*2b20*/  UIMAD UR39, UR7, UR18, UR39 ;  /* 0x00000012072772a4 */ /* 0x000fe4000f8e0227 */
[----:B------:R-:W-:-:S12]  /*2b30*/  UIMAD UR40, UR4, UR10, UR40 ;  /* 0x0000000a042872a4 */ /* 0x000fd8000f8e0228 */
.L_x_41:
[----:B------:R-:W-:Y:S01]  /*2b40*/  VIADD R11, R11, 0x1 ;  /* 0x000000010b0b7836 */ /* 0x000fe20000000000 */
[----:B------:R-:W-:Y:S02]  /*2b50*/  R2UR UR5, R69 ;  /* 0x00000000450572ca */ /* 0x000fe400000e0000 */
[----:B------:R-:W-:Y:S02]  /*2b60*/  R2UR UR4, R68 ;  /* 0x00000000440472ca */ /* 0x000fe400000e0000 */
[C---:B------:R-:W-:Y:S02]  /*2b70*/  ISETP.NE.AND P0, PT, R11.reuse, 0x2, PT ;  /* 0x000000020b00780c */ /* 0x040fe40003f05270 */
[----:B------:R-:W-:Y:S02]  /*2b80*/  PLOP3.LUT P1, PT, PT, PT, PT, 0x80, 0x8 ;  /* 0x000000000008781c */ /* 0x000fe40003f2f070 */
[----:B------:R-:W-:Y:S02]  /*2b90*/  SEL R3, RZ, 0x1, P0 ;  /* 0x00000001ff037807 */ /* 0x000fe40000000000 */
[----:B------:R-:W-:-:S02]  /*2ba0*/  SEL R11, R11, RZ, P0 ;  /* 0x000000ff0b0b7207 */ /* 0x000fc40000000000 */
[----:B------:R-:W-:Y:S01]  /*2bb0*/  LOP3.LUT R10, R10, R3, RZ, 0x3c, !PT ;  /* 0x000000030a0a7212 */ /* 0x000fe200078e3cff */
[----:B------:R-:W-:Y:S02]  /*2bc0*/  UIADD3 UR16, UPT, UPT, UR40, UR5, URZ ;  /* 0x0000000528107290 */ /* 0x000fe4000fffe0ff */
[----:B------:R-:W-:Y:S01]  /*2bd0*/  UIADD3 UR20, UPT, UPT, UR39, UR4, URZ ;  /* 0x0000000427147290 */ /* 0x000fe2000fffe0ff */
[----:B------:R-:W-:Y:S11]  /*2be0*/  BRA.U UP1, `(.L_x_42) ;  /* 0xfffffff101307547 */ /* 0x000ff6000b83ffff */
[----:B------:R-:W-:Y:S01]  /*2bf0*/  UIADD3 UR13, UPT, UPT, UR13, 0x40, URZ ;  /* 0x000000400d0d7890 */ /* 0x000fe2000fffe0ff */
[----:B------:R-:W-:-:S03]  /*2c00*/  SHF.L.U32 R3, R12, 0x1f, RZ ;  /* 0x0000001f0c037819 */ /* 0x000fc600000006ff */
[----:B------:R-:W-:-:S09]  /*2c10*/  ULEA UR4, UR6, UR13, 0x3 ;  /* 0x0000000d06047291 */ /* 0x000fd2000f8e18ff */
[----:B------:R-:W2:Y:S02]  /*2c20*/  SYNCS.PHASECHK.TRANS64.TRYWAIT P0, [UR4], R3 ;  /* 0x00000003ff0075a7 */ /* 0x000ea40008001104 */
[----:B--2---:R-:W-:Y:S05]  /*2c30*/  @!P0 BRA `(.L_x_43) ;  /* 0x0000009400288947 */ /* 0x004fea0003800000 */
.L_x_194:
[----:B------:R-:W-:-:S04]  /*2c40*/  UIADD3 UR4, UPT, UPT, UR6, 0x1, URZ ;  /* 0x0000000106047890 */ /* 0x000fc8000fffe0ff */
[----:B------:R-:W-:-:S04]  /*2c50*/  UISETP.NE.AND UP0, UPT, UR4, 0x8, UPT ;  /* 0x000000080400788c */ /* 0x000fc8000bf05270 */
[----:B------:R-:W-:Y:S02]  /*2c60*/  USEL UR6, URZ, 0x1, UP0 ;  /* 0x00000001ff067887 */ /* 0x000fe40008000000 */
[----:B------:R-:W-:-:S04]  /*2c70*/  USEL UR4, UR4, URZ, UP0 ;  /* 0x000000ff04047287 */ /* 0x000fc80008000000 */
[----:B------:R-:W-:Y:S01]  /*2c80*/  ULEA UR5, UR4, UR13, 0x3 ;  /* 0x0000000d04057291 */ /* 0x000fe2000f8e18ff */
[----:B------:R-:W-:-:S04]  /*2c90*/  LOP3.LUT R2, R12, UR6, RZ, 0x3c, !PT ;  /* 0x000000060c027c12 */ /* 0x000fc8000f8e3cff */
[----:B-1----:R-:W-:-:S04]  /*2ca0*/  SHF.L.U32 R3, R2, 0x1f, RZ ;  /* 0x0000001f02037819 */ /* 0x002fc800000006ff */
[----:B------:R-:W1:Y:S02]  /*2cb0*/  SYNCS.PHASECHK.TRANS64.TRYWAIT P0, [UR5], R3 ;  /* 0x00000003ff0075a7 */ /* 0x000e640008001105 */
[----:B-1----:R-:W-:Y:S05]  /*2cc0*/  @!P0 BRA `(.L_x_44) ;  /* 0x00000094001c8947 */ /* 0x002fea0003800000 */
.L_x_196:
        /* <DEDUP_REMOVED lines=9> */
.L_x_198:
        /* <DEDUP_REMOVED lines=9> */
.L_x_200:
        /* <DEDUP_REMOVED lines=9> */
.L_x_202:
        /* <DEDUP_REMOVED lines=9> */
.L_x_204:
        /* <DEDUP_REMOVED lines=9> */
.L_x_206:
[----:B------:R-:W-:-:S04]  /*2fa0*/  UIADD3 UR4, UPT, UPT, UR4, 0x1, URZ ;  /* 0x0000000104047890 */ /* 0x000fc8000fffe0ff */
[----:B------:R-:W-:-:S04]  /*2fb0*/  UISETP.NE.AND UP0, UPT, UR4, 0x8, UPT ;  /* 0x000000080400788c */ /* 0x000fc8000bf05270 */
[----:B------:R-:W-:Y:S02]  /*2fc0*/  USEL UR5, URZ, 0x1, UP0 ;  /* 0x00000001ff057887 */ /* 0x000fe40008000000 */
[----:B------:R-:W-:-:S04]  /*2fd0*/  USEL UR4, UR4, URZ, UP0 ;  /* 0x000000ff04047287 */ /* 0x000fc80008000000 */
[----:B------:R-:W-:Y:S01]  /*2fe0*/  ULEA UR4, UR4, UR13, 0x3 ;  /* 0x0000000d04047291 */ /* 0x000fe2000f8e18ff */
[----:B-1----:R-:W-:-:S04]  /*2ff0*/  LOP3.LUT R3, R2, UR5, RZ, 0x3c, !PT ;  /* 0x0000000502037c12 */ /* 0x002fc8000f8e3cff */
[----:B------:R-:W-:Y:S01]  /*3000*/  SHF.L.U32 R3, R3, 0x1f, RZ ;  /* 0x0000001f03037819 */ /* 0x000fe200000006ff */
[----:B------:R-:W-:-:S07]  /*3010*/  IMAD.U32 R0, RZ, RZ, UR4 ;  /* 0x00000004ff007e24 */ /* 0x000fce000f8e00ff */
.L_x_50:
[----:B-1----:R1:W2:Y:S02]  /*3020*/  SYNCS.PHASECHK.TRANS64.TRYWAIT P0, [R0+URZ], R3 ;  /* 0x00000003000075a7 */ /* 0x0022a400080011ff */
[----:B--2---:R-:W-:Y:S05]  /*3030*/  @!P0 NANOSLEEP.SYNCS 0x989680 ;  /* 0x009896800000895d */ /* 0x004fea0003900000 */
[----:B------:R-:W2:Y:S02]  /*3040*/  @!P0 SYNCS.PHASECHK.TRANS64 P0, [R0+URZ], R3 ;  /* 0x00000003000085a7 */ /* 0x000ea400080010ff */
[----:B--23--:R-:W-:Y:S05]  /*3050*/  @P0 EXIT ;  /* 0x000000000000094d */ /* 0x00cfea0003800000 */
[----:B------:R-:W-:Y:S05]  /*3060*/  BRA `(.L_x_50) ;  /* 0xfffffffc00ec7947 */ /* 0x000fea000383ffff */
.L_x_22:
[----:B------:R-:W2:Y:S02]  /*3070*/  S2UR UR4, SR_CgaCtaId ;  /* 0x00000000000479c3 */ /* 0x000ea40000008800 */
[----:B--2---:R-:W-:-:S04]  /*3080*/  UISETP.NE.AND UP0, UPT, UR4, URZ, UPT ;  /* 0x000000ff0400728c */ /* 0x004fc8000bf05270 */
[----:B------:R-:W-:-:S09]  /*3090*/  UISETP.NE.OR UP0, UPT, UR21, 0x1, UP0 ;  /* 0x000000011500788c */ /* 0x000fd20008705670 */
[----:B------:R-:W-:Y:S05]  /*30a0*/  BRA.U UP0, `(.L_x_51) ;  /* 0x00000005004c7547 */ /* 0x000fea000b800000 */
[----:B------:R-:W2:Y:S01]  /*30b0*/  S2UR UR5, SR_CgaCtaId ;  /* 0x00000000000579c3 */ /* 0x000ea20000008800 */
[----:B------:R-:W-:Y:S01]  /*30c0*/  UMOV UR4, 0x400 ;  /* 0x0000040000047882 */ /* 0x000fe20000000000 */
[----:B------:R-:W-:Y:S01]  /*30d0*/  ISETP.GE.U32.AND P2, PT, R0, 0x8, PT ;  /* 0x000000080000780c */ /* 0x000fe20003f46070 */
[----:B------:R-:W-:Y:S01]  /*30e0*/  IMAD.MOV.U32 R12, RZ, RZ, 0x1 ;  /* 0x00000001ff0c7424 */ /* 0x000fe200078e00ff */
[----:B------:R-:W-:Y:S02]  /*30f0*/  CS2R R10, SRZ ;  /* 0x00000000000a7805 */ /* 0x000fe4000001ff00 */
[----:B------:R-:W-:Y:S01]  /*3100*/  CS2R R8, SRZ ;  /* 0x0000000000087805 */ /* 0x000fe2000001ff00 */
[----:B--2---:R-:W-:-:S03]  /*3110*/  ULEA UR6, UR5, UR4, 0x18 ;  /* 0x0000000405067291 */ /* 0x004fc6000f8ec0ff */
[----:B------:R-:W-:-:S09]  /*3120*/  UMOV UR5, URZ ;  /* 0x000000ff00057c82 */ /* 0x000fd20008000000 */
.L_x_55:
[----:B------:R-:W-:Y:S02]  /*3130*/  LEA R2, R8, UR6, 0x3 ;  /* 0x0000000608027c11 */ /* 0x000fe4000f8e18ff */
[----:B------:R-:W-:-:S03]  /*3140*/  SHF.L.U32 R5, R9, 0x1f, RZ ;  /* 0x0000001f09057819 */ /* 0x000fc600000006ff */
[----:B------:R-:W-:Y:S01]  /*3150*/  VIADD R4, R2, 0x140 ;  /* 0x0000014002047836 */ /* 0x000fe20000000000 */
[----:B------:R-:W2:Y:S02]  /*3160*/  SYNCS.PHASECHK.TRANS64.TRYWAIT P0, [R2+URZ+0x130], R5 ;  /* 0x00013005020075a7 */ /* 0x000ea400080011ff */
[----:B--2---:R-:W-:Y:S05]  /*3170*/  @!P0 BRA `(.L_x_52) ;  /* 0x0000009000808947 */ /* 0x004fea0003800000 */
.L_x_207:
[----:B------:R-:W-:Y:S01]  /*3180*/  ULEA UR4, UR5, UR6, 0x3 ;  /* 0x0000000605047291 */ /* 0x000fe2000f8e18ff */
[----:B------:R-:W-:Y:S02]  /*3190*/  PRMT R4, RZ, 0x654, R4 ;  /* 0x00000654ff047816 */ /* 0x000fe40000000004 */
[----:B--2---:R-:W-:Y:S01]  /*31a0*/  SHF.L.U32 R5, R12, 0x1f, RZ ;  /* 0x0000001f0c057819 */ /* 0x004fe200000006ff */
[----:B------:R-:W-:Y:S01]  /*31b0*/  UIADD3 UR7, UPT, UPT, UR4, 0xd0, URZ ;  /* 0x000000d004077890 */ /* 0x000fe2000fffe0ff */
[----:B------:R2:W-:Y:S05]  /*31c0*/  SYNCS.ARRIVE.TRANS64.RED.A1T0 RZ, [R4+URZ], RZ ;  /* 0x000000ff04ff79a7 */ /* 0x0005ea00081004ff */
[----:B------:R-:W-:Y:S01]  /*31d0*/  IMAD.U32 R7, RZ, RZ, UR7 ;  /* 0x00000007ff077e24 */ /* 0x000fe2000f8e00ff */
[----:B------:R-:W3:Y:S04]  /*31e0*/  SYNCS.PHASECHK.TRANS64.TRYWAIT P0, [UR4+0xe0], R5 ;  /* 0x0000e005ff0075a7 */ /* 0x000ee80008001104 */
[----:B------:R-:W-:Y:S01]  /*31f0*/  PRMT R6, R0, 0x654, R7 ;  /* 0x0000065400067816 */ /* 0x000fe20000000007 */
[----:B--2---:R-:W-:Y:S01]  /*3200*/  @!P2 IMAD.MOV.U32 R4, RZ, RZ, 0x10 ;  /* 0x00000010ff04a424 */ /* 0x004fe200078e00ff */
[----:B---3--:R-:W-:Y:S06]  /*3210*/  @!P0 BRA `(.L_x_53) ;  /* 0x00000090006c8947 */ /* 0x008fec0003800000 */
.L_x_209:
[----:B------:R-:W-:Y:S01]  /*3220*/  ULEA UR8, UR5, UR6, 0x4 ;  /* 0x0000000605087291 */ /* 0x000fe2000f8e20ff */
[----:B------:R-:W-:Y:S01]  /*3230*/  SEL R3, R6, R3, !P2 ;  /* 0x0000000306037207 */ /* 0x000fe20005000000 */
[----:B------:R-:W-:Y:S01]  /*3240*/  UIADD3 UR9, UPT, UPT, UR4, 0xd0, URZ ;  /* 0x000000d004097890 */ /* 0x000fe2000fffe0ff */
[----:B--2---:R-:W-:Y:S01]  /*3250*/  LEA R2, R11, UR6, 0x3 ;  /* 0x000000060b027c11 */ /* 0x004fe2000f8e18ff */
[----:B------:R-:W-:Y:S01]  /*3260*/  UIADD3 UR8, UPT, UPT, UR8, 0x160, URZ ;  /* 0x0000016008087890 */ /* 0x000fe2000fffe0ff */
[----:B------:R-:W-:Y:S01]  /*3270*/  SHF.L.U32 R5, R10, 0x1f, RZ ;  /* 0x0000001f0a057819 */ /* 0x000fe200000006ff */
[----:B------:R2:W-:Y:S01]  /*3280*/  @!P2 SYNCS.ARRIVE.TRANS64.RED RZ, [R3+URZ], R4 ;  /* 0x0000000403ffa9a7 */ /* 0x0005e200080004ff */
[----:B------:R-:W-:Y:S01]  /*3290*/  UIADD3 UR4, UPT, UPT, UR5, 0x1, URZ ;  /* 0x0000000105047890 */ /* 0x000fe2000fffe0ff */
[----:B------:R-:W-:-:S03]  /*32a0*/  VIADD R8, R8, 0x1 ;  /* 0x0000000108087836 */ /* 0x000fc60000000000 */
[----:B------:R-:W-:Y:S02]  /*32b0*/  UISETP.NE.AND UP0, UPT, UR4, 0x2, UPT ;  /* 0x000000020400788c */ /* 0x000fe4000bf05270 */
[----:B------:R-:W-:Y:S06]  /*32c0*/  UGETNEXTWORKID.BROADCAST [UR8], [UR9] ;  /* 0x00000000080073ca */ /* 0x000fec0008000100 */
[----:B------:R-:W-:Y:S01]  /*32d0*/  USEL UR7, URZ, 0x1, UP0 ;  /* 0x00000001ff077887 */ /* 0x000fe20008000000 */
[----:B------:R-:W-:Y:S01]  /*32e0*/  ISETP.NE.AND P0, PT, R8, 0x2, PT ;  /* 0x000000020800780c */ /* 0x000fe20003f05270 */
[----:B------:R-:W-:Y:S01]  /*32f0*/  USEL UR5, UR4, URZ, UP0 ;  /* 0x000000ff04057287 */ /* 0x000fe20008000000 */
[----:B------:R-:W3:Y:S03]  /*3300*/  SYNCS.PHASECHK.TRANS64.TRYWAIT P1, [R2+URZ+0xd0], R5 ;  /* 0x0000d005020075a7 */ /* 0x000ee600080211ff */
[----:B------:R-:W-:Y:S01]  /*3310*/  LOP3.LUT R12, R12, UR7, RZ, 0x3c, !PT ;  /* 0x000000070c0c7c12 */ /* 0x000fe2000f8e3cff */
[----:B--23--:R-:W-:Y:S07]  /*3320*/  @!P1 BRA `(.L_x_54) ;  /* 0x0000009000409947 */ /* 0x00cfee0003800000 */
.L_x_210:
[C---:B------:R-:W-:Y:S01]  /*3330*/  LEA R4, R11.reuse, UR6, 0x4 ;  /* 0x000000060b047c11 */ /* 0x040fe2000f8e20ff */
[----:B--2---:R-:W-:Y:S01]  /*3340*/  VIADD R2, R2, 0xe0 ;  /* 0x000000e002027836 */ /* 0x004fe20000000000 */
[----:B------:R-:W-:Y:S01]  /*3350*/  SEL R8, R8, RZ, P0 ;  /* 0x000000ff08087207 */ /* 0x000fe20000000000 */
[----:B------:R-:W-:-:S03]  /*3360*/  VIADD R11, R11, 0x1 ;  /* 0x000000010b0b7836 */ /* 0x000fc60000000000 */
[----:B------:R-:W2:Y:S01]  /*3370*/  LDS.128 R4, [R4+0x160] ;  /* 0x0001600004047984 */ /* 0x000ea20000000c00 */
[----:B------:R-:W-:Y:S02]  /*3380*/  PRMT R2, RZ, 0x654, R2 ;  /* 0x00000654ff027816 */ /* 0x000fe40000000002 */
[C---:B------:R-:W-:Y:S01]  /*3390*/  ISETP.NE.AND P1, PT, R11.reuse, 0x2, PT ;  /* 0x000000020b00780c */ /* 0x040fe20003f25270 */
[----:B------:R-:W-:Y:S01]  /*33a0*/  @!PT LDS RZ, [RZ] ;  /* 0x00000000fffff984 */ /* 0x000fe20000000800 */
[----:B------:R-:W-:Y:S01]  /*33b0*/  @!PT LDS RZ, [RZ] ;  /* 0x00000000fffff984 */ /* 0x000fe20000000800 */
[----:B------:R-:W-:Y:S01]  /*33c0*/  @!PT LDS RZ, [RZ] ;  /* 0x00000000fffff984 */ /* 0x000fe20000000800 */
[----:B------:R-:W-:Y:S01]  /*33d0*/  @!PT LDS RZ, [RZ] ;  /* 0x00000000fffff984 */ /* 0x000fe20000000800 */
[----:B------:R3:W-:Y:S06]  /*33e0*/  MEMBAR.ALL.CTA ;  /* 0x0000000000007992 */ /* 0x0007ec0000008000 */
[----:B---3--:R-:W3:Y:S01]  /*33f0*/  FENCE.VIEW.ASYNC.S ;  /* 0x00000000000073c6 */ /* 0x008ee20000000000 */
[----:B------:R-:W-:Y:S01]  /*3400*/  SEL R11, R11, RZ, P1 ;  /* 0x000000ff0b0b7207 */ /* 0x000fe20000800000 */
[----:B---3--:R3:W-:Y:S01]  /*3410*/  SYNCS.ARRIVE.TRANS64.RED.A1T0 RZ, [R2+URZ], RZ ;  /* 0x000000ff02ff79a7 */ /* 0x0087e200081004ff */
[----:B--2---:R-:W-:-:S02]  /*3420*/  LOP3.LUT P3, RZ, R6, 0x1, RZ, 0xc0, !PT ;  /* 0x0000000106ff7812 */ /* 0x004fc4000786c0ff */
[----:B------:R-:W-:-:S04]  /*3430*/  SEL R5, RZ, 0x1, P1 ;  /* 0x00000001ff057807 */ /* 0x000fc80000800000 */
[----:B------:R-:W-:Y:S02]  /*3440*/  LOP3.LUT R10, R10, R5, RZ, 0x3c, !PT ;  /* 0x000000050a0a7212 */ /* 0x000fe400078e3cff */
[----:B---3--:R-:W-:-:S04]  /*3450*/  SEL R2, RZ, 0x1, P0 ;  /* 0x00000001ff027807 */ /* 0x008fc80000000000 */
[----:B------:R-:W-:Y:S01]  /*3460*/  LOP3.LUT R9, R9, R2, RZ, 0x3c, !PT ;  /* 0x0000000209097212 */ /* 0x000fe200078e3cff */
[----:B------:R-:W-:Y:S06]  /*3470*/  @P3 BRA `(.L_x_55) ;  /* 0xfffffffc002c3947 */ /* 0x000fec000383ffff */
[----:B------:R-:W-:Y:S01]  /*3480*/  ULEA UR4, UR5, UR6, 0x3 ;  /* 0x0000000605047291 */ /* 0x000fe2000f8e18ff */
[----:B------:R-:W-:-:S08]  /*3490*/  SHF.L.U32 R3, R12, 0x1f, RZ ;  /* 0x0000001f0c037819 */ /* 0x000fd000000006ff */
[----:B------:R-:W2:Y:S02]  /*34a0*/  SYNCS.PHASECHK.TRANS64 P0, [UR4+0xe0], R3 ;  /* 0x0000e003ff0075a7 */ /* 0x000ea40008001004 */
[----:B--2---:R-:W-:Y:S05]  /*34b0*/  @P0 BRA `(.L_x_56) ;  /* 0x0000000000080947 */ /* 0x004fea0003800000 */
[----:B------:R-:W2:Y:S02]  /*34c0*/  SYNCS.PHASECHK.TRANS64.TRYWAIT P0, [UR4+0xe0], R3 ;  /* 0x0000e003ff0075a7 */ /* 0x000ea40008001104 */
[----:B--2---:R-:W-:Y:S05]  /*34d0*/  @!P0 BRA `(.L_x_57) ;  /* 0x0000008c00e88947 */ /* 0x004fea0003800000 */
.L_x_56:
[----:B------:R-:W-:-:S04]  /*34e0*/  UIADD3 UR7, UPT, UPT, UR5, 0x1, URZ ;  /* 0x0000000105077890 */ /* 0x000fc8000fffe0ff */
[----:B------:R-:W-:-:S04]  /*34f0*/  UISETP.NE.AND UP0, UPT, UR7, 0x2, UPT ;  /* 0x000000020700788c */ /* 0x000fc8000bf05270 */
[----:B------:R-:W-:Y:S02]  /*3500*/  USEL UR8, URZ, 0x1, UP0 ;  /* 0x00000001ff087887 */ /* 0x000fe40008000000 */
[----:B------:R-:W-:-:S04]  /*3510*/  USEL UR7, UR7, URZ, UP0 ;  /* 0x000000ff07077287 */ /* 0x000fc80008000000 */
[----:B------:R-:W-:Y:S01]  /*3520*/  ULEA UR7, UR7, UR6, 0x3 ;  /* 0x0000000607077291 */ /* 0x000fe2000f8e18ff */
[----:B--2---:R-:W-:-:S04]  /*3530*/  LOP3.LUT R3, R12, UR8, RZ, 0x3c, !PT ;  /* 0x000000080c037c12 */ /* 0x004fc8000f8e3cff */
[----:B------:R-:W-:-:S04]  /*3540*/  SHF.L.U32 R0, R3, 0x1f, RZ ;  /* 0x0000001f03007819 */ /* 0x000fc800000006ff */
[----:B------:R-:W2:Y:S02]  /*3550*/  SYNCS.PHASECHK.TRANS64 P0, [UR7+0xe0], R0 ;  /* 0x0000e000ff0075a7 */ /* 0x000ea40008001007 */
[----:B-12---:R-:W-:Y:S05]  /*3560*/  @P0 EXIT ;  /* 0x000000000000094d */ /* 0x006fea0003800000 */
[----:B------:R-:W-:Y:S02]  /*3570*/  SHF.L.U32 R3, R3, 0x1f, RZ ;  /* 0x0000001f03037819 */ /* 0x000fe400000006ff */
[----:B------:R-:W-:-:S07]  /*3580*/  MOV R0, UR7 ;  /* 0x0000000700007c02 */ /* 0x000fce0008000f00 */
.L_x_58:
[----:B-1----:R1:W2:Y:S02]  /*3590*/  SYNCS.PHASECHK.TRANS64.TRYWAIT P0, [R0+URZ+0xe0], R3 ;  /* 0x0000e003000075a7 */ /* 0x0022a400080011ff */
[----:B--2---:R-:W-:Y:S05]  /*35a0*/  @!P0 NANOSLEEP.SYNCS 0x989680 ;  /* 0x009896800000895d */ /* 0x004fea0003900000 */
[----:B------:R-:W2:Y:S02]  /*35b0*/  @!P0 SYNCS.PHASECHK.TRANS64 P0, [R0+URZ+0xe0], R3 ;  /* 0x0000e003000085a7 */ /* 0x000ea400080010ff */
[----:B--2---:R-:W-:Y:S05]  /*35c0*/  @P0 EXIT ;  /* 0x000000000000094d */ /* 0x004fea0003800000 */
[----:B------:R-:W-:Y:S05]  /*35d0*/  BRA `(.L_x_58) ;  /* 0xfffffffc00ec7947 */ /* 0x000fea000383ffff */
.L_x_51:
[----:B------:R-:W-:Y:S05]  /*35e0*/  BRA.U UP6, `(.L_x_59) ;  /* 0x0000001106dc7547 */ /* 0x000fea000b800000 */
[----:B------:R-:W2:Y:S01]  /*35f0*/  S2UR UR7, SR_CgaCtaId ;  /* 0x00000000000779c3 */ /* 0x000ea20000008800 */
[----:B------:R-:W-:Y:S01]  /*3600*/  UMOV UR4, 0x40 ;  /* 0x0000004000047882 */ /* 0x000fe20000000000 */
[----:B------:R-:W-:Y:S01]  /*3610*/  NOP ;  /* 0x0000000000007918 */ /* 0x000fe20000000000 */
[----:B------:R-:W-:Y:S01]  /*3620*/  UMOV UR6, 0x400 ;  /* 0x0000040000067882 */ /* 0x000fe20000000000 */
[----:B--2---:R-:W-:Y:S02]  /*3630*/  ULEA UR5, UR7, UR4, 0x18 ;  /* 0x0000000407057291 */ /* 0x004fe4000f8ec0ff */
[----:B------:R-:W-:-:S07]  /*3640*/  ULEA UR6, UR7, UR6, 0x18 ;  /* 0x0000000607067291 */ /* 0x000fce000f8ec0ff */
[----:B------:R-:W2:Y:S02]  /*3650*/  LDS.U8 R0, [UR5+0x1c] ;  /* 0x00001c05ff007984 */ /* 0x000ea40008000000 */
[----:B--2---:R-:W-:-:S13]  /*3660*/  ISETP.NE.AND P0, PT, R0, RZ, PT ;  /* 0x000000ff0000720c */ /* 0x004fda0003f05270 */
[----:B------:R-:W-:Y:S05]  /*3670*/  @P0 BRA `(.L_x_60) ;  /* 0x0000000400080947 */ /* 0x000fea0003800000 */
[----:B------:R-:W-:Y:S02]  /*3680*/  UISETP.NE.U32.AND UP1, UPT, UR47, 0x1, UPT ;  /* 0x000000012f00788c */ /* 0x000fe4000bf25070 */
[----:B------:R-:W-:-:S07]  /*3690*/  UIADD3 UR7, UPT, UPT, UR5, 0x8, URZ ;  /* 0x0000000805077890 */ /* 0x000fce000fffe0ff */
[----:B------:R-:W-:Y:S05]  /*36a0*/  BRA.U !UP1, `(.L_x_61) ;  /* 0x00000001099c7547 */ /* 0x000fea000b800000 */
[----:B------:R-:W-:Y:S01]  /*36b0*/  ELECT P0, URZ, PT ;  /* 0x0000000000ff782f */ /* 0x000fe20003800000 */
[----:B------:R-:W-:-:S12]  /*36c0*/  BSSY B0, `(.L_x_61) ;  /* 0x0000025000007945 */ /* 0x000fd80003800000 */
[----:B------:R-:W-:Y:S05]  /*36d0*/  @!P0 BRA `(.L_x_62) ;  /* 0x00000000008c8947 */ /* 0x000fea0003800000 */
[----:B------:R-:W-:-:S05]  /*36e0*/  UMOV UR4, 0x10 ;  /* 0x0000001000047882 */ /* 0x000fca0000000000 */
[----:B------:R-:W-:Y:S04]  /*36f0*/  DEPBAR.LE SB2, 0x36 ;  /* 0x0000ad800000791a */ /* 0x000fe80000000000 */
[----:B------:R-:W2:Y:S02]  /*3700*/  UTCATOMSWS.2CTA.FIND_AND_SET.ALIGN UP0, UR4, UR4 ;  /* 0x00000004000475e3 */ /* 0x000ea40008200800 */
[----:B--2---:R-:W-:Y:S01]  /*3710*/  MOV R11, UR4 ;  /* 0x00000004000b7c02 */ /* 0x004fe20008000f00 */
[----:B------:R-:W-:Y:S06]  /*3720*/  BRA.U UP0, `(.L_x_63) ;  /* 0x0000000100187547 */ /* 0x000fec000b800000 */
.L_x_64:
[----:B------:R-:W-:Y:S05]  /*3730*/  NANOSLEEP 0x64 ;  /* 0x000000640000795d */ /* 0x000fea0003800000 */
[----:B------:R-:W-:-:S05]  /*3740*/  UMOV UR4, 0x10 ;  /* 0x0000001000047882 */ /* 0x000fca0000000000 */
[----:B------:R-:W-:Y:S04]  /*3750*/  DEPBAR.LE SB2, 0x36 ;  /* 0x0000ad800000791a */ /* 0x000fe80000000000 */
[----:B------:R-:W2:Y:S02]  /*3760*/  UTCATOMSWS.2CTA.FIND_AND_SET.ALIGN UP0, UR4, UR4 ;  /* 0x00000004000475e3 */ /* 0x000ea40008200800 */
[----:B--2---:R-:W-:Y:S01]  /*3770*/  MOV R11, UR4 ;  /* 0x00000004000b7c02 */ /* 0x004fe20008000f00 */
[----:B------:R-:W-:Y:S05]  /*3780*/  BRA.U !UP0, `(.L_x_64) ;  /* 0xfffffffd08e87547 */ /* 0x000fea000b83ffff */
.L_x_63:
[----:B------:R-:W2:Y:S01]  /*3790*/  LDS R7, [UR5+0x10] ;  /* 0x00001005ff077984 */ /* 0x000ea20008000800 */
[----:B------:R-:W-:Y:S01]  /*37a0*/  IMAD.U32 R5, RZ, RZ, UR6 ;  /* 0x00000006ff057e24 */ /* 0x000fe2000f8e00ff */
[----:B------:R-:W-:-:S03]  /*37b0*/  MOV R4, UR46 ;  /* 0x0000002e00047c02 */ /* 0x000fc60008000f00 */
[----:B------:R-:W-:Y:S01]  /*37c0*/  VIADD R5, R5, 0x180 ;  /* 0x0000018005057836 */ /* 0x000fe20000000000 */
[----:B--2---:R-:W-:-:S04]  /*37d0*/  SHF.L.U32 R7, R7, 0x1f, RZ ;  /* 0x0000001f07077819 */ /* 0x004fc800000006ff */
[----:B------:R-:W2:Y:S02]  /*37e0*/  SYNCS.PHASECHK.TRANS64.TRYWAIT P0, [UR5+0x8], R7 ;  /* 0x00000807ff0075a7 */ /* 0x000ea40008001105 */
[----:B--2---:R-:W-:Y:S05]  /*37f0*/  @P0 BRA `(.L_x_65) ;  /* 0x0000000000080947 */ /* 0x004fea0003800000 */
[----:B------:R-:W2:Y:S02]  /*3800*/  SYNCS.PHASECHK.TRANS64.TRYWAIT P0, [UR5+0x8], R7 ;  /* 0x00000807ff0075a7 */ /* 0x000ea40008001105 */
[----:B--2---:R-:W-:Y:S05]  /*3810*/  @!P0 BRA `(.L_x_66) ;  /* 0x0000008c00308947 */ /* 0x004fea0003800000 */
.L_x_65:
[----:B--2---:R-:W-:Y:S01]  /*3820*/  HFMA2 R0, -RZ, RZ, 0, 5.9604644775390625e-08 ;  /* 0x00000001ff007431 */ /* 0x004fe200000001ff */
[----:B------:R-:W-:Y:S01]  /*3830*/  UPRMT UR4, UR46, 0x654, UR7 ;  /* 0x000006542e047896 */ /* 0x000fe20008000007 */
[----:B------:R-:W-:Y:S01]  /*3840*/  IMAD.MOV.U32 R8, RZ, RZ, 0xffff ;  /* 0x0000ffffff087424 */ /* 0x000fe200078e00ff */
[----:B------:R-:W-:Y:S01]  /*3850*/  PRMT R4, R4, 0x654, R5 ;  /* 0x0000065404047816 */ /* 0x000fe20000000005 */
[----:B------:R-:W-:Y:S02]  /*3860*/  IMAD.MOV.U32 R6, RZ, RZ, 0x4 ;  /* 0x00000004ff067424 */ /* 0x000fe400078e00ff */
[----:B------:R-:W-:Y:S01]  /*3870*/  IMAD.SHL.U32 R9, R11, 0x20, RZ ;  /* 0x000000200b097824 */ /* 0x000fe200078e00ff */
[----:B------:R-:W-:Y:S02]  /*3880*/  MOV R5, UR4 ;  /* 0x0000000400057c02 */ /* 0x000fe40008000f00 */
[-C--:B------:R-:W-:Y:S01]  /*3890*/  SHF.L.U32 R8, R8, R11.reuse, RZ ;  /* 0x0000000b08087219 */ /* 0x080fe200000006ff */
[----:B------:R2:W-:Y:S01]  /*38a0*/  SYNCS.ARRIVE.TRANS64.RED RZ, [UR4], R6 ;  /* 0x00000006ffff79a7 */ /* 0x0005e20008000404 */
[----:B------:R-:W-:Y:S01]  /*38b0*/  SHF.L.U32 R7, R0, R11, RZ ;  /* 0x0000000b00077219 */ /* 0x000fe200000006ff */
[----:B------:R2:W-:Y:S04]  /*38c0*/  STS [UR6+0x180], R9 ;  /* 0x00018009ff007988 */ /* 0x0005e80008000806 */
[----:B------:R2:W-:Y:S04]  /*38d0*/  STAS [R4.64], R11 ;  /* 0x0000000b04007dbd */ /* 0x0005e8000c0008ff */
[----:B------:R2:W-:Y:S04]  /*38e0*/  ATOMS.OR RZ, [UR5+0x14], R8 ;  /* 0x00001408ffff798c */ /* 0x0005e8000b000005 */
[----:B------:R2:W-:Y:S04]  /*38f0*/  ATOMS.OR RZ, [UR5+0x18], R7 ;  /* 0x00001807ffff798c */ /* 0x0005e8000b000005 */
[----:B------:R2:W-:Y:S02]  /*3900*/  ATOMS.XOR RZ, [UR5+0x10], R0 ;  /* 0x00001000ffff798c */ /* 0x0005e4000b800005 */
.L_x_62:
[----:B-1----:R-:W-:Y:S05]  /*3910*/  BSYNC B0 ;  /* 0x0000000000007941 */ /* 0x002fea0003800000 */
.L_x_61:
[----:B------:R-:W-:Y:S05]  /*3920*/  BRA.U UP1, `(.L_x_67) ;  /* 0x00000001016c7547 */ /* 0x000fea000b800000 */
[----:B------:R-:W-:-:S03]  /*3930*/  UMOV UR4, 0xffffffff ;  /* 0xffffffff00047882 */ /* 0x000fc60000000000 */
[----:B------:R-:W-:Y:S05]  /*3940*/  BRA.DIV UR4, `(.L_x_68) ;  /* 0x0000008a04fc7947 */ /* 0x000fea000b800000 */
[----:B------:R-:W-:-:S13]  /*3950*/  ELECT P0, URZ, PT ;  /* 0x0000000000ff782f */ /* 0x000fda0003800000 */
.L_x_214:
[----:B------:R-:W-:Y:S05]  /*3960*/  @!P0 BRA `(.L_x_67) ;  /* 0x00000000005c8947 */ /* 0x000fea0003800000 */
[----:B--2---:R-:W2:Y:S02]  /*3970*/  LDS R5, [UR5+0x10] ;  /* 0x00001005ff057984 */ /* 0x004ea40008000800 */
[----:B--2---:R-:W-:-:S04]  /*3980*/  SHF.L.U32 R5, R5, 0x1f, RZ ;  /* 0x0000001f05057819 */ /* 0x004fc800000006ff */
[----:B------:R-:W2:Y:S02]  /*3990*/  SYNCS.PHASECHK.TRANS64.TRYWAIT P0, [UR5+0x8], R5 ;  /* 0x00000805ff0075a7 */ /* 0x000ea40008001105 */
[----:B--2---:R-:W-:Y:S05]  /*39a0*/  @P0 BRA `(.L_x_69) ;  /* 0x0000000000080947 */ /* 0x004fea0003800000 */
[----:B------:R-:W2:Y:S02]  /*39b0*/  SYNCS.PHASECHK.TRANS64.TRYWAIT P0, [UR5+0x8], R5 ;  /* 0x00000805ff0075a7 */ /* 0x000ea40008001105 */
[----:B--2---:R-:W-:Y:S05]  /*39c0*/  @!P0 BRA `(.L_x_70) ;  /* 0x0000008c00008947 */ /* 0x004fea0003800000 */
.L_x_69:
[----:B------:R-:W3:Y:S01]  /*39d0*/  LDS R7, [UR6+0x180] ;  /* 0x00018006ff077984 */ /* 0x000ee20008000800 */
[----:B--2---:R-:W-:Y:S02]  /*39e0*/  HFMA2 R0, -RZ, RZ, 0, 5.9604644775390625e-08 ;  /* 0x00000001ff007431 */ /* 0x004fe400000001ff */
[----:B------:R-:W-:Y:S01]  /*39f0*/  IMAD.MOV.U32 R4, RZ, RZ, 0xffff ;  /* 0x0000ffffff047424 */ /* 0x000fe200078e00ff */
[----:B------:R-:W-:Y:S01]  /*3a00*/  UPRMT UR4, UR46, 0x654, UR7 ;  /* 0x000006542e047896 */ /* 0x000fe20008000007 */
[----:B---3--:R-:W-:-:S03]  /*3a10*/  IMAD.SHL.U32 R5, R7, 0x20, RZ ;  /* 0x0000002007057824 */ /* 0x008fc600078e00ff */
[-C--:B------:R-:W-:Y:S02]  /*3a20*/  SHF.L.U32 R4, R4, R7.reuse, RZ ;  /* 0x0000000704047219 */ /* 0x080fe400000006ff */
[----:B------:R-:W-:Y:S01]  /*3a30*/  SHF.L.U32 R7, R0, R7, RZ ;  /* 0x0000000700077219 */ /* 0x000fe200000006ff */
[----:B------:R3:W-:Y:S04]  /*3a40*/  STS [UR6+0x180], R5 ;  /* 0x00018005ff007988 */ /* 0x0007e80008000806 */
[----:B------:R3:W-:Y:S04]  /*3a50*/  ATOMS.OR RZ, [UR5+0x14], R4 ;  /* 0x00001404ffff798c */ /* 0x0007e8000b000005 */
[----:B------:R3:W-:Y:S01]  /*3a60*/  ATOMS.OR RZ, [UR5+0x18], R7 ;  /* 0x00001807ffff798c */ /* 0x0007e2000b000005 */
[----:B------:R-:W-:Y:S03]  /*3a70*/  SYNCS.ARRIVE.TRANS64.RED.A1T0 RZ, [UR4], RZ ;  /* 0x000000ffffff79a7 */ /* 0x000fe60008100404 */
[----:B------:R3:W-:Y:S01]  /*3a80*/  ATOMS.XOR RZ, [UR5+0x10], R0 ;  /* 0x00001000ffff798c */ /* 0x0007e2000b800005 */
[----:B------:R-:W-:Y:S05]  /*3a90*/  BRA `(.L_x_67) ;  /* 0x0000000000107947 */ /* 0x000fea0003800000 */
.L_x_60:
[----:B------:R-:W-:Y:S02]  /*3aa0*/  MOV R0, 0xffffffff ;  /* 0xffffffff00007802 */ /* 0x000fe40000000f00 */
[----:B------:R-:W-:-:S03]  /*3ab0*/  MOV R4, 0x3ae0 ;  /* 0x00003ae000047802 */ /* 0x000fc60000000f00 */
[----:B------:R2:W-:Y:S04]  /*3ac0*/  STS [UR6+0x180], R0 ;  /* 0x00018000ff007988 */ /* 0x0005e80008000806 */
[----:B-12--5:R-:W-:Y:S05]  /*3ad0*/  CALL.REL.NOINC `($__internal_1_$__cuda_sm10x_tcgen05_guardrail_trap_phase_invalid_during_alloc) ;  /* 0x0000009400847944 */ /* 0x026fea0003c00000 */
.L_x_67:
[----:B------:R-:W-:Y:S05]  /*3ae0*/  WARPSYNC.ALL ;  /* 0x0000000000007948 */ /* 0x000fea0003800000 */
[----:B------:R-:W4:Y:S01]  /*3af0*/  S2UR UR4, SR_CgaCtaId ;  /* 0x00000000000479c3 */ /* 0x000f220000008800 */
[----:B------:R-:W-:Y:S01]  /*3b00*/  UMOV UR26, 0x400 ;  /* 0x00000400001a7882 */ /* 0x000fe20000000000 */
[----:B------:R-:W-:-:S06]  /*3b10*/  NOP ;  /* 0x0000000000007918 */ /* 0x000fcc0000000000 */
[----:B------:R-:W-:Y:S06]  /*3b20*/  BAR.ARV 0x6, 0xa0 ;  /* 0x0182800000007b1d */ /* 0x000fec0000002000 */
[----:B------:R-:W1:Y:S01]  /*3b30*/  LDCU UR6, c[0x0][0x38c] ;  /* 0x00007180ff0677ac */ /* 0x000e620008000800 */
[----:B------:R-:W-:Y:S01]  /*3b40*/  LOP3.LUT R3, R3, 0xffff, RZ, 0xc0, !PT ;  /* 0x0000ffff03037812 */ /* 0x000fe200078ec0ff */
[----:B--2---:R-:W-:Y:S01]  /*3b50*/  IMAD.MOV.U32 R9, RZ, RZ, 0x1 ;  /* 0x00000001ff097424 */ /* 0x004fe200078e00ff */
[----:B------:R-:W-:Y:S01]  /*3b60*/  LOP3.LUT R2, R2, 0xffff, RZ, 0xc0, !PT ;  /* 0x0000ffff02027812 */ /* 0x000fe200078ec0ff */
[----:B------:R-:W-:Y:S01]  /*3b70*/  IMAD.MOV.U32 R8, RZ, RZ, RZ ;  /* 0x000000ffff087224 */ /* 0x000fe200078e00ff */
[----:B------:R-:W-:Y:S01]  /*3b80*/  R2UR UR28, R3 ;  /* 0x00000000031c72ca */ /* 0x000fe200000e0000 */
[----:B------:R-:W-:Y:S01]  /*3b90*/  UMOV UR32, URZ ;  /* 0x000000ff00207c82 */ /* 0x000fe20008000000 */
[----:B------:R-:W-:-:S02]  /*3ba0*/  R2UR UR42, R2 ;  /* 0x00000000022a72ca */ /* 0x000fc400000e0000 */
[----:B------:R-:W-:Y:S01]  /*3bb0*/  CS2R R2, SRZ ;  /* 0x0000000000027805 */ /* 0x000fe2000001ff00 */
[----:B------:R-:W-:Y:S01]  /*3bc0*/  UMOV UR23, URZ ;  /* 0x000000ff00177c82 */ /* 0x000fe20008000000 */
[----:B----4-:R-:W-:Y:S01]  /*3bd0*/  ULEA UR26, UR4, UR26, 0x18 ;  /* 0x0000001a041a7291 */ /* 0x010fe2000f8ec0ff */
[----:B------:R-:W-:Y:S01]  /*3be0*/  UMOV UR22, URZ ;  /* 0x000000ff00167c82 */ /* 0x000fe20008000000 */
[----:B------:R-:W-:Y:S02]  /*3bf0*/  UISETP.NE.AND UP3, UPT, UR47, URZ, UPT ;  /* 0x000000ff2f00728c */ /* 0x000fe4000bf65270 */
[----:B------:R-:W-:Y:S02]  /*3c00*/  UIADD3 UR5, UPT, UPT, UR26, 0x8400, URZ ;  /* 0x000084001a057890 */ /* 0x000fe4000fffe0ff */
[----:B------:R-:W-:-:S03]  /*3c10*/  UIADD3 UR4, UPT, UPT, UR26, 0x28400, URZ ;  /* 0x000284001a047890 */ /* 0x000fc6000fffe0ff */
[----:B---3--:R-:W2:Y:S01]  /*3c20*/  LDS R0, [UR26+0x180] ;  /* 0x0001801aff007984 */ /* 0x008ea20008000800 */
[----:B-1----:R-:W-:Y:S02]  /*3c30*/  UIADD3 UR6, UPT, UPT, UR6, 0x1f, URZ ;  /* 0x0000001f06067890 */ /* 0x002fe4000fffe0ff */
[----:B------:R-:W-:Y:S02]  /*3c40*/  USHF.R.U32.HI UR5, URZ, 0x4, UR5 ;  /* 0x00000004ff057899 */ /* 0x000fe40008011605 */
[----:B------:R-:W-:Y:S02]  /*3c50*/  USHF.R.S32.HI UR33, URZ, 0x1f, UR6 ;  /* 0x0000001fff217899 */ /* 0x000fe40008011406 */
[----:B------:R-:W-:Y:S02]  /*3c60*/  USHF.R.U32.HI UR4, URZ, 0x4, UR4 ;  /* 0x00000004ff047899 */ /* 0x000fe40008011604 */
[----:B------:R-:W-:Y:S02]  /*3c70*/  ULEA.HI UR33, UR33, UR6, URZ, 0x5 ;  /* 0x0000000621217291 */ /* 0x000fe4000f8f28ff */
[----:B------:R-:W-:-:S02]  /*3c80*/  ULOP3.LUT UR5, UR5, 0x3fff, URZ, 0xc0, !UPT ;  /* 0x00003fff05057892 */ /* 0x000fc4000f8ec0ff */
[----:B------:R-:W-:Y:S02]  /*3c90*/  USHF.R.S32.HI UR33, URZ, 0x5, UR33 ;  /* 0x00000005ff217899 */ /* 0x000fe40008011421 */
[----:B------:R-:W-:Y:S02]  /*3ca0*/  ULOP3.LUT UR30, UR4, 0x3fff, URZ, 0xc0, !UPT ;  /* 0x00003fff041e7892 */ /* 0x000fe4000f8ec0ff */
[----:B------:R-:W-:Y:S01]  /*3cb0*/  UISETP.LT.AND UP0, UPT, UR33, 0x1, UPT ;  /* 0x000000012100788c */ /* 0x000fe2000bf01270 */
[----:B------:R-:W-:Y:S01]  /*3cc0*/  UMOV UR40, 0x0 ;  /* 0x0000000000287882 */ /* 0x000fe20000000000 */
[----:B------:R-:W-:Y:S01]  /*3cd0*/  UMOV UR41, 0x10200910 ;  /* 0x1020091000297882 */ /* 0x000fe20000000000 */
[----:B------:R-:W-:Y:S02]  /*3ce0*/  ULOP3.LUT UR29, UR5, 0x10000, URZ, 0xfc, !UPT ;  /* 0x00010000051d7892 */ /* 0x000fe4000f8efcff */
[----:B------:R-:W-:Y:S02]  /*3cf0*/  ULOP3.LUT UR30, UR30, 0x10000, URZ, 0xfc, !UPT ;  /* 0x000100001e1e7892 */ /* 0x000fe4000f8efcff */
[----:B------:R-:W-:Y:S01]  /*3d00*/  USEL UR43, UR33, 0x1, !UP0 ;  /* 0x00000001212b7887 */ /* 0x000fe2000c000000 */
[----:B------:R-:W-:Y:S01]  /*3d10*/  UMOV UR38, 0x0 ;  /* 0x0000000000267882 */ /* 0x000fe20000000000 */
[----:B------:R-:W-:Y:S01]  /*3d20*/  UMOV UR39, 0x10200910 ;  /* 0x1020091000277882 */ /* 0x000fe20000000000 */
[----:B------:R-:W-:Y:S01]  /*3d30*/  UMOV UR36, 0x0 ;  /* 0x0000000000247882 */ /* 0x000fe20000000000 */
[----:B------:R-:W-:Y:S01]  /*3d40*/  UMOV UR37, 0x10200910 ;  /* 0x1020091000257882 */ /* 0x000fe20000000000 */
[----:B------:R-:W-:Y:S01]  /*3d50*/  UMOV UR34, 0x0 ;  /* 0x0000000000227882 */ /* 0x000fe20000000000 */
[----:B------:R-:W-:Y:S01]  /*3d60*/  UMOV UR35, 0x10200910 ;  /* 0x1020091000237882 */ /* 0x000fe20000000000 */
[----:B--2---:R-:W-:-:S15]  /*3d70*/  R2UR UR44, R0 ;  /* 0x00000000002c72ca */ /* 0x004fde00000e0000 */
.L_x_78:
[C---:B------:R-:W-:Y:S02]  /*3d80*/  LEA R0, R8.reuse, UR26, 0x3 ;  /* 0x0000001a08007c11 */ /* 0x040fe4000f8e18ff */
[----:B------:R-:W-:Y:S02]  /*3d90*/  SHF.L.U32 R5, R3, 0x1f, RZ ;  /* 0x0000001f03057819 */ /* 0x000fe400000006ff */
[----:B------:R-:W-:Y:S02]  /*3da0*/  LEA R4, R8, UR26, 0x4 ;  /* 0x0000001a08047c11 */ /* 0x000fe4000f8e20ff */
[----:B------:R-:W1:Y:S02]  /*3db0*/  SYNCS.PHASECHK.TRANS64.TRYWAIT P0, [R0+URZ+0xd0], R5 ;  /* 0x0000d005000075a7 */ /* 0x000e6400080011ff */
[----:B-1-3--:R-:W-:Y:S05]  /*3dc0*/  @!P0 BRA `(.L_x_71) ;  /* 0x0000008800188947 */ /* 0x00afea0003800000 */
.L_x_215:
[----:B-1----:R-:W1:Y:S01]  /*3dd0*/  LDS.128 R4, [R4+0x160] ;  /* 0x0001600004047984 */ /* 0x002e620000000c00 */
[----:B------:R-:W-:Y:S02]  /*3de0*/  VIADD R0, R0, 0xe0 ;  /* 0x000000e000007836 */ /* 0x000fe40000000000 */
[----:B------:R-:W-:Y:S01]  /*3df0*/  VIADD R8, R8, 0x1 ;  /* 0x0000000108087836 */ /* 0x000fe20000000000 */
[----:B------:R-:W-:Y:S01]  /*3e00*/  @!PT LDS RZ, [RZ] ;  /* 0x00000000fffff984 */ /* 0x000fe20000000800 */
[----:B------:R-:W-:Y:S01]  /*3e10*/  @!PT LDS RZ, [RZ] ;  /* 0x00000000fffff984 */ /* 0x000fe20000000800 */
[----:B------:R-:W-:Y:S01]  /*3e20*/  @!PT LDS RZ, [RZ] ;  /* 0x00000000fffff984 */ /* 0x000fe20000000800 */
[----:B------:R-:W-:Y:S01]  /*3e30*/  @!PT LDS RZ, [RZ] ;  /* 0x00000000fffff984 */ /* 0x000fe20000000800 */
[----:B------:R2:W-:Y:S06]  /*3e40*/  MEMBAR.ALL.CTA ;  /* 0x0000000000007992 */ /* 0x0005ec0000008000 */
[----:B--2---:R-:W2:Y:S01]  /*3e50*/  FENCE.VIEW.ASYNC.S ;  /* 0x00000000000073c6 */ /* 0x004ea20000000000 */
[----:B------:R-:W-:-:S04]  /*3e60*/  PRMT R0, RZ, 0x654, R0 ;  /* 0x00000654ff007816 */ /* 0x000fc80000000000 */
[----:B--2---:R2:W-:Y:S01]  /*3e70*/  SYNCS.ARRIVE.TRANS64.RED.A1T0 RZ, [R0+URZ], RZ ;  /* 0x000000ff00ff79a7 */ /* 0x0045e200081004ff */
[----:B-1----:R-:W-:Y:S01]  /*3e80*/  LOP3.LUT P1, RZ, R6, 0x1, RZ, 0xc0, !PT ;  /* 0x0000000106ff7812 */ /* 0x002fe2000782c0ff */
[----:B--2---:R-:W-:-:S12]  /*3e90*/  BRA.U UP3, `(.L_x_72) ;  /* 0x0000000503087547 */ /* 0x004fd8000b800000 */
[----:B------:R-:W1:Y:S01]  /*3ea0*/  LDCU UR4, c[0x0][0x38c] ;  /* 0x00007180ff0477ac */ /* 0x000e620008000800 */
[----:B------:R-:W-:Y:S02]  /*3eb0*/  PLOP3.LUT P2, PT, PT, PT, PT, 0x80, 0x8 ;  /* 0x000000000008781c */ /* 0x000fe40003f4f070 */
[----:B------:R-:W-:Y:S01]  /*3ec0*/  SHF.L.U32 R5, R9, 0x1f, RZ ;  /* 0x0000001f09057819 */ /* 0x000fe200000006ff */
[----:B------:R-:W-:Y:S02]  /*3ed0*/  ULEA UR31, UR32, UR26, 0x3 ;  /* 0x0000001a201f7291 */ /* 0x000fe4000f8e18ff */
[----:B------:R-:W-:Y:S02]  /*3ee0*/  ULEA UR11, UR32, UR44, 0x7 ;  /* 0x0000002c200b7291 */ /* 0x000fe4000f8e38ff */
[----:B-1----:R-:W-:-:S06]  /*3ef0*/  UISETP.GE.AND UP0, UPT, UR4, 0x1, UPT ;  /* 0x000000010400788c */ /* 0x002fcc000bf06270 */
[----:B------:R-:W-:-:S05]  /*3f00*/  PLOP3.LUT P0, PT, PT, PT, UP0, 0x80, 0x8 ;  /* 0x000000000008781c */ /* 0x000fca0003f0f008 */
[----:B------:R-:W-:-:S08]  /*3f10*/  @UP0 ULEA UR4, UR23, UR26, 0x3 ;  /* 0x0000001a17040291 */ /* 0x000fd0000f8e18ff */
[----:B------:R-:W-:-:S04]  /*3f20*/  @P0 SHF.L.U32 R0, R2, 0x1f, RZ ;  /* 0x0000001f02000819 */ /* 0x000fc800000006ff */
[----:B------:R1:W2:Y:S01]  /*3f30*/  @P0 SYNCS.PHASECHK.TRANS64.TRYWAIT P2, [UR4], R0 ;  /* 0x00000000ff0005a7 */ /* 0x0002a20008041104 */
[----:B------:R-:W3:Y:S02]  /*3f40*/  SYNCS.PHASECHK.TRANS64.TRYWAIT P0, [UR31+0x110], R5 ;  /* 0x00011005ff0075a7 */ /* 0x000ee4000800111f */
[----:B-123--:R-:W-:Y:S05]  /*3f50*/  @!P0 BRA `(.L_x_73) ;  /* 0x0000008400c88947 */ /* 0x00efea0003800000 */
.L_x_217:
[----:B------:R-:W-:Y:S01]  /*3f60*/  UMOV UR27, UR22 ;  /* 0x00000016001b7c82 */ /* 0x000fe20008000000 */
[----:B------:R-:W-:Y:S05]  /*3f70*/  BRA.U !UP0, `(.L_x_74) ;  /* 0x0000000108c07547 */ /* 0x000fea000b800000 */
[----:B------:R-:W-:Y:S02]  /*3f80*/  UIADD3 UR27, UPT, UPT, UR43, UR22, URZ ;  /* 0x000000162b1b7290 */ /* 0x000fe4000fffe0ff */
[----:B------:R-:W-:Y:S01]  /*3f90*/  UPLOP3.LUT UP2, UPT, UPT, UPT, UPT, 0x40, 0x4 ;  /* 0x000000000004789c */ /* 0x000fe20003f4e870 */
[----:B------:R-:W-:Y:S01]  /*3fa0*/  UMOV UR24, UR33 ;  /* 0x0000002100187c82 */ /* 0x000fe20008000000 */
[----:B------:R-:W-:-:S09]  /*3fb0*/  UMOV UR10, UR23 ;  /* 0x00000017000a7c82 */ /* 0x000fd20008000000 */
.L_x_77:
[----:B--2---:R-:W-:Y:S01]  /*3fc0*/  ULEA UR5, UR10, UR26, 0x3 ;  /* 0x0000001a0a057291 */ /* 0x004fe2000f8e18ff */
[----:B---3--:R-:W-:Y:S11]  /*3fd0*/  @P2 BRA `(.L_x_75) ;  /* 0x00000000000c2947 */ /* 0x008ff60003800000 */
[----:B-1----:R-:W-:Y:S04]  /*3fe0*/  SHF.L.U32 R5, R2, 0x1f, RZ ;  /* 0x0000001f02057819 */ /* 0x002fe800000006ff */
[----:B------:R-:W1:Y:S02]  /*3ff0*/  SYNCS.PHASECHK.TRANS64.TRYWAIT P0, [UR5], R5 ;  /* 0x00000005ff0075a7 */ /* 0x000e640008001105 */
[----:B-1----:R-:W-:Y:S05]  /*4000*/  @!P0 BRA `(.L_x_76) ;  /* 0x0000008400b48947 */ /* 0x002fea0003800000 */
.L_x_75:
[----:B------:R-:W-:Y:S01]  /*4010*/  UISETP.NE.AND UP0, UPT, UR24, 0x1, UPT ;  /* 0x000000011800788c */ /* 0x000fe2000bf05270 */
[----:B------:R-:W-:Y:S01]  /*4020*/  PLOP3.LUT P2, PT, PT, PT, PT, 0x80, 0x8 ;  /* 0x000000000008781c */ /* 0x000fe20003f4f070 */
[----:B------:R-:W-:Y:S02]  /*4030*/  UIADD3 UR4, UPT, UPT, UR10, 0x1, URZ ;  /* 0x000000010a047890 */ /* 0x000fe4000fffe0ff */
[----:B------:R-:W-:Y:S02]  /*4040*/  UIADD3 UR25, UPT, UPT, UR5, 0x40, URZ ;  /* 0x0000004005197890 */ /* 0x000fe4000fffe0ff */
[----:B------:R-:W-:Y:S01]  /*4050*/  UISETP.NE.AND UP1, UPT, UR4, 0x8, UPT ;  /* 0x000000080400788c */ /* 0x000fe2000bf25270 */
[----:B------:R-:W-:Y:S01]  /*4060*/  PLOP3.LUT P0, PT, PT, PT, UP0, 0x80, 0x8 ;  /* 0x000000000008781c */ /* 0x000fe20003f0f008 */
[----:B------:R-:W-:Y:S02]  /*4070*/  UIADD3 UR22, UPT, UPT, UR22, 0x1, URZ ;  /* 0x0000000116167890 */ /* 0x000fe4000fffe0ff */
[----:B------:R-:W-:Y:S02]  /*4080*/  USEL UR6, URZ, 0x1, UP1 ;  /* 0x00000001ff067887 */ /* 0x000fe40008800000 */
[----:B------:R-:W-:Y:S02]  /*4090*/  USEL UR23, UR4, URZ, UP1 ;  /* 0x000000ff04177287 */ /* 0x000fe40008800000 */
[----:B------:R-:W-:Y:S02]  /*40a0*/  UIADD3 UR24, UPT, UPT, UR24, -0x1, URZ ;  /* 0xffffffff18187890 */ /* 0x000fe4000fffe0ff */
[----:B------:R-:W-:Y:S01]  /*40b0*/  @UP0 ULEA UR4, UR23, UR26, 0x3 ;  /* 0x0000001a17040291 */ /* 0x000fe2000f8e18ff */
[----:B------:R-:W-:Y:S01]  /*40c0*/  LOP3.LUT R2, R2, UR6, RZ, 0x3c, !PT ;  /* 0x0000000602027c12 */ /* 0x000fe2000f8e3cff */
[----:B------:R-:W-:Y:S02]  /*40d0*/  ULEA UR6, UR10, UR30, 0x9 ;  /* 0x0000001e0a067291 */ /* 0x000fe4000f8e48ff */
[----:B------:R-:W-:Y:S01]  /*40e0*/  UISETP.NE.AND UP0, UPT, UR22, UR27, UPT ;  /* 0x0000001b1600728c */ /* 0x000fe2000bf05270 */
[----:B-1----:R-:W-:Y:S01]  /*40f0*/  @P0 SHF.L.U32 R0, R2, 0x1f, RZ ;  /* 0x0000001f02000819 */ /* 0x002fe200000006ff */
[----:B------:R-:W-:Y:S02]  /*4100*/  UIADD3 UR20, UPT, UPT, UR6, 0x2, URZ ;  /* 0x0000000206147890 */ /* 0x000fe4000fffe0ff */
[----:B------:R-:W-:Y:S01]  /*4110*/  UIADD3 UR16, UPT, UPT, UR6, 0x4, URZ ;  /* 0x0000000406107890 */ /* 0x000fe2000fffe0ff */
[----:B------:R2:W3:Y:S01]  /*4120*/  @P0 SYNCS.PHASECHK.TRANS64.TRYWAIT P2, [UR4], R0 ;  /* 0x00000000ff0005a7 */ /* 0x0004e20008041104 */
[----:B------:R-:W-:Y:S02]  /*4130*/  ULEA UR4, UR10, UR29, 0xa ;  /* 0x0000001d0a047291 */ /* 0x000fe4000f8e50ff */
[----:B------:R-:W-:Y:S02]  /*4140*/  UIADD3 UR12, UPT, UPT, UR6, 0x6, URZ ;  /* 0x00000006060c7890 */ /* 0x000fe4000fffe0ff */
[----:B------:R-:W-:Y:S02]  /*4150*/  UIADD3 UR18, UPT, UPT, UR4, 0x2, URZ ;  /* 0x0000000204127890 */ /* 0x000fe4000fffe0ff */
[----:B------:R-:W-:Y:S02]  /*4160*/  UIADD3 UR14, UPT, UPT, UR4, 0x4, URZ ;  /* 0x00000004040e7890 */ /* 0x000fe4000fffe0ff */
[----:B------:R-:W-:Y:S01]  /*4170*/  UIADD3 UR8, UPT, UPT, UR4, 0x6, URZ ;  /* 0x0000000604087890 */ /* 0x000fe2000fffe0ff */
[----:B------:R-:W-:Y:S01]  /*4180*/  UMOV UR7, 0x40004040 ;  /* 0x4000404000077882 */ /* 0x000fe20000000000 */
[----:B------:R-:W-:Y:S01]  /*4190*/  UMOV UR5, 0x40004040 ;  /* 0x4000404000057882 */ /* 0x000fe20000000000 */
[----:B------:R-:W-:Y:S01]  /*41a0*/  UMOV UR21, 0x40004040 ;  /* 0x4000404000157882 */ /* 0x000fe20000000000 */
[----:B------:R2:W-:Y:S01]  /*41b0*/  UTCHMMA.2CTA gdesc[UR4], gdesc[UR6], tmem[UR11], tmem[UR40], idesc[UR41], UP2 ;  /* 0x00ff2806040075ea */ /* 0x0005e2000920000b */
[----:B------:R-:W-:Y:S01]  /*41c0*/  UPLOP3.LUT UP2, UPT, UPT, UPT, UPT, 0x80, 0x8 ;  /* 0x000000000008789c */ /* 0x000fe20003f4f070 */
[----:B------:R-:W-:Y:S01]  /*41d0*/  UMOV UR19, 0x40004040 ;  /* 0x4000404000137882 */ /* 0x000fe20000000000 */
[----:B------:R-:W-:Y:S01]  /*41e0*/  UMOV UR17, 0x40004040 ;  /* 0x4000404000117882 */ /* 0x000fe20000000000 */
[----:B------:R2:W-:Y:S01]  /*41f0*/  UTCHMMA.2CTA gdesc[UR18], gdesc[UR20], tmem[UR11], tmem[UR38], idesc[UR39], UPT ;  /* 0x00ff2614120075ea */ /* 0x0005e2000ba0000b */
[----:B------:R-:W-:Y:S01]  /*4200*/  UMOV UR15, 0x40004040 ;  /* 0x40004040000f7882 */ /* 0x000fe20000000000 */
[----:B------:R-:W-:Y:S01]  /*4210*/  UMOV UR13, 0x40004040 ;  /* 0x40004040000d7882 */ /* 0x000fe20000000000 */
[----:B------:R-:W-:Y:S01]  /*4220*/  UMOV UR9, 0x40004040 ;  /* 0x4000404000097882 */ /* 0x000fe20000000000 */
[----:B------:R2:W-:Y:S01]  /*4230*/  UTCHMMA.2CTA gdesc[UR14], gdesc[UR16], tmem[UR11], tmem[UR36], idesc[UR37], UPT ;  /* 0x00ff24100e0075ea */ /* 0x0005e2000ba0000b */
[----:B------:R2:W-:Y:S01]  /*4240*/  UTCHMMA.2CTA gdesc[UR8], gdesc[UR12], tmem[UR11], tmem[UR34], idesc[UR35], UPT ;  /* 0x00ff220c080075ea */ /* 0x0005e2000ba0000b */
[----:B------:R2:W-:Y:S01]  /*4250*/  UTCBAR.2CTA.MULTICAST [UR25], URZ, UR28 ;  /* 0x000000ff190073e9 */ /* 0x0005e2000820081c */
[----:B------:R-:W-:Y:S01]  /*4260*/  UMOV UR10, UR23 ;  /* 0x00000017000a7c82 */ /* 0x000fe20008000000 */
[----:B------:R-:W-:Y:S05]  /*4270*/  BRA.U UP0, `(.L_x_77) ;  /* 0xfffffffd00507547 */ /* 0x000fea000b83ffff */
.L_x_74:
[----:B--2---:R-:W-:Y:S01]  /*4280*/  UIADD3 UR4, UPT, UPT, UR31, 0xf0, URZ ;  /* 0x000000f01f047890 */ /* 0x004fe2000fffe0ff */
[----:B------:R-:W-:-:S08]  /*4290*/  UMOV UR22, UR27 ;  /* 0x0000001b00167c82 */ /* 0x000fd00008000000 */
[----:B------:R2:W-:Y:S01]  /*42a0*/  UTCBAR.2CTA.MULTICAST [UR4], URZ, UR42 ;  /* 0x000000ff040073e9 */ /* 0x0005e2000820082a */
[----:B------:R-:W-:Y:S02]  /*42b0*/  NOP ;  /* 0x0000000000007918 */ /* 0x000fe40000000000 */
.L_x_72:
[----:B--2---:R-:W-:Y:S01]  /*42c0*/  UIADD3 UR4, UPT, UPT, UR32, 0x1, URZ ;  /* 0x0000000120047890 */ /* 0x004fe2000fffe0ff */
[----:B------:R-:W-:-:S03]  /*42d0*/  ISETP.NE.AND P0, PT, R8, 0x2, PT ;  /* 0x000000020800780c */ /* 0x000fc60003f05270 */
[----:B------:R-:W-:Y:S01]  /*42e0*/  UISETP.NE.AND UP0, UPT, UR4, 0x4, UPT ;  /* 0x000000040400788c */ /* 0x000fe2000bf05270 */
[----:B-1----:R-:W-:Y:S02]  /*42f0*/  SEL R0, RZ, 0x1, P0 ;  /* 0x00000001ff007807 */ /* 0x002fe40000000000 */
[----:B------:R-:W-:Y:S01]  /*4300*/  SEL R8, R8, RZ, P0 ;  /* 0x000000ff08087207 */ /* 0x000fe20000000000 */
[----:B------:R-:W-:Y:S01]  /*4310*/  USEL UR5, URZ, 0x1, UP0 ;  /* 0x00000001ff057887 */ /* 0x000fe20008000000 */
[----:B------:R-:W-:Y:S01]  /*4320*/  LOP3.LUT R3, R3, R0, RZ, 0x3c, !PT ;  /* 0x0000000003037212 */ /* 0x000fe200078e3cff */
[----:B------:R-:W-:-:S04]  /*4330*/  USEL UR32, UR4, URZ, UP0 ;  /* 0x000000ff04207287 */ /* 0x000fc80008000000 */
[----:B------:R-:W-:Y:S01]  /*4340*/  LOP3.LUT R9, R9, UR5, RZ, 0x3c, !PT ;  /* 0x0000000509097c12 */ /* 0x000fe2000f8e3cff */
[----:B------:R-:W-:Y:S07]  /*4350*/  @P1 BRA `(.L_x_78) ;  /* 0xfffffff800881947 */ /* 0x000fee000383ffff */
[----:B------:R-:W1:Y:S01]  /*4360*/  S2UR UR8, SR_CgaCtaId ;  /* 0x00000000000879c3 */ /* 0x000e620000008800 */
[----:B------:R-:W-:Y:S01]  /*4370*/  ELECT P0, URZ, PT ;  /* 0x0000000000ff782f */ /* 0x000fe20003800000 */
[----:B------:R-:W-:Y:S01]  /*4380*/  HFMA2 R0, -RZ, RZ, 0, 5.9604644775390625e-08 ;  /* 0x00000001ff007431 */ /* 0x000fe200000001ff */
[----:B------:R-:W-:-:S05]  /*4390*/  UMOV UR4, 0x40 ;  /* 0x0000004000047882 */ /* 0x000fca0000000000 */
[----:B------:R-:W-:Y:S01]  /*43a0*/  UVIRTCOUNT.DEALLOC.SMPOOL 0x80 ;  /* 0x000000800000784c */ /* 0x000fe20000000000 */
[----:B------:R-:W-:Y:S02]  /*43b0*/  UISETP.NE.AND UP1, UPT, UR47, URZ, UPT ;  /* 0x000000ff2f00728c */ /* 0x000fe4000bf25270 */
[----:B-1----:R-:W-:-:S09]  /*43c0*/  ULEA UR8, UR8, UR4, 0x18 ;  /* 0x0000000408087291 */ /* 0x002fd2000f8ec0ff */
[----:B------:R1:W-:Y:S01]  /*43d0*/  @P0 STS.U8 [UR8+0x1c], R0 ;  /* 0x00001c00ff000988 */ /* 0x0003e20008000008 */
[----:B------:R-:W-:Y:S05]  /*43e0*/  BRA.U UP1, `(.L_x_79) ;  /* 0x0000000101a07547 */ /* 0x000fea000b800000 */
[----:B------:R-:W-:Y:S01]  /*43f0*/  UIADD3 UR7, UPT, UPT, UR26, 0x110, URZ ;  /* 0x000001101a077890 */ /* 0x000fe2000fffe0ff */
[----:B------:R-:W-:-:S03]  /*4400*/  SHF.L.U32 R3, R9, 0x1f, RZ ;  /* 0x0000001f09037819 */ /* 0x000fc600000006ff */
[----:B------:R-:W-:-:S09]  /*4410*/  ULEA UR4, UR32, UR7, 0x3 ;  /* 0x0000000720047291 */ /* 0x000fd2000f8e18ff */
[----:B------:R-:W2:Y:S02]  /*4420*/  SYNCS.PHASECHK.TRANS64.TRYWAIT P0, [UR4], R3 ;  /* 0x00000003ff0075a7 */ /* 0x000ea40008001104 */
[----:B--2---:R-:W-:Y:S05]  /*4430*/  @!P0 BRA `(.L_x_80) ;  /* 0x0000008000c08947 */ /* 0x004fea0003800000 */
.L_x_220:
        /* <DEDUP_REMOVED lines=9> */
.L_x_222:
        /* <DEDUP_REMOVED lines=9> */
.L_x_224:
[----:B------:R-:W-:-:S04]  /*4560*/  UIADD3 UR4, UPT, UPT, UR4, 0x1, URZ ;  /* 0x0000000104047890 */ /* 0x000fc8000fffe0ff */
[----:B------:R-:W-:-:S04]  /*4570*/  UISETP.NE.AND UP0, UPT, UR4, 0x4, UPT ;  /* 0x000000040400788c */ /* 0x000fc8000bf05270 */
[----:B------:R-:W-:Y:S02]  /*4580*/  USEL UR5, URZ, 0x1, UP0 ;  /* 0x00000001ff057887 */ /* 0x000fe40008000000 */
[----:B------:R-:W-:-:S04]  /*4590*/  USEL UR4, UR4, URZ, UP0 ;  /* 0x000000ff04047287 */ /* 0x000fc80008000000 */
[----:B------:R-:W-:Y:S01]  /*45a0*/  ULEA UR4, UR4, UR7, 0x3 ;  /* 0x0000000704047291 */ /* 0x000fe2000f8e18ff */
[----:B-1----:R-:W-:-:S04]  /*45b0*/  LOP3.LUT R3, R2, UR5, RZ, 0x3c, !PT ;  /* 0x0000000502037c12 */ /* 0x002fc8000f8e3cff */
[----:B------:R-:W-:Y:S01]  /*45c0*/  SHF.L.U32 R3, R3, 0x1f, RZ ;  /* 0x0000001f03037819 */ /* 0x000fe200000006ff */
[----:B------:R-:W-:-:S04]  /*45d0*/  IMAD.U32 R0, RZ, RZ, UR4 ;  /* 0x00000004ff007e24 */ /* 0x000fc8000f8e00ff */
[----:B------:R1:W2:Y:S03]  /*45e0*/  SYNCS.PHASECHK.TRANS64.TRYWAIT P0, [R0+URZ], R3 ;  /* 0x00000003000075a7 */ /* 0x0002a600080011ff */
[----:B--2---:R-:W-:Y:S05]  /*45f0*/  @!P0 NANOSLEEP.SYNCS 0x989680 ;  /* 0x009896800000895d */ /* 0x004fea0003900000 */
[----:B------:R-:W2:Y:S02]  /*4600*/  @!P0 SYNCS.PHASECHK.TRANS64 P0, [R0+URZ], R3 ;  /* 0x00000003000085a7 */ /* 0x000ea400080010ff */
[----:B--2---:R-:W-:Y:S05]  /*4610*/  @P0 BRA `(.L_x_83) ;  /* 0x0000000000200947 */ /* 0x004fea0003800000 */
.L_x_84:
[----:B--2---:R2:W4:Y:S02]  /*4620*/  SYNCS.PHASECHK.TRANS64.TRYWAIT P0, [R0+URZ], R3 ;  /* 0x00000003000075a7 */ /* 0x00452400080011ff */
[----:B----4-:R-:W-:Y:S05]  /*4630*/  @!P0 NANOSLEEP.SYNCS 0x989680 ;  /* 0x009896800000895d */ /* 0x010fea0003900000 */
[----:B------:R-:W4:Y:S02]  /*4640*/  @!P0 SYNCS.PHASECHK.TRANS64 P0, [R0+URZ], R3 ;  /* 0x00000003000085a7 */ /* 0x000f2400080010ff */
[----:B----4-:R-:W-:Y:S05]  /*4650*/  @!P0 BRA `(.L_x_84) ;  /* 0xfffffffc00f08947 */ /* 0x010fea000383ffff */
[----:B------:R-:W-:Y:S05]  /*4660*/  BRA `(.L_x_83) ;  /* 0x00000000000c7947 */ /* 0x000fea0003800000 */
.L_x_79:
[----:B------:R-:W-:-:S04]  /*4670*/  UIADD3 UR4, UPT, UPT, UR26, 0x150, URZ ;  /* 0x000001501a047890 */ /* 0x000fc8000fffe0ff */
[----:B------:R-:W-:-:S09]  /*4680*/  UPRMT UR4, UR46, 0x654, UR4 ;  /* 0x000006542e047896 */ /* 0x000fd20008000004 */
[----:B------:R-:W-:Y:S03]  /*4690*/  SYNCS.ARRIVE.TRANS64.RED.A1T0 RZ, [UR4], RZ ;  /* 0x000000ffffff79a7 */ /* 0x000fe60008100404 */
.L_x_83:
[----:B-12---:R-:W-:Y:S01]  /*46a0*/  SHF.L.U32 R3, RZ, 0x1f, RZ ;  /* 0x0000001fff037819 */ /* 0x006fe200000006ff */
[----:B------:R-:W-:Y:S01]  /*46b0*/  UIADD3 UR4, UPT, UPT, UR26, 0x150, URZ ;  /* 0x000001501a047890 */ /* 0x000fe2000fffe0ff */
[----:B------:R-:W-:Y:S02]  /*46c0*/  PLOP3.LUT P0, PT, PT, PT, UP1, 0x80, 0x8 ;  /* 0x000000000008781c */ /* 0x000fe40003f0f018 */
[----:B------:R-:W1:Y:S02]  /*46d0*/  SYNCS.PHASECHK.TRANS64.TRYWAIT P1, [UR26+0x150], R3 ;  /* 0x00015003ff0075a7 */ /* 0x000e64000802111a */
[----:B-1----:R-:W-:Y:S09]  /*46e0*/  @!P1 BRA `(.L_x_85) ;  /* 0x00000080005c9947 */ /* 0x002ff20003800000 */
.L_x_226:
[----:B------:R-:W-:Y:S01]  /*46f0*/  @!UP1 UPRMT UR4, UR46, 0x654, UR4 ;  /* 0x000006542e049896 */ /* 0x000fe20008000004 */
[----:B------:R-:W-:Y:S01]  /*4700*/  UMOV UR5, 0xffff ;  /* 0x0000ffff00057882 */ /* 0x000fe20000000000 */
[----:B------:R-:W-:-:S07]  /*4710*/  UMOV UR6, 0x1 ;  /* 0x0000000100067882 */ /* 0x000fce0000000000 */
[----:B------:R-:W-:Y:S01]  /*4720*/  @!P0 SYNCS.ARRIVE.TRANS64.RED.A1T0 RZ, [UR4], RZ ;  /* 0x000000ffffff89a7 */ /* 0x000fe20008100404 */
[----:B------:R-:W-:Y:S01]  /*4730*/  NOP ;  /* 0x0000000000007918 */ /* 0x000fe20000000000 */
[----:B-1----:R-:W1:Y:S01]  /*4740*/  LDS R0, [UR8+0x14] ;  /* 0x00001408ff007984 */ /* 0x002e620008000800 */
[----:B------:R-:W-:-:S04]  /*4750*/  ULOP3.LUT UR4, UR44, 0xffff, URZ, 0xc0, !UPT ;  /* 0x0000ffff2c047892 */ /* 0x000fc8000f8ec0ff */
[----:B------:R-:W-:-:S04]  /*4760*/  USHF.R.U32.HI UR4, URZ, 0x5, UR4 ;  /* 0x00000005ff047899 */ /* 0x000fc80008011604 */
[----:B------:R-:W-:Y:S02]  /*4770*/  USHF.L.U32 UR5, UR5, UR4, URZ ;  /* 0x0000000405057299 */ /* 0x000fe400080006ff */
[----:B------:R-:W-:-:S04]  /*4780*/  USHF.L.U32 UR4, UR6, UR4, URZ ;  /* 0x0000000406047299 */ /* 0x000fc800080006ff */
[----:B-1----:R-:W-:-:S04]  /*4790*/  LOP3.LUT R0, R0, UR5, RZ, 0xc0, !PT ;  /* 0x0000000500007c12 */ /* 0x002fc8000f8ec0ff */
[----:B------:R-:W-:-:S13]  /*47a0*/  ISETP.NE.AND P0, PT, R0, UR5, PT ;  /* 0x0000000500007c0c */ /* 0x000fda000bf05270 */
[----:B------:R-:W-:Y:S05]  /*47b0*/  @P0 BRA `(.L_x_86) ;  /* 0x0000000000580947 */ /* 0x000fea0003800000 */
[----:B------:R-:W1:Y:S02]  /*47c0*/  LDS R0, [UR8+0x18] ;  /* 0x00001808ff007984 */ /* 0x000e640008000800 */
[----:B-1----:R-:W-:-:S04]  /*47d0*/  LOP3.LUT R0, R0, UR4, RZ, 0xc0, !PT ;  /* 0x0000000400007c12 */ /* 0x002fc8000f8ec0ff */
[----:B------:R-:W-:-:S13]  /*47e0*/  ISETP.NE.AND P0, PT, R0, UR4, PT ;  /* 0x0000000400007c0c */ /* 0x000fda000bf05270 */
[----:B------:R-:W-:Y:S05]  /*47f0*/  @P0 BRA `(.L_x_87) ;  /* 0x00000000003c0947 */ /* 0x000fea0003800000 */
[----:B------:R-:W1:Y:S01]  /*4800*/  S2R R2, SR_LANEID ;  /* 0x0000000000027919 */ /* 0x000e620000000000 */
[----:B------:R-:W-:Y:S01]  /*4810*/  ULOP3.LUT UR5, URZ, UR5, URZ, 0x33, !UPT ;  /* 0x00000005ff057292 */ /* 0x000fe2000f8e33ff */
[----:B------:R-:W-:Y:S01]  /*4820*/  LOP3.LUT R4, RZ, UR4, RZ, 0x33, !PT ;  /* 0x00000004ff047c12 */ /* 0x000fe2000f8e33ff */
[----:B------:R-:W-:Y:S02]  /*4830*/  VOTEU.ANY UR4, UPT, PT ;  /* 0x0000000000047886 */ /* 0x000fe400038e0100 */
[----:B------:R-:W-:Y:S01]  /*4840*/  UFLO.U32 UR4, UR4 ;  /* 0x00000004000472bd */ /* 0x000fe200080e0000 */
[----:B------:R-:W2:Y:S01]  /*4850*/  REDUX UR6, R4 ;  /* 0x00000000040673c4 */ /* 0x000ea20000000000 */
[----:B------:R-:W-:-:S06]  /*4860*/  IMAD.U32 R0, RZ, RZ, UR5 ;  /* 0x00000005ff007e24 */ /* 0x000fcc000f8e00ff */
[----:B------:R4:W-:Y:S01]  /*4870*/  UTCATOMSWS.AND URZ, UR5 ;  /* 0x0000000500ff79e3 */ /* 0x0009e20008000000 */
[----:B------:R-:W3:Y:S01]  /*4880*/  REDUX UR7, R0 ;  /* 0x00000000000773c4 */ /* 0x000ee20000000000 */
[----:B-1----:R-:W-:Y:S01]  /*4890*/  ISETP.EQ.U32.AND P0, PT, R2, UR4, PT ;  /* 0x0000000402007c0c */ /* 0x002fe2000bf02070 */
[----:B--2---:R-:W-:Y:S01]  /*48a0*/  IMAD.U32 R2, RZ, RZ, UR6 ;  /* 0x00000006ff027e24 */ /* 0x004fe2000f8e00ff */
[----:B---3--:R-:W-:-:S11]  /*48b0*/  MOV R3, UR7 ;  /* 0x0000000700037c02 */ /* 0x008fd60008000f00 */
[----:B------:R4:W-:Y:S04]  /*48c0*/  @P0 ATOMS.AND RZ, [UR8+0x14], R3 ;  /* 0x00001403ffff098c */ /* 0x0009e8000a800008 */
[----:B------:R4:W-:Y:S01]  /*48d0*/  @P0 ATOMS.AND RZ, [UR8+0x18], R2 ;  /* 0x00001802ffff098c */ /* 0x0009e2000a800008 */
[----:B------:R-:W-:Y:S05]  /*48e0*/  BRA `(.L_x_88) ;  /* 0x0000000000147947 */ /* 0x000fea0003800000 */
.L_x_87:
[----:B------:R-:W-:Y:S02]  /*48f0*/  MOV R2, 0x4910 ;  /* 0x0000491000027802 */ /* 0x000fe40000000f00 */
[----:B---3-5:R-:W-:Y:S05]  /*4900*/  CALL.REL.NOINC `($__internal_0_$__cuda_sm10x_tcgen05_guardrail_trap_col_being_dealloced_not_returned_by_alloc) ;  /* 0x0000008400ec7944 */ /* 0x028fea0003c00000 */
[----:B------:R-:W-:Y:S05]  /*4910*/  BRA `(.L_x_88) ;  /* 0x0000000000087947 */ /* 0x000fea0003800000 */
.L_x_86:
[----:B------:R-:W-:Y:S02]  /*4920*/  MOV R2, 0x4940 ;  /* 0x0000494000027802 */ /* 0x000fe40000000f00 */
[----:B---3-5:R-:W-:Y:S05]  /*4930*/  CALL.REL.NOINC `($__internal_2_$__cuda_sm10x_tcgen05_guardrail_trap_unallocated_columns_being_dealloced) ;  /* 0x0000008400f87944 */ /* 0x028fea0003c00000 */
.L_x_88:
[----:B------:R-:W-:Y:S01]  /*4940*/  NOP ;  /* 0x0000000000007918 */ /* 0x000fe20000000000 */
[----:B----4-:R-:W-:Y:S05]  /*4950*/  EXIT ;  /* 0x000000000000794d */ /* 0x010fea0003800000 */
.L_x_59:
[----:B------:R-:W-:-:S09]  /*4960*/  UISETP.NE.OR UP0, UPT, UR21, 0x3, !UP5 ;  /* 0x000000031500788c */ /* 0x000fd2000ef05670 */
[----:B------:R-:W-:Y:S05]  /*4970*/  BRA.U UP0, `(.L_x_89) ;  /* 0x0000001500d87547 */ /* 0x000fea000b800000 */
[----:B------:R-:W2:Y:S01]  /*4980*/  S2UR UR10, SR_CgaCtaId ;  /* 0x00000000000a79c3 */ /* 0x000ea20000008800 */
[----:B------:R-:W3:Y:S01]  /*4990*/  LDCU UR46, c[0x0][0x370] ;  /* 0x00006e00ff2e77ac */ /* 0x000ee20008000800 */
[----:B------:R-:W-:Y:S01]  /*49a0*/  HFMA2 R14, -RZ, RZ, 0, 0 ;  /* 0x00000000ff0e7431 */ /* 0x000fe200000001ff */
[----:B------:R-:W-:Y:S01]  /*49b0*/  MOV R13, RZ ;  /* 0x000000ff000d7202 */ /* 0x000fe20000000f00 */
[----:B------:R-:W-:Y:S01]  /*49c0*/  HFMA2 R7, -RZ, RZ, 0, 0.0078125 ;  /* 0x00002000ff077431 */ /* 0x000fe200000001ff */
[----:B------:R-:W3:Y:S03]  /*49d0*/  LDCU.128 UR48, c[0x0][0xb10] ;  /* 0x00016200ff3077ac */ /* 0x000ee60008000c00 */
[----:B------:R-:W4:Y:S01]  /*49e0*/  LDC.64 R16, c[0x0][0x348] ;  /* 0x0000d200ff107b82 */ /* 0x000f220000000a00 */
[----:B------:R-:W1:Y:S01]  /*49f0*/  LDCU UR39, c[0x0][0x374] ;  /* 0x00006e80ff2777ac */ /* 0x000e620008000800 */
[----:B------:R-:W2:Y:S06]  /*4a00*/  LDCU UR15, c[0x0][0xb0c] ;  /* 0x00016180ff0f77ac */ /* 0x000eac0008000800 */
[----:B------:R-:W4:Y:S01]  /*4a10*/  LDC.64 R2, c[0x0][0x888] ;  /* 0x00022200ff027b82 */ /* 0x000f220000000a00 */
[----:B------:R-:W4:Y:S01]  /*4a20*/  LDCU UR54, c[0x0][0xb20] ;  /* 0x00016400ff3677ac */ /* 0x000f220008000800 */
[----:B------:R-:W4:Y:S06]  /*4a30*/  LDCU UR4, c[0x0][0xb30] ;  /* 0x00016600ff0477ac */ /* 0x000f2c0008000800 */
[----:B------:R-:W4:Y:S01]  /*4a40*/  LDC.64 R4, c[0x0][0x890] ;  /* 0x00022400ff047b82 */ /* 0x000f220000000a00 */
[----:B------:R-:W-:Y:S01]  /*4a50*/  UMOV UR21, 0x400 ;  /* 0x0000040000157882 */ /* 0x000fe20000000000 */
[----:B---3--:R-:W-:-:S02]  /*4a60*/  UIMAD.WIDE.U32 UR6, UR46, UR48, URZ ;  /* 0x000000302e0672a5 */ /* 0x008fc4000f8e00ff */
[----:B-1----:R-:W-:Y:S02]  /*4a70*/  UIMAD.WIDE.U32 UR8, UR39, UR51, URZ ;  /* 0x00000033270872a5 */ /* 0x002fe4000f8e00ff */
[----:B--2---:R-:W-:Y:S02]  /*4a80*/  ULEA UR21, UR10, UR21, 0x18 ;  /* 0x000000150a157291 */ /* 0x004fe4000f8ec0ff */
[----:B------:R-:W-:Y:S02]  /*4a90*/  UPLOP3.LUT UP1, UPT, UPT, UPT, UPT, 0x40, 0x4 ;  /* 0x000000000004789c */ /* 0x000fe40003f2e870 */
[----:B------:R-:W-:Y:S02]  /*4aa0*/  UIADD3 UR41, UPT, UPT, UR21, 0x80, URZ ;  /* 0x0000008015297890 */ /* 0x000fe4000fffe0ff */
[----:B------:R-:W-:Y:S02]  /*4ab0*/  UIADD3 UR33, UPT, UPT, UR21, 0x88, URZ ;  /* 0x0000008815217890 */ /* 0x000fe4000fffe0ff */
[----:B------:R-:W-:-:S02]  /*4ac0*/  UIADD3 UR25, UPT, UPT, UR21, 0x90, URZ ;  /* 0x0000009015197890 */ /* 0x000fc4000fffe0ff */
[----:B------:R-:W-:Y:S01]  /*4ad0*/  UIADD3 UR17, UPT, UPT, UR21, 0x98, URZ ;  /* 0x0000009815117890 */ /* 0x000fe2000fffe0ff */
[----:B------:R-:W-:Y:S01]  /*4ae0*/  UMOV UR6, UR7 ;  /* 0x0000000700067c82 */ /* 0x000fe20008000000 */
[----:B------:R-:W-:Y:S01]  /*4af0*/  UMOV UR47, UR9 ;  /* 0x00000009002f7c82 */ /* 0x000fe20008000000 */
[----:B------:R-:W-:Y:S02]  /*4b00*/  UISETP.GE.AND UP0, UPT, UR45, 0x1, UPT ;  /* 0x000000012d00788c */ /* 0x000fe4000bf06270 */
[----:B------:R-:W-:Y:S01]  /*4b10*/  UISETP.NE.AND UP4, UPT, UR45, 0x1, UPT ;  /* 0x000000012d00788c */ /* 0x000fe2000bf85270 */
[----:B------:R-:W1:Y:S01]  /*4b20*/  LDCU.64 UR22, c[0x0][0xb28] ;  /* 0x00016500ff1677ac */ /* 0x000e620008000a00 */
[----:B------:R-:W-:Y:S02]  /*4b30*/  UISETP.NE.AND UP6, UPT, UR15, 0x1, UPT ;  /* 0x000000010f00788c */ /* 0x000fe4000bfc5270 */
[----:B------:R-:W-:Y:S02]  /*4b40*/  UISETP.NE.AND UP5, UPT, UR50, 0x1, UPT ;  /* 0x000000013200788c */ /* 0x000fe4000bfa5270 */
[----:B------:R-:W-:-:S02]  /*4b50*/  USHF.R.U32.HI UR52, URZ, UR49, UR6 ;  /* 0x00000031ff347299 */ /* 0x000fc40008011606 */
[----:B------:R-:W-:Y:S02]  /*4b60*/  UPRMT UR37, UR10, 0x654, UR41 ;  /* 0x000006540a257896 */ /* 0x000fe40008000029 */
[----:B------:R-:W-:Y:S02]  /*4b70*/  UPRMT UR31, UR10, 0x654, UR33 ;  /* 0x000006540a1f7896 */ /* 0x000fe40008000021 */
[----:B------:R-:W-:Y:S02]  /*4b80*/  UPRMT UR30, UR10, 0x654, UR25 ;  /* 0x000006540a1e7896 */ /* 0x000fe40008000019 */
[----:B------:R-:W-:Y:S02]  /*4b90*/  UPRMT UR29, UR10, 0x654, UR17 ;  /* 0x000006540a1d7896 */ /* 0x000fe40008000011 */
[----:B----4-:R-:W-:Y:S02]  /*4ba0*/  USHF.R.U32.HI UR47, URZ, UR54, UR47 ;  /* 0x00000036ff2f7299 */ /* 0x010fe4000801162f */
[----:B------:R-:W-:-:S11]  /*4bb0*/  UISETP.NE.AND UP3, UPT, UR4, 0x1, UPT ;  /* 0x000000010400788c */ /* 0x000fd6000bf65270 */
.L_x_104:
[C---:B------:R-:W-:Y:S02]  /*4bc0*/  LEA R12, R14.reuse, UR21, 0x3 ;  /* 0x000000150e0c7c11 */ /* 0x040fe4000f8e18ff */
[----:B------:R-:W-:Y:S02]  /*4bd0*/  SHF.L.U32 R9, R13, 0x1f, RZ ;  /* 0x0000001f0d097819 */ /* 0x000fe400000006ff */
[----:B------:R-:W-:Y:S02]  /*4be0*/  LEA R10, R14, UR21, 0x4 ;  /* 0x000000150e0a7c11 */ /* 0x000fe4000f8e20ff */
[----:B--2---:R-:W2:Y:S02]  /*4bf0*/  SYNCS.PHASECHK.TRANS64.TRYWAIT P0, [R12+URZ+0xd0], R9 ;  /* 0x0000d0090c0075a7 */ /* 0x004ea400080011ff */
[----:B--2---:R-:W-:Y:S05]  /*4c00*/  @!P0 BRA `(.L_x_90) ;  /* 0x0000007c002c8947 */ /* 0x004fea0003800000 */
.L_x_227:
[----:B--2---:R-:W2:Y:S01]  /*4c10*/  LDS.128 R8, [R10+0x160] ;  /* 0x000160000a087984 */ /* 0x004ea20000000c00 */
[----:B------:R-:W-:Y:S01]  /*4c20*/  UISETP.GE.AND UP0, UPT, UR45, 0x1, UPT ;  /* 0x000000012d00788c */ /* 0x000fe2000bf06270 */
[----:B------:R-:W-:Y:S01]  /*4c30*/  @!PT LDS RZ, [RZ] ;  /* 0x00000000fffff984 */ /* 0x000fe20000000800 */
[----:B------:R-:W-:Y:S01]  /*4c40*/  @!PT LDS RZ, [RZ] ;  /* 0x00000000fffff984 */ /* 0x000fe20000000800 */
[----:B------:R-:W-:Y:S01]  /*4c50*/  @!PT LDS RZ, [RZ] ;  /* 0x00000000fffff984 */ /* 0x000fe20000000800 */
[----:B------:R-:W-:Y:S01]  /*4c60*/  @!PT LDS RZ, [RZ] ;  /* 0x00000000fffff984 */ /* 0x000fe20000000800 */
[----:B------:R3:W-:Y:S06]  /*4c70*/  MEMBAR.ALL.CTA ;  /* 0x0000000000007992 */ /* 0x0007ec0000008000 */
[----:B---3--:R-:W3:Y:S01]  /*4c80*/  FENCE.VIEW.ASYNC.S ;  /* 0x00000000000073c6 */ /* 0x008ee20000000000 */
[----:B--2---:R-:W-:Y:S11]  /*4c90*/  LOP3.LUT P0, RZ, R10, 0x1, RZ, 0xc0, !PT ;  /* 0x000000010aff7812 */ /* 0x004ff6000780c0ff */
[----:B------:R-:W-:Y:S02]  /*4ca0*/  @!UPT UIADD3 URZ, UPT, UPT, URZ, URZ, URZ ;  /* 0x000000fffffff290 */ /* 0x000fe4000fffe0ff */
[----:B---3--:R-:W-:Y:S01]  /*4cb0*/  VOTEU.ANY UP2, P0 ;  /* 0x0000000000ff7886 */ /* 0x008fe20000040100 */
[----:B------:R-:W-:Y:S11]  /*4cc0*/  PLOP3.LUT P0, PT, PT, PT, UP2, 0x80, 0x8 ;  /* 0x000000000008781c */ /* 0x000ff60003f0f028 */
[----:B------:R-:W-:Y:S02]  /*4cd0*/  @!UPT UIADD3 URZ, UPT, UPT, URZ, URZ, URZ ;  /* 0x000000fffffff290 */ /* 0x000fe4000fffe0ff */
[----:B------:R-:W-:Y:S02]  /*4ce0*/  @P0 SHF.R.U32.HI R0, RZ, 0x10, R9 ;  /* 0x00000010ff000819 */ /* 0x000fe40000011609 */
[----:B------:R-:W-:Y:S02]  /*4cf0*/  @P0 MOV R6, R8 ;  /* 0x0000000800060202 */ /* 0x000fe40000000f00 */
[----:B------:R-:W-:Y:S01]  /*4d00*/  @P0 R2UR UR4, R0 ;  /* 0x00000000000402ca */ /* 0x000fe200000e0000 */
[----:B------:R-:W-:Y:S01]  /*4d10*/  VIADD R0, R12, 0xe0 ;  /* 0x000000e00c007836 */ /* 0x000fe20000000000 */
[----:B------:R-:W-:Y:S02]  /*4d20*/  @P0 LOP3.LUT R8, R9, 0xffff, RZ, 0xc0, !PT ;  /* 0x0000ffff09080812 */ /* 0x000fe400078ec0ff */
[----:B------:R-:W-:Y:S02]  /*4d30*/  @P0 R2UR UR6, R6 ;  /* 0x00000000060602ca */ /* 0x000fe400000e0000 */
[----:B------:R-:W-:Y:S02]  /*4d40*/  PRMT R0, RZ, 0x654, R0 ;  /* 0x00000654ff007816 */ /* 0x000fe40000000000 */
[----:B------:R-:W-:Y:S02]  /*4d50*/  @P0 R2UR UR5, R8 ;  /* 0x00000000080502ca */ /* 0x000fe400000e0000 */
[----:B------:R2:W-:Y:S03]  /*4d60*/  SYNCS.ARRIVE.TRANS64.RED.A1T0 RZ, [R0+URZ], RZ ;  /* 0x000000ff00ff79a7 */ /* 0x0005e600081004ff */
[----:B------:R-:W-:Y:S04]  /*4d70*/  @UP2 UMOV UR38, UR4 ;  /* 0x0000000400262c82 */ /* 0x000fe80008000000 */
[----:B------:R-:W-:Y:S04]  /*4d80*/  @UP2 UMOV UR14, UR6 ;  /* 0x00000006000e2c82 */ /* 0x000fe80008000000 */
[----:B------:R-:W-:Y:S01]  /*4d90*/  @UP2 UMOV UR13, UR5 ;  /* 0x00000005000d2c82 */ /* 0x000fe20008000000 */
[----:B------:R-:W-:Y:S05]  /*4da0*/  BRA.U !UP0, `(.L_x_91) ;  /* 0x0000000108a47547 */ /* 0x000fea000b800000 */
[----:B------:R-:W-:Y:S02]  /*4db0*/  UIMAD.WIDE.U32 UR18, UR13, UR51, URZ ;  /* 0x000000330d1272a5 */ /* 0x000fe4000f8e00ff */
[----:B------:R-:W-:Y:S02]  /*4dc0*/  UIMAD.WIDE.U32 UR26, UR14, UR48, URZ ;  /* 0x000000300e1a72a5 */ /* 0x000fe4000f8e00ff */
[----:B------:R-:W-:Y:S02]  /*4dd0*/  USEL UR4, UR39, UR47, !UP5 ;  /* 0x0000002f27047287 */ /* 0x000fe4000e800000 */
[----:B------:R-:W-:Y:S02]  /*4de0*/  USEL UR7, UR46, UR52, !UP6 ;  /* 0x000000342e077287 */ /* 0x000fe4000f000000 */
[----:B-1----:R-:W-:Y:S02]  /*4df0*/  UIMAD.WIDE.U32 UR8, UR4, UR22, URZ ;  /* 0x00000016040872a5 */ /* 0x002fe4000f8e00ff */
[----:B------:R-:W-:Y:S01]  /*4e00*/  UIMAD.WIDE.U32 UR10, UR7, UR22, URZ ;  /* 0x00000016070a72a5 */ /* 0x000fe2000f8e00ff */
[----:B------:R-:W-:Y:S02]  /*4e10*/  UMOV UR5, UR19 ;  /* 0x0000001300057c82 */ /* 0x000fe40008000000 */
[----:B------:R-:W-:Y:S03]  /*4e20*/  USHF.R.U32.HI UR6, URZ, UR54, UR5 ;  /* 0x00000036ff067299 */ /* 0x000fe60008011605 */
[----:B------:R-:W-:Y:S01]  /*4e30*/  UMOV UR5, UR27 ;  /* 0x0000001b00057c82 */ /* 0x000fe20008000000 */
[----:B------:R-:W-:Y:S02]  /*4e40*/  USEL UR6, UR13, UR6, !UP5 ;  /* 0x000000060d067287 */ /* 0x000fe4000e800000 */
[----:B------:R-:W-:Y:S03]  /*4e50*/  USHF.R.U32.HI UR12, URZ, UR49, UR5 ;  /* 0x00000031ff0c7299 */ /* 0x000fe60008011605 */
[----:B------:R-:W-:Y:S02]  /*4e60*/  UMOV UR5, UR9 ;  /* 0x0000000900057c82 */ /* 0x000fe40008000000 */
[----:B------:R-:W-:Y:S03]  /*4e70*/  @UP4 USHF.R.U32.HI UR4, URZ, UR23, UR5 ;  /* 0x00000017ff044299 */ /* 0x000fe60008011605 */
[----:B------:R-:W-:Y:S01]  /*4e80*/  UMOV UR5, UR11 ;  /* 0x0000000b00057c82 */ /* 0x000fe20008000000 */
[----:B------:R-:W-:Y:S02]  /*4e90*/  UIMAD UR4, UR45, UR4, URZ ;  /* 0x000000042d0472a4 */ /* 0x000fe4000f8e02ff */
[----:B------:R-:W-:Y:S02]  /*4ea0*/  @UP4 USHF.R.U32.HI UR7, URZ, UR23, UR5 ;  /* 0x00000017ff074299 */ /* 0x000fe40008011605 */
[----:B------:R-:W-:Y:S02]  /*4eb0*/  UIMAD.WIDE.U32 UR10, UR6, UR22, URZ ;  /* 0x00000016060a72a5 */ /* 0x000fe4000f8e00ff */
[----:B------:R-:W-:Y:S02]  /*4ec0*/  USEL UR5, UR14, UR12, !UP6 ;  /* 0x0000000c0e057287 */ /* 0x000fe4000f000000 */
[----:B------:R-:W-:Y:S02]  /*4ed0*/  UIMAD UR8, UR45, UR7, URZ ;  /* 0x000000072d0872a4 */ /* 0x000fe4000f8e02ff */
[----:B------:R-:W-:Y:S03]  /*4ee0*/  UISETP.GE.AND UP0, UPT, UR6, UR4, UPT ;  /* 0x000000040600728c */ /* 0x000fe6000bf06270 */
[----:B------:R-:W-:Y:S01]  /*4ef0*/  UMOV UR4, UR11 ;  /* 0x0000000b00047c82 */ /* 0x000fe20008000000 */
[----:B------:R-:W-:Y:S02]  /*4f00*/  UISETP.GE.OR UP0, UPT, UR5, UR8, UP0 ;  /* 0x000000080500728c */ /* 0x000fe40008706670 */
[----:B------:R-:W-:Y:S02]  /*4f10*/  USHF.R.U32.HI UR4, URZ, UR23, UR4 ;  /* 0x00000017ff047299 */ /* 0x000fe40008011604 */
[----:B------:R-:W-:Y:S02]  /*4f20*/  UIMAD.WIDE.U32 UR8, UR5, UR22, URZ ;  /* 0x00000016050872a5 */ /* 0x000fe4000f8e00ff */
[----:B------:R-:W-:Y:S04]  /*4f30*/  USEL UR10, UR6, UR4, !UP4 ;  /* 0x00000004060a7287 */ /* 0x000fe8000e000000 */
[----:B------:R-:W-:Y:S01]  /*4f40*/  UIADD3 UR11, UPT, UPT, -UR10, URZ, URZ ;  /* 0x000000ff0a0b7290 */ /* 0x000fe2000fffe1ff */
[----:B------:R-:W-:Y:S02]  /*4f50*/  @!UP0 UMOV UR4, UR9 ;  /* 0x0000000900048c82 */ /* 0x000fe40008000000 */
[----:B------:R-:W-:Y:S02]  /*4f60*/  @!UP0 USHF.R.U32.HI UR4, URZ, UR23, UR4 ;  /* 0x00000017ff048299 */ /* 0x000fe40008011604 */
[----:B------:R-:W-:Y:S02]  /*4f70*/  UIMAD UR8, UR45, UR11, UR6 ;  /* 0x0000000b2d0872a4 */ /* 0x000fe4000f8e0206 */
[----:B------:R-:W-:Y:S04]  /*4f80*/  @!UP0 USEL UR4, UR5, UR4, !UP4 ;  /* 0x0000000405048287 */ /* 0x000fe8000e000000 */
[----:B------:R-:W-:Y:S02]  /*4f90*/  @!UP0 UIMAD UR7, UR7, UR8, UR4 ;  /* 0x00000008070782a4 */ /* 0x000fe4000f8e0204 */
[----:B------:R-:W-:Y:S02]  /*4fa0*/  @!UP0 UIADD3 UR9, UPT, UPT, UR10, -UR4, URZ ;  /* 0x800000040a098290 */ /* 0x000fe4000fffe0ff */
[----:B------:R-:W-:Y:S02]  /*4fb0*/  UIADD3 UR8, UPT, UPT, -UR6, URZ, URZ ;  /* 0x000000ff06087290 */ /* 0x000fe4000fffe1ff */
[----:B------:R-:W-:Y:S02]  /*4fc0*/  UIADD3 UR4, UPT, UPT, -UR5, URZ, URZ ;  /* 0x000000ff05047290 */ /* 0x000fe4000fffe1ff */
[----:B------:R-:W-:Y:S03]  /*4fd0*/  @!UP0 UIMAD UR6, UR9, UR45, UR5 ;  /* 0x0000002d090682a4 */ /* 0x000fe6000f8e0205 */
[----:B------:R-:W-:Y:S01]  /*4fe0*/  @!UP0 UMOV UR5, UR7 ;  /* 0x0000000700058c82 */ /* 0x000fe20008000000 */
[----:B------:R-:W-:Y:S02]  /*4ff0*/  UIMAD UR7, UR15, UR4, UR14 ;  /* 0x000000040f0772a4 */ /* 0x000fe4000f8e020e */
[----:B------:R-:W-:Y:S02]  /*5000*/  UIMAD UR4, UR50, UR8, UR13 ;  /* 0x00000008320472a4 */ /* 0x000fe4000f8e020d */
[----:B------:R-:W-:Y:S02]  /*5010*/  UIMAD UR14, UR5, UR15, UR7 ;  /* 0x0000000f050e72a4 */ /* 0x000fe4000f8e0207 */
[----:B------:R-:W-:Y:S11]  /*5020*/  UIMAD UR13, UR6, UR50, UR4 ;  /* 0x00000032060d72a4 */ /* 0x000ff6000f8e0204 */
[----:B------:R-:W-:Y:S01]  /*5030*/  @!UPT UIADD3 URZ, UPT, UPT, URZ, URZ, URZ ;  /* 0x000000fffffff290 */ /* 0x000fe2000fffe0ff */
.L_x_91:
[----:B------:R-:W3:Y:S01]  /*5040*/  @!UP3 LDCU.128 UR8, c[0x0][0xb10] ;  /* 0x00016200ff08b7ac */ /* 0x000ee20008000c00 */
[----:B------:R-:W-:Y:S01]  /*5050*/  IMAD.MOV.U32 R10, RZ, RZ, 0x1 ;  /* 0x00000001ff0a7424 */ /* 0x000fe200078e00ff */
[C---:B------:R-:W-:Y:S02]  /*5060*/  ISETP.NE.U32.AND P1, PT, R4.reuse, RZ, PT ;  /* 0x000000ff0400720c */ /* 0x040fe40003f25070 */
[----:B------:R-:W-:Y:S02]  /*5070*/  ISETP.NE.U32.AND P0, PT, R4, RZ, PT ;  /* 0x000000ff0400720c */ /* 0x000fe40003f05070 */
[C---:B------:R-:W-:Y:S01]  /*5080*/  ISETP.NE.AND.EX P1, PT, R5.reuse, RZ, PT, P1 ;  /* 0x000000ff0500720c */ /* 0x040fe20003f25310 */
[----:B------:R-:W4:Y:S01]  /*5090*/  @!UP3 LDCU UR5, c[0x0][0xb0c] ;  /* 0x00016180ff05b7ac */ /* 0x000f220008000800 */
[----:B------:R-:W-:Y:S02]  /*50a0*/  ISETP.NE.AND.EX P0, PT, R5, RZ, PT, P0 ;  /* 0x000000ff0500720c */ /* 0x000fe40003f05300 */
[----:B------:R-:W-:Y:S01]  /*50b0*/  SHF.L.U32 R10, R10, 0x1f, RZ ;  /* 0x0000001f0a0a7819 */ /* 0x000fe200000006ff */
[----:B------:R-:W-:Y:S02]  /*50c0*/  USHF.L.U32 UR43, UR16, 0x7, URZ ;  /* 0x00000007102b7899 */ /* 0x000fe400080006ff */
[----:B------:R-:W-:Y:S02]  /*50d0*/  USHF.L.U32 UR42, UR20, 0x7, URZ ;  /* 0x00000007142a7899 */ /* 0x000fe400080006ff */
[----:B---3--:R-:W-:Y:S07]  /*50e0*/  UIMAD.WIDE.U32 UR6, UR14, UR8, URZ ;  /* 0x000000080e0672a5 */ /* 0x008fee000f8e00ff */
[----:B------:R-:W-:Y:S01]  /*50f0*/  @!UP3 UMOV UR4, UR7 ;  /* 0x000000070004bc82 */ /* 0x000fe20008000000 */
[----:B----4-:R-:W-:Y:S02]  /*5100*/  @!UP3 UISETP.NE.AND UP0, UPT, UR5, 0x1, UPT ;  /* 0x000000010500b88c */ /* 0x010fe4000bf05270 */
[----:B------:R-:W-:Y:S02]  /*5110*/  @!UP3 USHF.R.U32.HI UR4, URZ, UR9, UR4 ;  /* 0x00000009ff04b299 */ /* 0x000fe40008011604 */
[----:B------:R-:W-:Y:S02]  /*5120*/  UIMAD.WIDE.U32 UR6, UR13, UR11, URZ ;  /* 0x0000000b0d0672a5 */ /* 0x000fe4000f8e00ff */
[----:B------:R-:W-:Y:S02]  /*5130*/  @!UP3 USEL UR8, UR14, UR4, !UP0 ;  /* 0x000000040e08b287 */ /* 0x000fe4000c000000 */
[----:B------:R-:W-:Y:S03]  /*5140*/  @!UP3 UISETP.NE.AND UP0, UPT, UR10, 0x1, UPT ;  /* 0x000000010a00b88c */ /* 0x000fe6000bf05270 */
[----:B------:R-:W-:Y:S02]  /*5150*/  @!UP3 UMOV UR6, UR7 ;  /* 0x000000070006bc82 */ /* 0x000fe40008000000 */
[----:B------:R-:W3:Y:S02]  /*5160*/  @!UP3 LDCU UR4, c[0x0][0xb20] ;  /* 0x00016400ff04b7ac */ /* 0x000ee40008000800 */
[----:B---3--:R-:W-:Y:S04]  /*5170*/  @!UP3 USHF.R.U32.HI UR6, URZ, UR4, UR6 ;  /* 0x00000004ff06b299 */ /* 0x008fe80008011606 */
[----:B------:R-:W-:Y:S04]  /*5180*/  @!UP3 USEL UR6, UR13, UR6, !UP0 ;  /* 0x000000060d06b287 */ /* 0x000fe8000c000000 */
[----:B------:R-:W-:Y:S02]  /*5190*/  @!UP3 UIADD3 UR4, UPT, UPT, -UR8, UR6, URZ ;  /* 0x000000060804b290 */ /* 0x000fe4000fffe1ff */
[----:B------:R-:W-:Y:S02]  /*51a0*/  @!UP3 UIADD3 UR6, UPT, UPT, UR8, -UR6, URZ ;  /* 0x800000060806b290 */ /* 0x000fe4000fffe0ff */
[----:B------:R-:W-:Y:S02]  /*51b0*/  @!UP3 UIMAD UR14, UR4, UR5, UR14 ;  /* 0x00000005040eb2a4 */ /* 0x000fe4000f8e020e */
[----:B------:R-:W-:Y:S01]  /*51c0*/  @!UP3 UIMAD UR13, UR6, UR10, UR13 ;  /* 0x0000000a060db2a4 */ /* 0x000fe2000f8e020d */
[----:B------:R-:W-:Y:S11]  /*51d0*/  BRA.U UP1, `(.L_x_92) ;  /* 0x0000000101107547 */ /* 0x000ff6000b800000 */
[----:B--2---:R-:W-:Y:S04]  /*51e0*/  MOV R0, UR53 ;  /* 0x0000003500007c02 */ /* 0x004fe80008000f00 */
[----:B------:R-:W-:Y:S04]  /*51f0*/  SHF.L.U32 R9, R0, 0x1f, RZ ;  /* 0x0000001f00097819 */ /* 0x000fe800000006ff */
[----:B------:R-:W2:Y:S02]  /*5200*/  SYNCS.PHASECHK.TRANS64.TRYWAIT P2, [UR21+0xc8], R9 ;  /* 0x0000c809ff0075a7 */ /* 0x000ea40008041115 */
[----:B--2---:R-:W-:Y:S05]  /*5210*/  @!P2 BRA `(.L_x_93) ;  /* 0x0000007400bca947 */ /* 0x004fea0003800000 */
.L_x_92:
[----:B------:R-:W-:Y:S05]  /*5220*/  @!P1 BRA `(.L_x_94) ;  /* 0x0000000000309947 */ /* 0x000fea0003800000 */
[----:B------:R-:W-:Y:S01]  /*5230*/  ISETP.NE.U32.AND P1, PT, R2, RZ, PT ;  /* 0x000000ff0200720c */ /* 0x000fe20003f25070 */
[----:B------:R-:W3:Y:S01]  /*5240*/  LDCU.64 UR4, c[0x0][0x358] ;  /* 0x00006b00ff0477ac */ /* 0x000ee20008000a00 */
[----:B------:R-:W-:Y:S02]  /*5250*/  IMAD.MOV.U32 R66, RZ, RZ, 0x1 ;  /* 0x00000001ff427424 */ /* 0x000fe400078e00ff */
[----:B------:R-:W-:Y:S11]  /*5260*/  ISETP.NE.AND.EX P1, PT, R3, RZ, PT, P1 ;  /* 0x000000ff0300720c */ /* 0x000ff60003f25310 */
[----:B------:R-:W-:Y:S02]  /*5270*/  @!UPT UIADD3 URZ, UPT, UPT, URZ, URZ, URZ ;  /* 0x000000fffffff290 */ /* 0x000fe4000fffe0ff */
[----:B--2---:R-:W2:Y:S01]  /*5280*/  @P1 LDC.64 R8, c[0x0][0x888] ;  /* 0x00022200ff081b82 */ /* 0x004ea20000000a00 */
[----:B------:R-:W-:Y:S04]  /*5290*/  @P1 IMAD R0, R4, UR36, RZ ;  /* 0x0000002404001c24 */ /* 0x000fe8000f8e02ff */
[----:B--2---:R-:W-:Y:S04]  /*52a0*/  @P1 IMAD.WIDE R8, R0, 0x4, R8 ;  /* 0x0000000400081825 */ /* 0x004fe800078e0208 */
[----:B------:R-:W-:Y:S01]  /*52b0*/  HFMA2 R0, -RZ, RZ, 0, 5.9604644775390625e-08 ;  /* 0x00000001ff007431 */ /* 0x000fe200000001ff */
[----:B---3-5:R3:W5:Y:S04]  /*52c0*/  @P1 LDG.E R27, desc[UR4][R8.64] ;  /* 0x00000004081b1981 */ /* 0x028768000c1e1900 */
[----:B------:R-:W-:Y:S01]  /*52d0*/  @!P1 PRMT R66, R0, 0x7610, R66 ;  /* 0x0000761000429816 */ /* 0x000fe20000000042 */
[----:B---3--:R-:W4:Y:S06]  /*52e0*/  @!P1 LDC R27, c[0x0][0x880] ;  /* 0x00022000ff1b9b82 */ /* 0x008f2c0000000800 */
.L_x_94:
[----:B----45:R-:W-:Y:S01]  /*52f0*/  @!P0 FSETP.EQ.AND P1, PT, R27, RZ, PT ;  /* 0x000000ff1b00820b */ /* 0x030fe20003f22000 */
[----:B------:R-:W-:Y:S01]  /*5300*/  @!UPT UIADD3 URZ, UPT, UPT, URZ, URZ, URZ ;  /* 0x000000fffffff290 */ /* 0x000fe2000fffe0ff */
[----:B------:R-:W-:Y:S11]  /*5310*/  @!P0 BRA `(.L_x_95) ;  /* 0x0000000000188947 */ /* 0x000ff60003800000 */
[----:B------:R-:W-:Y:S02]  /*5320*/  LOP3.LUT P0, RZ, R66, 0xff, RZ, 0xc0, !PT ;  /* 0x000000ff42ff7812 */ /* 0x000fe4000780c0ff */
[----:B------:R-:W-:Y:S04]  /*5330*/  ISETP.NE.U32.AND P1, PT, R2, RZ, PT ;  /* 0x000000ff0200720c */ /* 0x000fe80003f25070 */
[----:B------:R-:W-:Y:S04]  /*5340*/  ISETP.NE.AND.EX P1, PT, R3, RZ, PT, P1 ;  /* 0x000000ff0300720c */ /* 0x000fe80003f25310 */
[----:B------:R-:W-:Y:S03]  /*5350*/  PLOP3.LUT P1, PT, P1, PT, PT, 0x8, 0x80 ;  /* 0x000000000080781c */ /* 0x000fe60000f2e170 */
[----:B------:R-:W-:Y:S11]  /*5360*/  @P0 FSETP.EQ.AND P1, PT, R27, RZ, PT ;  /* 0x000000ff1b00020b */ /* 0x000ff60003f22000 */
[----:B------:R-:W-:Y:S02]  /*5370*/  @!UPT UIADD3 URZ, UPT, UPT, URZ, URZ, URZ ;  /* 0x000000fffffff290 */ /* 0x000fe4000fffe0ff */
.L_x_95:
[----:B------:R-:W3:Y:S01]  /*5380*/  SYNCS.PHASECHK.TRANS64.TRYWAIT P2, [UR21+0xa0], R10 ;  /* 0x0000a00aff0075a7 */ /* 0x000ee20008041115 */
[----:B------:R-:W-:Y:S04]  /*5390*/  ELECT P0, URZ, PT ;  /* 0x0000000000ff782f */ /* 0x000fe80003800000 */
[----:B------:R-:W-:Y:S11]  /*53a0*/  PLOP3.LUT P1, PT, P1, P0, PT, 0xf2, 0x2f ;  /* 0x00000000002f781c */ /* 0x000ff60000f21e72 */
[----:B------:R-:W-:Y:S02]  /*53b0*/  @!UPT UIADD3 URZ, UPT, UPT, URZ, URZ, URZ ;  /* 0x000000fffffff290 */ /* 0x000fe4000fffe0ff */
[----:B------:R-:W-:Y:S05]  /*53c0*/  @!P1 IADD3 R6, P0, PT, R16, 0x580, RZ ;  /* 0x0000058010069810 */ /* 0x000fea0007f1e0ff */
[----:B--2---:R-:W-:Y:S01]  /*53d0*/  @!P1 IMAD.X R0, RZ, RZ, R17, P0 ;  /* 0x000000ffff009224 */ /* 0x004fe200000e0611 */
[----:B---3--:R-:W-:Y:S07]  /*53e0*/  @!P2 BRA `(.L_x_96) ;  /* 0x000000740060a947 */ /* 0x008fee0003800000 */
.L_x_230:
[----:B------:R-:W-:Y:S01]  /*53f0*/  @!P1 R2UR UR5, R6 ;  /* 0x00000000060592ca */ /* 0x000fe200000e0000 */
[----:B------:R-:W-:Y:S01]  /*5400*/  VOTEU.ALL UP0, P1 ;  /* 0x0000000000ff7886 */ /* 0x000fe20000800000 */
[----:B------:R-:W-:Y:S01]  /*5410*/  @!P1 R2UR UR4, R0 ;  /* 0x00000000000492ca */ /* 0x000fe200000e0000 */
[----:B------:R-:W-:Y:S01]  /*5420*/  @!P1 IMAD.MOV.U32 R0, RZ, RZ, 0x2000 ;  /* 0x00002000ff009424 */ /* 0x000fe200078e00ff */
[----:B------:R-:W-:Y:S01]  /*5430*/  UMOV UR6, 0x0 ;  /* 0x0000000000067882 */ /* 0x000fe20000000000 */
[----:B------:R-:W-:Y:S01]  /*5440*/  UMOV UR7, 0x10000000 ;  /* 0x1000000000077882 */ /* 0x000fe20000000000 */
[----:B------:R-:W-:Y:S01]  /*5450*/  @!UP0 UIADD3 UR40, UPT, UPT, UR21, 0x200, URZ ;  /* 0x0000020015288890 */ /* 0x000fe2000fffe0ff */
[----:B------:R-:W-:Y:S01]  /*5460*/  @!P1 IADD3 R6, P0, PT, R16, 0x580, RZ ;  /* 0x0000058010069810 */ /* 0x000fe20007f1e0ff */
[----:B------:R-:W-:Y:S01]  /*5470*/  VOTEU.ALL UP0, P1 ;  /* 0x0000000000ff7886 */ /* 0x000fe20000800000 */
[----:B------:R-:W-:Y:S04]  /*5480*/  UMOV UR44, UR36 ;  /* 0x00000024002c7c82 */ /* 0x000fe80008000000 */
[----:B------:R-:W-:Y:S02]  /*5490*/  IMAD.U32 R8, RZ, RZ, UR5 ;  /* 0x00000005ff087e24 */ /* 0x000fe4000f8e00ff */
[----:B--2---:R-:W-:Y:S03]  /*54a0*/  IMAD.U32 R9, RZ, RZ, UR4 ;  /* 0x00000004ff097e24 */ /* 0x004fe6000f8e00ff */
[----:B------:R-:W-:Y:S02]  /*54b0*/  @!P1 R2UR UR4, R8 ;  /* 0x00000000080492ca */ /* 0x000fe400000e0000 */
[----:B------:R-:W-:Y:S11]  /*54c0*/  @!P1 R2UR UR5, R9 ;  /* 0x00000000090592ca */ /* 0x000ff600000e0000 */
[----:B------:R-:W-:Y:S02]  /*54d0*/  @!UPT UIADD3 URZ, UPT, UPT, URZ, URZ, URZ ;  /* 0x000000fffffff290 */ /* 0x000fe4000fffe0ff */
[----:B------:R2:W-:Y:S01]  /*54e0*/  @!UP0 UTMALDG.3D [UR40], [UR4], desc[UR6] ;  /* 0x00000628040085b4 */ /* 0x0005e20008011000 */
[----:B------:R3:W-:Y:S01]  /*54f0*/  @!P1 SYNCS.ARRIVE.TRANS64.RED.A0TR RZ, [UR21+0x80], R0 ;  /* 0x00008000ffff99a7 */ /* 0x0007e20008300415 */
[----:B------:R-:W-:Y:S01]  /*5500*/  SYNCS.ARRIVE.TRANS64.RED.A1T0 RZ, [UR37], RZ ;  /* 0x000000ffffff79a7 */ /* 0x000fe20008100425 */
[----:B---3--:R-:W-:Y:S01]  /*5510*/  @!P1 IMAD.X R0, RZ, RZ, R17, P0 ;  /* 0x000000ffff009224 */ /* 0x008fe200000e0611 */
[----:B------:R-:W3:Y:S02]  /*5520*/  SYNCS.PHASECHK.TRANS64.TRYWAIT P2, [UR21+0xa8], R10 ;  /* 0x0000a80aff0075a7 */ /* 0x000ee40008041115 */
[----:B--23--:R-:W-:Y:S05]  /*5530*/  @!P2 BRA `(.L_x_97) ;  /* 0x000000740024a947 */ /* 0x00cfea0003800000 */
.L_x_232:
        /* <DEDUP_REMOVED lines=8> */
[----:B------:R-:W-:Y:S01]  /*55c0*/  @!UP0 UIADD3 UR32, UPT, UPT, UR21, 0x2200, URZ ;  /* 0x0000220015208890 */ /* 0x000fe2000fffe0ff */
[----:B------:R-:W-:Y:S01]  /*55d0*/  VOTEU.ALL UP0, P1 ;  /* 0x0000000000ff7886 */ /* 0x000fe20000800000 */
[----:B------:R-:W-:Y:S03]  /*55e0*/  UMOV UR35, UR43 ;  /* 0x0000002b00237c82 */ /* 0x000fe60008000000 */
        /* <DEDUP_REMOVED lines=11> */
.L_x_234:
        /* <DEDUP_REMOVED lines=10> */
[----:B------:R-:W-:Y:S01]  /*5740*/  UMOV UR27, UR43 ;  /* 0x0000002b001b7c82 */ /* 0x000fe20008000000 */
[----:B------:R-:W-:Y:S02]  /*5750*/  UMOV UR28, UR36 ;  /* 0x00000024001c7c82 */ /* 0x000fe40008000000 */
        /* <DEDUP_REMOVED lines=11> */
.L_x_236:
[----:B------:R-:W-:Y:S01]  /*5810*/  @!P1 R2UR UR5, R6 ;  /* 0x00000000060592ca */ /* 0x000fe200000e0000 */
[----:B------:R-:W-:Y:S01]  /*5820*/  VOTEU.ALL UP0, P1 ;  /* 0x0000000000ff7886 */ /* 0x000fe20000800000 */
[----:B------:R-:W-:Y:S01]  /*5830*/  @!P1 R2UR UR4, R0 ;  /* 0x00000000000492ca */ /* 0x000fe200000e0000 */
[----:B------:R-:W-:Y:S01]  /*5840*/  @!P1 IMAD.MOV.U32 R0, RZ, RZ, 0x2000 ;  /* 0x00002000ff009424 */ /* 0x000fe200078e00ff */
[----:B------:R-:W-:Y:S01]  /*5850*/  UMOV UR6, 0x0 ;  /* 0x0000000000067882 */ /* 0x000fe20000000000 */
[----:B------:R-:W-:Y:S01]  /*5860*/  UMOV UR7, 0x10000000 ;  /* 0x1000000000077882 */ /* 0x000fe20000000000 */
[----:B------:R-:W-:Y:S01]  /*5870*/  @!UP0 UIADD3 UR18, UPT, UPT, UR42, 0x30, URZ ;  /* 0x000000302a128890 */ /* 0x000fe2000fffe0ff */
[----:B--2---:R-:W-:Y:S01]  /*5880*/  SHF.L.U32 R9, RZ, 0x1f, RZ ;  /* 0x0000001fff097819 */ /* 0x004fe200000006ff */
[----:B------:R-:W-:Y:S01]  /*5890*/  @!UP0 UIADD3 UR16, UPT, UPT, UR21, 0x6200, URZ ;  /* 0x0000620015108890 */ /* 0x000fe2000fffe0ff */
[----:B------:R-:W-:Y:S01]  /*58a0*/  @!P1 IADD3 R8, P0, PT, R16, 0x580, RZ ;  /* 0x0000058010089810 */ /* 0x000fe20007f1e0ff */
[----:B------:R-:W-:Y:S01]  /*58b0*/  VOTEU.ALL UP0, P1 ;  /* 0x0000000000ff7886 */ /* 0x000fe20000800000 */
[----:B------:R-:W-:Y:S01]  /*58c0*/  UMOV UR19, UR43 ;  /* 0x0000002b00137c82 */ /* 0x000fe20008000000 */
[----:B------:R-:W-:Y:S01]  /*58d0*/  UMOV UR20, UR36 ;  /* 0x0000002400147c82 */ /* 0x000fe20008000000 */
[----:B------:R-:W-:Y:S02]  /*58e0*/  IMAD.U32 R18, RZ, RZ, UR5 ;  /* 0x00000005ff127e24 */ /* 0x000fe4000f8e00ff */
[----:B------:R-:W-:Y:S02]  /*58f0*/  IMAD.U32 R19, RZ, RZ, UR4 ;  /* 0x00000004ff137e24 */ /* 0x000fe4000f8e00ff */
[----:B------:R-:W-:Y:S01]  /*5900*/  @!P1 IMAD.X R6, RZ, RZ, R17, P0 ;  /* 0x000000ffff069224 */ /* 0x000fe200000e0611 */
[----:B------:R-:W-:Y:S02]  /*5910*/  @!P1 R2UR UR4, R18 ;  /* 0x00000000120492ca */ /* 0x000fe400000e0000 */
[----:B------:R-:W-:Y:S11]  /*5920*/  @!P1 R2UR UR5, R19 ;  /* 0x00000000130592ca */ /* 0x000ff600000e0000 */
[----:B------:R-:W-:Y:S02]  /*5930*/  @!UPT UIADD3 URZ, UPT, UPT, URZ, URZ, URZ ;  /* 0x000000fffffff290 */ /* 0x000fe4000fffe0ff */
[----:B------:R2:W-:Y:S01]  /*5940*/  @!UP0 UTMALDG.3D [UR16], [UR4], desc[UR6] ;  /* 0x00000610040085b4 */ /* 0x0005e20008011000 */
[----:B------:R2:W-:Y:S01]  /*5950*/  @!P1 SYNCS.ARRIVE.TRANS64.RED.A0TR RZ, [UR21+0x98], R0 ;  /* 0x00009800ffff99a7 */ /* 0x0005e20008300415 */
[----:B------:R-:W-:Y:S01]  /*5960*/  SYNCS.ARRIVE.TRANS64.RED.A1T0 RZ, [UR29], RZ ;  /* 0x000000ffffff79a7 */ /* 0x000fe2000810041d */
[----:B------:R-:W3:Y:S02]  /*5970*/  SYNCS.PHASECHK.TRANS64.TRYWAIT P2, [UR21+0xa0], R9 ;  /* 0x0000a009ff0075a7 */ /* 0x000ee40008041115 */
[----:B--23--:R-:W-:Y:S05]  /*5980*/  @!P2 BRA `(.L_x_100) ;  /* 0x000000700058a947 */ /* 0x00cfea0003800000 */
.L_x_238:
[----:B------:R-:W-:Y:S01]  /*5990*/  @!P1 R2UR UR5, R8 ;  /* 0x00000000080592ca */ /* 0x000fe200000e0000 */
[----:B------:R-:W-:Y:S01]  /*59a0*/  VOTEU.ALL UP0, P1 ;  /* 0x0000000000ff7886 */ /* 0x000fe20000800000 */
[----:B------:R-:W-:Y:S01]  /*59b0*/  @!P1 R2UR UR4, R6 ;  /* 0x00000000060492ca */ /* 0x000fe200000e0000 */
[----:B--2---:R-:W-:Y:S01]  /*59c0*/  @!P1 IMAD.MOV.U32 R0, RZ, RZ, 0x2000 ;  /* 0x00002000ff009424 */ /* 0x004fe200078e00ff */
        /* <DEDUP_REMOVED lines=8> */
[----:B------:R-:W-:Y:S01]  /*5a50*/  IMAD.U32 R18, RZ, RZ, UR5 ;  /* 0x00000005ff127e24 */ /* 0x000fe2000f8e00ff */
[----:B------:R-:W-:Y:S01]  /*5a60*/  UMOV UR12, UR36 ;  /* 0x00000024000c7c82 */ /* 0x000fe20008000000 */
        /* <DEDUP_REMOVED lines=10> */
.L_x_240:
        /* <DEDUP_REMOVED lines=24> */
.L_x_242:
[----:B------:R-:W-:Y:S01]  /*5c90*/  @!P1 R2UR UR5, R8 ;  /* 0x00000000080592ca */ /* 0x000fe200000e0000 */
[----:B------:R-:W-:Y:S01]  /*5ca0*/  VOTEU.ALL UP0, P1 ;  /* 0x0000000000ff7886 */ /* 0x000fe20000800000 */
[----:B------:R-:W-:Y:S01]  /*5cb0*/  @!P1 R2UR UR4, R6 ;  /* 0x00000000060492ca */ /* 0x000fe200000e0000 */
[----:B--2---:R-:W-:Y:S01]  /*5cc0*/  @!P1 IMAD.MOV.U32 R0, RZ, RZ, 0x2000 ;  /* 0x00002000ff009424 */ /* 0x004fe200078e00ff */
[----:B------:R-:W-:Y:S01]  /*5cd0*/  UMOV UR6, 0x0 ;  /* 0x0000000000067882 */ /* 0x000fe20000000000 */
[----:B------:R-:W-:Y:S01]  /*5ce0*/  UMOV UR7, 0x10000000 ;  /* 0x1000000000077882 */ /* 0x000fe20000000000 */
[----:B------:R-:W-:Y:S01]  /*5cf0*/  @!UP0 UIADD3 UR10, UPT, UPT, UR42, 0x60, URZ ;  /* 0x000000602a0a8890 */ /* 0x000fe2000fffe0ff */
[----:B------:R-:W-:Y:S01]  /*5d00*/  VIADD R14, R14, 0x1 ;  /* 0x000000010e0e7836 */ /* 0x000fe20000000000 */
[----:B------:R-:W-:Y:S01]  /*5d10*/  @!UP0 UIADD3 UR8, UPT, UPT, UR21, 0x4200, URZ ;  /* 0x0000420015088890 */ /* 0x000fe2000fffe0ff */
[----:B------:R-:W-:Y:S01]  /*5d20*/  VOTEU.ALL UP0, P1 ;  /* 0x0000000000ff7886 */ /* 0x000fe20000800000 */
[----:B------:R-:W-:Y:S01]  /*5d30*/  UMOV UR9, UR25 ;  /* 0x0000001900097c82 */ /* 0x000fe20008000000 */
[----:B------:R-:W-:Y:S02]  /*5d40*/  UMOV UR11, UR43 ;  /* 0x0000002b000b7c82 */ /* 0x000fe40008000000 */
[----:B------:R-:W-:Y:S01]  /*5d50*/  IMAD.U32 R18, RZ, RZ, UR5 ;  /* 0x00000005ff127e24 */ /* 0x000fe2000f8e00ff */
[----:B------:R-:W-:Y:S01]  /*5d60*/  UMOV UR12, UR36 ;  /* 0x00000024000c7c82 */ /* 0x000fe20008000000 */
[----:B------:R-:W-:Y:S03]  /*5d70*/  IMAD.U32 R19, RZ, RZ, UR4 ;  /* 0x00000004ff137e24 */ /* 0x000fe6000f8e00ff */
        /* <DEDUP_REMOVED lines=8> */
.L_x_244:
[----:B------:R-:W-:Y:S01]  /*5e00*/  @!P1 IADD3 R6, P0, PT, R16, 0x580, RZ ;  /* 0x0000058010069810 */ /* 0x000fe20007f1e0ff */
[----:B------:R-:W-:Y:S01]  /*5e10*/  VOTEU.ALL UP0, P1 ;  /* 0x0000000000ff7886 */ /* 0x000fe20000800000 */
[----:B------:R-:W-:Y:S01]  /*5e20*/  UMOV UR6, 0x0 ;  /* 0x0000000000067882 */ /* 0x000fe20000000000 */
[----:B------:R-:W-:Y:S01]  /*5e30*/  UMOV UR7, 0x10000000 ;  /* 0x1000000000077882 */ /* 0x000fe20000000000 */
[----:B------:R-:W-:Y:S01]  /*5e40*/  @!P1 R2UR UR5, R6 ;  /* 0x00000000060592ca */ /* 0x000fe200000e0000 */
[----:B--2---:R-:W-:Y:S01]  /*5e50*/  @!P1 IMAD.X R0, RZ, RZ, R17, P0 ;  /* 0x000000ffff009224 */ /* 0x004fe200000e0611 */
[----:B------:R-:W-:Y:S01]  /*5e60*/  @!UP0 UIADD3 UR10, UPT, UPT, UR42, 0x70, URZ ;  /* 0x000000702a0a8890 */ /* 0x000fe2000fffe0ff */
[----:B------:R-:W-:Y:S01]  /*5e70*/  R2UR UR18, R68 ;  /* 0x00000000441272ca */ /* 0x000fe200000e0000 */
[----:B------:R-:W-:Y:S01]  /*5e80*/  @!UP0 UIADD3 UR8, UPT, UPT, UR21, 0x6200, URZ ;  /* 0x0000620015088890 */ /* 0x000fe2000fffe0ff */
[----:B------:R-:W-:Y:S01]  /*5e90*/  R2UR UR16, R69 ;  /* 0x00000000451072ca */ /* 0x000fe200000e0000 */
[----:B------:R-:W-:Y:S01]  /*5ea0*/  VOTEU.ALL UP0, P1 ;  /* 0x0000000000ff7886 */ /* 0x000fe20000800000 */
[----:B------:R-:W-:Y:S01]  /*5eb0*/  @!P1 R2UR UR4, R0 ;  /* 0x00000000000492ca */ /* 0x000fe200000e0000 */
[----:B------:R-:W-:Y:S01]  /*5ec0*/  UMOV UR9, UR17 ;  /* 0x0000001100097c82 */ /* 0x000fe20008000000 */
[----:B------:R-:W-:Y:S01]  /*5ed0*/  UMOV UR11, UR43 ;  /* 0x0000002b000b7c82 */ /* 0x000fe20008000000 */
[----:B------:R-:W-:Y:S01]  /*5ee0*/  UMOV UR12, UR36 ;  /* 0x00000024000c7c82 */ /* 0x000fe20008000000 */
[C---:B------:R-:W-:Y:S01]  /*5ef0*/  ISETP.NE.AND P0, PT, R14.reuse, 0x2, PT ;  /* 0x000000020e00780c */ /* 0x040fe20003f05270 */
[----:B------:R-:W-:Y:S01]  /*5f00*/  UPLOP3.LUT UP1, UPT, UPT, UPT, UPT, 0x80, 0x8 ;  /* 0x000000000008789c */ /* 0x000fe20003f2f070 */
[----:B------:R-:W-:Y:S01]  /*5f10*/  IMAD.U32 R8, RZ, RZ, UR5 ;  /* 0x00000005ff087e24 */ /* 0x000fe2000f8e00ff */
[----:B------:R-:W-:Y:S01]  /*5f20*/  UMOV UR36, UR38 ;  /* 0x0000002600247c82 */ /* 0x000fe20008000000 */
[----:B------:R-:W-:Y:S01]  /*5f30*/  SEL R0, RZ, 0x1, P0 ;  /* 0x00000001ff007807 */ /* 0x000fe20000000000 */
[----:B------:R-:W-:Y:S01]  /*5f40*/  UIADD3 UR20, UPT, UPT, UR13, UR18, URZ ;  /* 0x000000120d147290 */ /* 0x000fe2000fffe0ff */
[----:B------:R-:W-:Y:S01]  /*5f50*/  SEL R14, R14, RZ, P0 ;  /* 0x000000ff0e0e7207 */ /* 0x000fe20000000000 */
[----:B------:R-:W-:Y:S01]  /*5f60*/  UIADD3 UR16, UPT, UPT, UR14, UR16, URZ ;  /* 0x000000100e107290 */ /* 0x000fe2000fffe0ff */
[----:B------:R-:W-:Y:S01]  /*5f70*/  LOP3.LUT R13, R13, R0, RZ, 0x3c, !PT ;  /* 0x000000000d0d7212 */ /* 0x000fe200078e3cff */
[----:B------:R-:W-:Y:S01]  /*5f80*/  IMAD.U32 R9, RZ, RZ, UR4 ;  /* 0x00000004ff097e24 */ /* 0x000fe2000f8e00ff */
[----:B------:R-:W-:Y:S04]  /*5f90*/  @!P1 R2UR UR4, R8 ;  /* 0x00000000080492ca */ /* 0x000fe800000e0000 */
[----:B------:R-:W-:Y:S11]  /*5fa0*/  @!P1 R2UR UR5, R9 ;  /* 0x00000000090592ca */ /* 0x000ff600000e0000 */
[----:B------:R-:W-:Y:S02]  /*5fb0*/  @!UPT UIADD3 URZ, UPT, UPT, URZ, URZ, URZ ;  /* 0x000000fffffff290 */ /* 0x000fe4000fffe0ff */
[----:B------:R2:W-:Y:S01]  /*5fc0*/  @!UP0 UTMALDG.3D [UR8], [UR4], desc[UR6] ;  /* 0x00000608040085b4 */ /* 0x0005e20008011000 */
[----:B------:R2:W-:Y:S01]  /*5fd0*/  @!P1 SYNCS.ARRIVE.TRANS64.RED.A0TR RZ, [UR21+0x98], R7 ;  /* 0x00009807ffff99a7 */ /* 0x0005e20008300415 */
[----:B------:R-:W-:Y:S01]  /*5fe0*/  SYNCS.ARRIVE.TRANS64.RED.A1T0 RZ, [UR29], RZ ;  /* 0x000000ffffff79a7 */ /* 0x000fe2000810041d */
[----:B------:R-:W-:Y:S05]  /*5ff0*/  BRA.U UP2, `(.L_x_104) ;  /* 0xffffffe902f07547 */ /* 0x000fea000b83ffff */
[----:B------:R-:W3:Y:S02]  /*6000*/  SYNCS.PHASECHK.TRANS64.TRYWAIT P0, [UR21+0xa0], R10 ;  /* 0x0000a00aff0075a7 */ /* 0x000ee40008001115 */
[----:B---3--:R-:W-:Y:S05]  /*6010*/  @!P0 BRA `(.L_x_105) ;  /* 0x0000006c00148947 */ /* 0x008fea0003800000 */
.L_x_246:
[----:B------:R-:W4:Y:S02]  /*6020*/  SYNCS.PHASECHK.TRANS64.TRYWAIT P0, [UR21+0xa8], R10 ;  /* 0x0000a80aff0075a7 */ /* 0x000f240008001115 */
[----:B----4-:R-:W-:Y:S05]  /*6030*/  @!P0 BRA `(.L_x_106) ;  /* 0x0000006c00248947 */ /* 0x010fea0003800000 */
.L_x_248:
[----:B------:R-:W4:Y:S01]  /*6040*/  SYNCS.PHASECHK.TRANS64.TRYWAIT P0, [UR21+0xb0], R10 ;  /* 0x0000b00aff0075a7 */ /* 0x000f220008001115 */
[----:B------:R-:W-:Y:S01]  /*6050*/  HFMA2 R0, -RZ, RZ, 0, 5.9604644775390625e-08 ;  /* 0x00000001ff007431 */ /* 0x000fe200000001ff */
[----:B----4-:R-:W-:Y:S06]  /*6060*/  @!P0 BRA `(.L_x_107) ;  /* 0x0000006c00308947 */ /* 0x010fec0003800000 */
.L_x_250:
[----:B------:R-:W-:Y:S02]  /*6070*/  MOV R2, UR21 ;  /* 0x0000001500027c02 */ /* 0x000fe40008000f00 */
[----:B---3--:R-:W-:-:S07]  /*6080*/  SHF.L.U32 R3, R0, 0x1f, RZ ;  /* 0x0000001f00037819 */ /* 0x008fce00000006ff */
.L_x_108:
[----:B---3--:R3:W4:Y:S02]  /*6090*/  SYNCS.PHASECHK.TRANS64.TRYWAIT P0, [R2+URZ+0xb8], R3 ;  /* 0x0000b803020075a7 */ /* 0x00872400080011ff */
[----:B----4-:R-:W-:Y:S05]  /*60a0*/  @!P0 NANOSLEEP.SYNCS 0x989680 ;  /* 0x009896800000895d */ /* 0x010fea0003900000 */
[----:B------:R-:W4:Y:S02]  /*60b0*/  @!P0 SYNCS.PHASECHK.TRANS64 P0, [R2+URZ+0xb8], R3 ;  /* 0x0000b803020085a7 */ /* 0x000f2400080010ff */
[----:B-12-4-:R-:W-:Y:S05]  /*60c0*/  @P0 EXIT ;  /* 0x000000000000094d */ /* 0x016fea0003800000 */
[----:B------:R-:W-:Y:S05]  /*60d0*/  BRA `(.L_x_108) ;  /* 0xfffffffc00ec7947 */ /* 0x000fea000383ffff */
.L_x_89:
[----:B------:R-:W-:-:S06]  /*60e0*/  UISETP.GE.AND UP0, UPT, UR21, 0x4, UPT ;  /* 0x000000041500788c */ /* 0x000fcc000bf06270 */
[----:B------:R-:W-:-:S13]  /*60f0*/  PLOP3.LUT P0, PT, PT, PT, UP0, 0x80, 0x8 ;  /* 0x000000000008781c */ /* 0x000fda0003f0f008 */
[----:B-1----:R-:W-:Y:S05]  /*6100*/  @!P0 EXIT ;  /* 0x000000000000894d */ /* 0x002fea0003800000 */
[----:B------:R-:W1:Y:S08]  /*6110*/  S2UR UR4, SR_CgaCtaId ;  /* 0x00000000000479c3 */ /* 0x000e700000008800 */
[----:B------:R-:W-:Y:S01]  /*6120*/  BAR.SYNC.DEFER_BLOCKING 0x6, 0xa0 ;  /* 0x0182800000007b1d */ /* 0x000fe20000010000 */
[C---:B------:R-:W-:Y:S01]  /*6130*/  IMAD.SHL.U32 R6, R79.reuse, 0x10, RZ ;  /* 0x000000104f067824 */ /* 0x040fe200078e00ff */
[C---:B------:R-:W-:Y:S01]  /*6140*/  LOP3.LUT R80, R79.reuse, 0x60, RZ, 0xc0, !PT ;  /* 0x000000604f507812 */ /* 0x040fe200078ec0ff */
[C---:B------:R-:W-:Y:S01]  /*6150*/  IMAD.SHL.U32 R2, R79.reuse, 0x2, RZ ;  /* 0x000000024f027824 */ /* 0x040fe200078e00ff */
[C---:B------:R-:W-:Y:S01]  /*6160*/  LOP3.LUT R77, R79.reuse, 0x2, RZ, 0xc0, !PT ;  /* 0x000000024f4d7812 */ /* 0x040fe200078ec0ff */
[----:B------:R-:W-:Y:S01]  /*6170*/  IMAD.U32 R23, R79, 0x10000, RZ ;  /* 0x000100004f177824 */ /* 0x000fe200078e00ff */
[----:B------:R-:W-:-:S02]  /*6180*/  UMOV UR43, 0x400 ;  /* 0x00000400002b7882 */ /* 0x000fc40000000000 */
[----:B------:R-:W2:Y:S01]  /*6190*/  LDC.64 R62, c[0x0][0x888] ;  /* 0x00022200ff3e7b82 */ /* 0x000ea20000000a00 */
[----:B------:R-:W-:Y:S01]  /*61a0*/  LOP3.LUT R3, R6, 0x60, RZ, 0xc0, !PT ;  /* 0x0000006006037812 */ /* 0x000fe200078ec0ff */
[----:B------:R-:W-:Y:S01]  /*61b0*/  IMAD.MOV.U32 R22, RZ, RZ, RZ ;  /* 0x000000ffff167224 */ /* 0x000fe200078e00ff */
[----:B------:R-:W-:Y:S02]  /*61c0*/  LOP3.LUT R23, R23, 0x600000, RZ, 0xc0, !PT ;  /* 0x0060000017177812 */ /* 0x000fe400078ec0ff */
[----:B------:R-:W-:Y:S02]  /*61d0*/  CS2R R74, SRZ ;  /* 0x00000000004a7805 */ /* 0x000fe4000001ff00 */
[----:B------:R-:W-:Y:S01]  /*61e0*/  LOP3.LUT R3, R3, 0xc, R2, 0xf8, !PT ;  /* 0x0000000c03037812 */ /* 0x000fe200078ef802 */
[----:B------:R-:W3:Y:S01]  /*61f0*/  LDCU UR62, c[0x0][0x370] ;  /* 0x00006e00ff3e77ac */ /* 0x000ee20008000800 */
[----:B------:R-:W-:Y:S01]  /*6200*/  LOP3.LUT R79, R79, 0x4, RZ, 0xc0, !PT ;  /* 0x000000044f4f7812 */ /* 0x000fe200078ec0ff */
[----:B------:R-:W4:Y:S01]  /*6210*/  LDC.64 R64, c[0x0][0x890] ;  /* 0x00022400ff407b82 */ /* 0x000f220000000a00 */
[----:B------:R-:W-:Y:S01]  /*6220*/  LOP3.LUT R3, R3, 0x790, R6, 0xf8, !PT ;  /* 0x0000079003037812 */ /* 0x000fe200078ef806 */
[----:B------:R-:W2:Y:S01]  /*6230*/  LDCU.64 UR54, c[0x0][0x348] ;  /* 0x00006900ff3677ac */ /* 0x000ea20008000a00 */
[----:B------:R-:W-:Y:S01]  /*6240*/  MOV R72, RZ ;  /* 0x000000ff00487202 */ /* 0x000fe20000000f00 */
[----:B------:R-:W2:Y:S04]  /*6250*/  LDCU UR42, c[0x0][0xb0c] ;  /* 0x00016180ff2a77ac */ /* 0x000ea80008000800 */
[----:B------:R-:W2:Y:S01]  /*6260*/  LDC.64 R60, c[0x0][0x8b0] ;  /* 0x00022c00ff3c7b82 */ /* 0x000ea20000000a00 */
[----:B-1----:R-:W-:Y:S01]  /*6270*/  ULEA UR43, UR4, UR43, 0x18 ;  /* 0x0000002b042b7291 */ /* 0x002fe2000f8ec0ff */
[----:B------:R-:W1:Y:S06]  /*6280*/  LDCU UR39, c[0x0][0xb30] ;  /* 0x00016600ff2777ac */ /* 0x000e6c0008000800 */
[----:B------:R-:W1:Y:S01]  /*6290*/  LDC.64 R42, c[0x0][0x8a8] ;  /* 0x00022a00ff2a7b82 */ /* 0x000e620000000a00 */
[----:B------:R-:W-:Y:S01]  /*62a0*/  UIADD3 UR4, UPT, UPT, UR43, 0x200, URZ ;  /* 0x000002002b047890 */ /* 0x000fe2000fffe0ff */
[----:B------:R-:W3:Y:S01]  /*62b0*/  LDS R0, [UR43+0x180] ;  /* 0x0001802bff007984 */ /* 0x000ee20008000800 */
[----:B------:R-:W1:Y:S04]  /*62c0*/  LDCU.64 UR60, c[0x0][0x888] ;  /* 0x00011100ff3c77ac */ /* 0x000e680008000a00 */
[----:B------:R-:W-:Y:S01]  /*62d0*/  MOV R70, UR4 ;  /* 0x0000000400467c02 */ /* 0x000fe20008000f00 */
[----:B------:R-:W1:Y:S04]  /*62e0*/  LDCU.64 UR40, c[0x0][0xb28] ;  /* 0x00016500ff2877ac */ /* 0x000e680008000a00 */
[----:B------:R-:W-:Y:S01]  /*62f0*/  IMAD R78, R3, 0x4, R70 ;  /* 0x00000004034e7824 */ /* 0x000fe200078e0246 */
[----:B------:R-:W1:Y:S03]  /*6300*/  LDCU.128 UR56, c[0x0][0xb10] ;  /* 0x00016200ff3877ac */ /* 0x000e660008000c00 */
[--C-:B------:R-:W-:Y:S01]  /*6310*/  IMAD R77, R77, -0x10, R78.reuse ;  /* 0xfffffff04d4d7824 */ /* 0x100fe200078e024e */
[----:B------:R-:W1:Y:S01]  /*6320*/  LDCU UR53, c[0x0][0x374] ;  /* 0x00006e80ff3577ac */ /* 0x000e620008000800 */
[----:B------:R-:W-:Y:S01]  /*6330*/  IMAD R76, R79, -0x10, R78 ;  /* 0xfffffff04f4c7824 */ /* 0x000fe200078e024e */
[----:B------:R-:W-:Y:S01]  /*6340*/  UMOV UR52, URZ ;  /* 0x000000ff00347c82 */ /* 0x000fe20008000000 */
[----:B------:R-:W-:Y:S01]  /*6350*/  UMOV UR47, URZ ;  /* 0x000000ff002f7c82 */ /* 0x000fe20008000000 */
[----:B--234-:R-:W-:-:S07]  /*6360*/  IMAD.IADD R23, R0, 0x1, R23 ;  /* 0x0000000100177824 */ /* 0x01cfce00078e0217 */
.L_x_184:
[----:B------:R-:W-:Y:S02]  /*6370*/  LEA R3, R72, UR43, 0x3 ;  /* 0x0000002b48037c11 */ /* 0x000fe4000f8e18ff */
[----:B------:R-:W-:Y:S02]  /*6380*/  SHF.L.U32 R0, R74, 0x1f, RZ ;  /* 0x0000001f4a007819 */ /* 0x000fe400000006ff */
[----:B-1----:R-:W-:Y:S02]  /*6390*/  LEA R5, R72, UR43, 0x4 ;  /* 0x0000002b48057c11 */ /* 0x002fe4000f8e20ff */
[----:B------:R-:W2:Y:S02]  /*63a0*/  SYNCS.PHASECHK.TRANS64.TRYWAIT P0, [R3+URZ+0xd0], R0 ;  /* 0x0000d000030075a7 */ /* 0x000ea400080011ff */
[----:B--2---:R-:W-:Y:S05]  /*63b0*/  @!P0 BRA `(.L_x_109) ;  /* 0x0000006800748947 */ /* 0x004fea0003800000 */
.L_x_251:
[----:B------:R-:W3:Y:S01]  /*63c0*/  LDS.128 R4, [R5+0x160] ;  /* 0x0001600005047984 */ /* 0x000ee20000000c00 */
[----:B------:R-:W-:Y:S01]  /*63d0*/  UISETP.GE.AND UP0, UPT, UR45, 0x1, UPT ;  /* 0x000000012d00788c */ /* 0x000fe2000bf06270 */
[----:B------:R-:W-:Y:S01]  /*63e0*/  @!PT LDS RZ, [RZ] ;  /* 0x00000000fffff984 */ /* 0x000fe20000000800 */
[----:B------:R-:W-:Y:S01]  /*63f0*/  @!PT LDS RZ, [RZ] ;  /* 0x00000000fffff984 */ /* 0x000fe20000000800 */
[----:B------:R-:W-:Y:S01]  /*6400*/  @!PT LDS RZ, [RZ] ;  /* 0x00000000fffff984 */ /* 0x000fe20000000800 */
[----:B------:R-:W-:Y:S01]  /*6410*/  @!PT LDS RZ, [RZ] ;  /* 0x00000000fffff984 */ /* 0x000fe20000000800 */
[----:B------:R4:W-:Y:S06]  /*6420*/  MEMBAR.ALL.CTA ;  /* 0x0000000000007992 */ /* 0x0009ec0000008000 */
[----:B----4-:R-:W4:Y:S01]  /*6430*/  FENCE.VIEW.ASYNC.S ;  /* 0x00000000000073c6 */ /* 0x010f220000000000 */
[----:B---3--:R-:W-:Y:S11]  /*6440*/  LOP3.LUT P0, RZ, R6, 0x1, RZ, 0xc0, !PT ;  /* 0x0000000106ff7812 */ /* 0x008ff6000780c0ff */
[----:B------:R-:W-:Y:S02]  /*6450*/  @!UPT UIADD3 URZ, UPT, UPT, URZ, URZ, URZ ;  /* 0x000000fffffff290 */ /* 0x000fe4000fffe0ff */
[----:B----4-:R-:W-:Y:S01]  /*6460*/  VOTEU.ANY UP1, P0 ;  /* 0x0000000000ff7886 */ /* 0x010fe20000020100 */
[----:B------:R-:W-:Y:S01]  /*6470*/  PLOP3.LUT P0, PT, PT, PT, UP1, 0x80, 0x8 ;  /* 0x000000000008781c */ /* 0x000fe20003f0f018 */
[----:B------:R-:W-:Y:S06]  /*6480*/  UP2UR UR4, UPR, URZ, 0x2 ;  /* 0x00000002ff047883 */ /* 0x000fec0008000000 */
[----:B------:R-:W-:Y:S06]  /*6490*/  IMAD.U32 R81, RZ, RZ, UR4 ;  /* 0x00000004ff517e24 */ /* 0x000fec000f8e00ff */
[----:B--2---:R-:W-:Y:S02]  /*64a0*/  @P0 SHF.R.U32.HI R0, RZ, 0x10, R5 ;  /* 0x00000010ff000819 */ /* 0x004fe40000011605 */
        /* <DEDUP_REMOVED lines=12> */
[----:B------:R-:W3:Y:S01]  /*6570*/  LDCU UR12, c[0x0][0xb20] ;  /* 0x00016400ff0c77ac */ /* 0x000ee20008000800 */
[----:B-1----:R-:W-:Y:S02]  /*6580*/  UIMAD.WIDE.U32 UR4, UR53, UR59, URZ ;  /* 0x0000003b350472a5 */ /* 0x002fe4000f8e00ff */
[----:B------:R-:W-:Y:S02]  /*6590*/  UIMAD.WIDE.U32 UR6, UR62, UR56, URZ ;  /* 0x000000383e0672a5 */ /* 0x000fe4000f8e00ff */
[----:B------:R-:W-:Y:S02]  /*65a0*/  UISETP.NE.AND UP0, UPT, UR58, 0x1, UPT ;  /* 0x000000013a00788c */ /* 0x000fe4000bf05270 */
[----:B------:R-:W-:Y:S02]  /*65b0*/  UIMAD.WIDE.U32 UR8, UR37, UR59, URZ ;  /* 0x0000003b250872a5 */ /* 0x000fe4000f8e00ff */
[----:B------:R-:W-:Y:S02]  /*65c0*/  UIMAD.WIDE.U32 UR10, UR38, UR56, URZ ;  /* 0x00000038260a72a5 */ /* 0x000fe4000f8e00ff */
[----:B------:R-:W-:Y:S02]  /*65d0*/  UISETP.NE.AND UP1, UPT, UR42, 0x1, UPT ;  /* 0x000000012a00788c */ /* 0x000fe4000bf25270 */
[----:B------:R-:W-:Y:S01]  /*65e0*/  UISETP.NE.AND UP2, UPT, UR45, 0x1, UPT ;  /* 0x000000012d00788c */ /* 0x000fe2000bf45270 */
[----:B------:R-:W-:Y:S02]  /*65f0*/  UMOV UR4, UR5 ;  /* 0x0000000500047c82 */ /* 0x000fe40008000000 */
[----:B---3--:R-:W-:Y:S03]  /*6600*/  USHF.R.U32.HI UR5, URZ, UR12, UR4 ;  /* 0x0000000cff057299 */ /* 0x008fe60008011604 */
[----:B------:R-:W-:Y:S02]  /*6610*/  UMOV UR4, UR7 ;  /* 0x0000000700047c82 */ /* 0x000fe40008000000 */
[----:B------:R-:W-:Y:S02]  /*6620*/  USHF.R.U32.HI UR7, URZ, UR57, UR4 ;  /* 0x00000039ff077299 */ /* 0x000fe40008011604 */
[----:B------:R-:W-:Y:S02]  /*6630*/  USEL UR4, UR53, UR5, !UP0 ;  /* 0x0000000535047287 */ /* 0x000fe4000c000000 */
[----:B------:R-:W-:Y:S01]  /*6640*/  USEL UR7, UR62, UR7, !UP1 ;  /* 0x000000073e077287 */ /* 0x000fe2000c800000 */
[----:B------:R-:W-:Y:S01]  /*6650*/  UMOV UR5, UR9 ;  /* 0x0000000900057c82 */ /* 0x000fe20008000000 */
[----:B------:R-:W-:Y:S02]  /*6660*/  UIMAD.WIDE.U32 UR8, UR4, UR40, URZ ;  /* 0x00000028040872a5 */ /* 0x000fe4000f8e00ff */
[----:B------:R-:W-:Y:S03]  /*6670*/  USHF.R.U32.HI UR6, URZ, UR12, UR5 ;  /* 0x0000000cff067299 */ /* 0x000fe60008011605 */
[----:B------:R-:W-:Y:S01]  /*6680*/  UMOV UR5, UR11 ;  /* 0x0000000b00057c82 */ /* 0x000fe20008000000 */
[----:B------:R-:W-:Y:S02]  /*6690*/  UIMAD.WIDE.U32 UR10, UR7, UR40, URZ ;  /* 0x00000028070a72a5 */ /* 0x000fe4000f8e00ff */
[----:B------:R-:W-:Y:S02]  /*66a0*/  USHF.R.U32.HI UR12, URZ, UR57, UR5 ;  /* 0x00000039ff0c7299 */ /* 0x000fe40008011605 */
[----:B------:R-:W-:Y:S01]  /*66b0*/  USEL UR6, UR37, UR6, !UP0 ;  /* 0x0000000625067287 */ /* 0x000fe2000c000000 */
[----:B------:R-:W-:Y:S02]  /*66c0*/  UMOV UR5, UR9 ;  /* 0x0000000900057c82 */ /* 0x000fe40008000000 */
[----:B------:R-:W-:Y:S01]  /*66d0*/  UMOV UR10, UR11 ;  /* 0x0000000b000a7c82 */ /* 0x000fe20008000000 */
[----:B------:R-:W-:Y:S02]  /*66e0*/  @UP2 USHF.R.U32.HI UR4, URZ, UR41, UR5 ;  /* 0x00000029ff042299 */ /* 0x000fe40008011605 */
[----:B------:R-:W-:Y:S02]  /*66f0*/  @UP2 USHF.R.U32.HI UR7, URZ, UR41, UR10 ;  /* 0x00000029ff072299 */ /* 0x000fe4000801160a */
[----:B------:R-:W-:Y:S02]  /*6700*/  UIMAD UR4, UR45, UR4, URZ ;  /* 0x000000042d0472a4 */ /* 0x000fe4000f8e02ff */
        /* <DEDUP_REMOVED lines=8> */
[----:B------:R-:W-:Y:S02]  /*6790*/  USEL UR11, UR6, UR4, !UP2 ;  /* 0x00000004060b7287 */ /* 0x000fe4000d000000 */
[----:B------:R-:W-:Y:S02]  /*67a0*/  UIADD3 UR8, UPT, UPT, -UR5, URZ, URZ ;  /* 0x000000ff05087290 */ /* 0x000fe4000fffe1ff */
[----:B------:R-:W-:Y:S01]  /*67b0*/  UIADD3 UR10, UPT, UPT, -UR11, URZ, URZ ;  /* 0x000000ff0b0a7290 */ /* 0x000fe2000fffe1ff */
[----:B------:R-:W-:Y:S01]  /*67c0*/  @!UP0 UMOV UR4, UR9 ;  /* 0x0000000900048c82 */ /* 0x000fe20008000000 */
[----:B------:R-:W-:Y:S02]  /*67d0*/  UIADD3 UR9, UPT, UPT, -UR6, URZ, URZ ;  /* 0x000000ff06097290 */ /* 0x000fe4000fffe1ff */
[----:B------:R-:W-:Y:S02]  /*67e0*/  @!UP0 USHF.R.U32.HI UR4, URZ, UR41, UR4 ;  /* 0x00000029ff048299 */ /* 0x000fe40008011604 */
[----:B------:R-:W-:Y:S02]  /*67f0*/  UIMAD UR10, UR45, UR10, UR6 ;  /* 0x0000000a2d0a72a4 */ /* 0x000fe4000f8e0206 */
[----:B------:R-:W-:Y:S04]  /*6800*/  @!UP0 USEL UR4, UR5, UR4, !UP2 ;  /* 0x0000000405048287 */ /* 0x000fe8000d000000 */
[----:B------:R-:W-:Y:S02]  /*6810*/  @!UP0 UIMAD UR10, UR7, UR10, UR4 ;  /* 0x0000000a070a82a4 */ /* 0x000fe4000f8e0204 */
[----:B------:R-:W-:Y:S02]  /*6820*/  @!UP0 UIADD3 UR11, UPT, UPT, UR11, -UR4, URZ ;  /* 0x800000040b0b8290 */ /* 0x000fe4000fffe0ff */
[----:B------:R-:W-:Y:S02]  /*6830*/  UIMAD UR7, UR42, UR8, UR38 ;  /* 0x000000082a0772a4 */ /* 0x000fe4000f8e0226 */
[----:B------:R-:W-:Y:S02]  /*6840*/  @!UP0 UIMAD UR6, UR11, UR45, UR5 ;  /* 0x0000002d0b0682a4 */ /* 0x000fe4000f8e0205 */
[----:B------:R-:W-:Y:S01]  /*6850*/  UIMAD UR4, UR58, UR9, UR37 ;  /* 0x000000093a0472a4 */ /* 0x000fe2000f8e0225 */
[----:B------:R-:W-:Y:S02]  /*6860*/  @!UP0 UMOV UR5, UR10 ;  /* 0x0000000a00058c82 */ /* 0x000fe40008000000 */
[----:B------:R-:W-:Y:S02]  /*6870*/  UIMAD UR38, UR5, UR42, UR7 ;  /* 0x0000002a052672a4 */ /* 0x000fe4000f8e0207 */
[----:B------:R-:W-:Y:S11]  /*6880*/  UIMAD UR37, UR6, UR58, UR4 ;  /* 0x0000003a062572a4 */ /* 0x000ff6000f8e0204 */
[----:B------:R-:W-:Y:S01]  /*6890*/  @!UPT UIADD3 URZ, UPT, UPT, URZ, URZ, URZ ;  /* 0x000000fffffff290 */ /* 0x000fe2000fffe0ff */
.L_x_110:
[----:B-1----:R-:W-:Y:S01]  /*68a0*/  UISETP.NE.AND UP0, UPT, UR39, 0x1, UPT ;  /* 0x000000012700788c */ /* 0x002fe2000bf05270 */
[----:B------:R-:W-:Y:S01]  /*68b0*/  LOP3.LUT P0, RZ, R70, 0x1b0, RZ, 0xc0, !PT ;  /* 0x000001b046ff7812 */ /* 0x000fe2000780c0ff */
[----:B------:R-:W-:Y:S01]  /*68c0*/  USHF.L.U32 UR50, UR16, 0x7, URZ ;  /* 0x0000000710327899 */ /* 0x000fe200080006ff */
[----:B------:R-:W-:Y:S01]  /*68d0*/  BSSY.RECONVERGENT B6, `(.L_x_111) ;  /* 0x0000034000067945 */ /* 0x000fe20003800200 */
[----:B------:R-:W-:Y:S01]  /*68e0*/  USHF.L.U32 UR49, UR20, 0x7, URZ ;  /* 0x0000000714317899 */ /* 0x000fe200080006ff */
[----:B------:R-:W-:Y:S06]  /*68f0*/  IADD3 R72, PT, PT, R72, 0x1, RZ ;  /* 0x0000000148487810 */ /* 0x000fec0007ffe0ff */
[----:B------:R-:W1:Y:S01]  /*6900*/  @!UP0 LDCU.128 UR12, c[0x0][0xb10] ;  /* 0x00016200ff0c87ac */ /* 0x000e620008000c00 */
[----:B------:R-:W3:Y:S01]  /*6910*/  @!UP0 LDCU UR5, c[0x0][0xb0c] ;  /* 0x00016180ff0587ac */ /* 0x000ee20008000800 */
[----:B------:R-:W4:Y:S01]  /*6920*/  @!UP0 LDCU UR10, c[0x0][0xb20] ;  /* 0x00016400ff0a87ac */ /* 0x000f220008000800 */
[----:B-1----:R-:W-:Y:S02]  /*6930*/  UIMAD.WIDE.U32 UR8, UR38, UR12, URZ ;  /* 0x0000000c260872a5 */ /* 0x002fe4000f8e00ff */
[----:B------:R-:W-:Y:S02]  /*6940*/  UIMAD.WIDE.U32 UR6, UR37, UR15, URZ ;  /* 0x0000000f250672a5 */ /* 0x000fe4000f8e00ff */
[----:B------:R-:W-:Y:S03]  /*6950*/  @!UP0 UISETP.NE.AND UP1, UPT, UR14, 0x1, UPT ;  /* 0x000000010e00888c */ /* 0x000fe6000bf25270 */
[----:B------:R-:W-:Y:S01]  /*6960*/  @!UP0 UMOV UR4, UR9 ;  /* 0x0000000900048c82 */ /* 0x000fe20008000000 */
[----:B---3--:R-:W-:Y:S02]  /*6970*/  @!UP0 UISETP.NE.AND UP2, UPT, UR5, 0x1, UPT ;  /* 0x000000010500888c */ /* 0x008fe4000bf45270 */
[----:B------:R-:W-:Y:S01]  /*6980*/  @!UP0 USHF.R.U32.HI UR4, URZ, UR13, UR4 ;  /* 0x0000000dff048299 */ /* 0x000fe20008011604 */
[----:B------:R-:W-:Y:S02]  /*6990*/  @!UP0 UMOV UR6, UR7 ;  /* 0x0000000700068c82 */ /* 0x000fe40008000000 */
[----:B----4-:R-:W-:Y:S02]  /*69a0*/  @!UP0 USHF.R.U32.HI UR6, URZ, UR10, UR6 ;  /* 0x0000000aff068299 */ /* 0x010fe40008011606 */
[----:B------:R-:W-:Y:S02]  /*69b0*/  @!UP0 USEL UR7, UR38, UR4, !UP2 ;  /* 0x0000000426078287 */ /* 0x000fe4000d000000 */
[----:B------:R-:W-:Y:S04]  /*69c0*/  @!UP0 USEL UR6, UR37, UR6, !UP1 ;  /* 0x0000000625068287 */ /* 0x000fe8000c800000 */
[----:B------:R-:W-:Y:S02]  /*69d0*/  @!UP0 UIADD3 UR4, UPT, UPT, -UR7, UR6, URZ ;  /* 0x0000000607048290 */ /* 0x000fe4000fffe1ff */
[----:B------:R-:W-:Y:S02]  /*69e0*/  @!UP0 UIADD3 UR6, UPT, UPT, UR7, -UR6, URZ ;  /* 0x8000000607068290 */ /* 0x000fe4000fffe0ff */
[----:B------:R-:W-:Y:S02]  /*69f0*/  @!UP0 UIMAD UR38, UR4, UR5, UR38 ;  /* 0x00000005042682a4 */ /* 0x000fe4000f8e0226 */
[----:B------:R-:W-:Y:S01]  /*6a00*/  @!UP0 UIMAD UR37, UR6, UR14, UR37 ;  /* 0x0000000e062582a4 */ /* 0x000fe2000f8e0225 */
[----:B------:R-:W-:Y:S11]  /*6a10*/  @!P0 BRA `(.L_x_112) ;  /* 0x00000000007c8947 */ /* 0x000ff60003800000 */
[----:B------:R-:W1:Y:S01]  /*6a20*/  LDCU.64 UR8, c[0x4][0x80] ;  /* 0x01001000ff0877ac */ /* 0x000e620008000a00 */
[----:B------:R-:W-:Y:S01]  /*6a30*/  MOV R2, 0x0 ;  /* 0x0000000000027802 */ /* 0x000fe20000000f00 */
[----:B------:R-:W-:Y:S02]  /*6a40*/  HFMA2 R12, -RZ, RZ, 0, 5.9604644775390625e-08 ;  /* 0x00000001ff0c7431 */ /* 0x000fe400000001ff */
[----:B------:R-:W-:Y:S01]  /*6a50*/  IMAD.MOV.U32 R8, RZ, RZ, 0x70 ;  /* 0x00000070ff087424 */ /* 0x000fe200078e00ff */
[----:B------:R3:W4:Y:S01]  /*6a60*/  LDC.64 R14, c[0x4][R2] ;  /* 0x01000000020e7b82 */ /* 0x0007220000000a00 */
[----:B------:R-:W2:Y:S01]  /*6a70*/  LDCU.64 UR6, c[0x4][0x88] ;  /* 0x01001100ff0677ac */ /* 0x000ea20008000a00 */
[----:B------:R-:W-:Y:S01]  /*6a80*/  IMAD.MOV.U32 R13, RZ, RZ, RZ ;  /* 0x000000ffff0d7224 */ /* 0x000fe200078e00ff */
[----:B------:R-:W2:Y:S01]  /*6a90*/  LDCU.64 UR4, c[0x4][0x8] ;  /* 0x01000100ff0477ac */ /* 0x000ea20008000a00 */
[----:B-1----:R-:W-:Y:S01]  /*6aa0*/  MOV R5, UR9 ;  /* 0x0000000900057c02 */ /* 0x002fe20008000f00 */
[----:B------:R-:W-:Y:S01]  /*6ab0*/  IMAD.U32 R4, RZ, RZ, UR8 ;  /* 0x00000008ff047e24 */ /* 0x000fe2000f8e00ff */
[----:B--2---:R-:W-:Y:S01]  /*6ac0*/  MOV R7, UR7 ;  /* 0x0000000700077c02 */ /* 0x004fe20008000f00 */
[----:B------:R-:W-:Y:S01]  /*6ad0*/  IMAD.U32 R6, RZ, RZ, UR6 ;  /* 0x00000006ff067e24 */ /* 0x000fe2000f8e00ff */
[----:B------:R-:W-:Y:S01]  /*6ae0*/  MOV R11, UR5 ;  /* 0x00000005000b7c02 */ /* 0x000fe20008000f00 */
[----:B------:R-:W-:Y:S02]  /*6af0*/  IMAD.U32 R10, RZ, RZ, UR4 ;  /* 0x00000004ff0a7e24 */ /* 0x000fe4000f8e00ff */
[----:B------:R-:W-:Y:S07]  /*6b00*/  LEPC R20, `(.L_x_113) ;  /* 0x000000001014794e */ /* 0x000fee0000000000 */
[----:B---345:R-:W-:Y:S05]  /*6b10*/  CALL.ABS.NOINC R14 ;  /* 0x000000000e007343 */ /* 0x038fea0003c00000 */
.L_x_113:
[----:B------:R-:W1:Y:S01]  /*6b20*/  LDCU.64 UR8, c[0x4][0x80] ;  /* 0x01001000ff0877ac */ /* 0x000e620008000a00 */
[----:B------:R-:W2:Y:S01]  /*6b30*/  LDC.64 R2, c[0x4][R2] ;  /* 0x0100000002027b82 */ /* 0x000ea20000000a00 */
[----:B------:R-:W-:Y:S02]  /*6b40*/  HFMA2 R12, -RZ, RZ, 0, 5.9604644775390625e-08 ;  /* 0x00000001ff0c7431 */ /* 0x000fe400000001ff */
[----:B------:R-:W-:Y:S02]  /*6b50*/  IMAD.MOV.U32 R8, RZ, RZ, 0x70 ;  /* 0x00000070ff087424 */ /* 0x000fe400078e00ff */
[----:B------:R-:W-:Y:S01]  /*6b60*/  IMAD.MOV.U32 R13, RZ, RZ, RZ ;  /* 0x000000ffff0d7224 */ /* 0x000fe200078e00ff */
[----:B------:R-:W3:Y:S01]  /*6b70*/  LDCU.64 UR6, c[0x4][0x88] ;  /* 0x01001100ff0677ac */ /* 0x000ee20008000a00 */
[----:B------:R-:W4:Y:S01]  /*6b80*/  LDCU.64 UR4, c[0x4][0x8] ;  /* 0x01000100ff0477ac */ /* 0x000f220008000a00 */
[----:B-1----:R-:W-:Y:S02]  /*6b90*/  MOV R4, UR8 ;  /* 0x0000000800047c02 */ /* 0x002fe40008000f00 */
[----:B------:R-:W-:Y:S02]  /*6ba0*/  MOV R5, UR9 ;  /* 0x0000000900057c02 */ /* 0x000fe40008000f00 */
[----:B---3--:R-:W-:Y:S01]  /*6bb0*/  MOV R7, UR7 ;  /* 0x0000000700077c02 */ /* 0x008fe20008000f00 */
[----:B------:R-:W-:Y:S01]  /*6bc0*/  IMAD.U32 R6, RZ, RZ, UR6 ;  /* 0x00000006ff067e24 */ /* 0x000fe2000f8e00ff */
[----:B----4-:R-:W-:Y:S01]  /*6bd0*/  MOV R11, UR5 ;  /* 0x00000005000b7c02 */ /* 0x010fe20008000f00 */
[----:B------:R-:W-:Y:S02]  /*6be0*/  IMAD.U32 R10, RZ, RZ, UR4 ;  /* 0x00000004ff0a7e24 */ /* 0x000fe4000f8e00ff */
[----:B------:R-:W-:Y:S07]  /*6bf0*/  LEPC R20, `(.L_x_112) ;  /* 0x000000001014794e */ /* 0x000fee0000000000 */
[----:B--2---:R-:W-:Y:S05]  /*6c00*/  CALL.ABS.NOINC R2 ;  /* 0x0000000002007343 */ /* 0x004fea0003c00000 */
.L_x_112:
[----:B------:R-:W-:Y:S05]  /*6c10*/  BSYNC.RECONVERGENT B6 ;  /* 0x0000000000067941 */ /* 0x000fea0003800200 */
.L_x_111:
[----:B------:R-:W-:Y:S02]  /*6c20*/  ISETP.NE.U32.AND P0, PT, RZ, UR60, PT ;  /* 0x0000003cff007c0c */ /* 0x000fe4000bf05070 */
[C---:B------:R-:W-:Y:S02]  /*6c30*/  ISETP.NE.U32.AND P1, PT, R64.reuse, RZ, PT ;  /* 0x000000ff4000720c */ /* 0x040fe40003f25070 */
[----:B------:R-:W-:Y:S02]  /*6c40*/  ISETP.NE.U32.AND P4, PT, R64, RZ, PT ;  /* 0x000000ff4000720c */ /* 0x000fe40003f85070 */
[----:B------:R-:W-:Y:S02]  /*6c50*/  ISETP.NE.AND.EX P0, PT, RZ, UR61, PT, P0 ;  /* 0x0000003dff007c0c */ /* 0x000fe4000bf05300 */
[C---:B------:R-:W-:Y:S02]  /*6c60*/  ISETP.NE.AND.EX P1, PT, R65.reuse, RZ, PT, P1 ;  /* 0x000000ff4100720c */ /* 0x040fe40003f25310 */
[----:B------:R-:W-:Y:S02]  /*6c70*/  ISETP.NE.AND.EX P4, PT, R65, RZ, P0, P4 ;  /* 0x000000ff4100720c */ /* 0x000fe40000785340 */
[----:B------:R-:W-:Y:S02]  /*6c80*/  ISETP.NE.U32.AND P5, PT, R60, RZ, PT ;  /* 0x000000ff3c00720c */ /* 0x000fe40003fa5070 */
[----:B------:R-:W-:Y:S02]  /*6c90*/  ISETP.NE.U32.AND P3, PT, RZ, UR60, PT ;  /* 0x0000003cff007c0c */ /* 0x000fe4000bf65070 */
[----:B------:R-:W-:Y:S02]  /*6ca0*/  PLOP3.LUT P2, PT, PT, PT, PT, 0x8, 0x80 ;  /* 0x000000000080781c */ /* 0x000fe40003f4e170 */
[----:B------:R-:W-:Y:S02]  /*6cb0*/  ISETP.NE.AND.EX P5, PT, R61, RZ, PT, P5 ;  /* 0x000000ff3d00720c */ /* 0x000fe40003fa5350 */
[----:B------:R-:W-:Y:S03]  /*6cc0*/  ISETP.NE.AND.EX P3, PT, RZ, UR61, PT, P3 ;  /* 0x0000003dff007c0c */ /* 0x000fe6000bf65330 */
[----:B------:R-:W-:Y:S01]  /*6cd0*/  @!P4 PLOP3.LUT P2, PT, P1, PT, PT, 0x80, 0x8 ;  /* 0x000000000008c81c */ /* 0x000fe20000f4f070 */
[----:B------:R-:W-:Y:S01]  /*6ce0*/  @!UPT UIADD3 URZ, UPT, UPT, URZ, URZ, URZ ;  /* 0x000000fffffff290 */ /* 0x000fe2000fffe0ff */
[----:B------:R-:W-:Y:S11]  /*6cf0*/  @!P1 BRA `(.L_x_114) ;  /* 0x0000000000309947 */ /* 0x000ff60003800000 */
[----:B------:R-:W-:Y:S01]  /*6d00*/  ISETP.NE.U32.AND P0, PT, R62, RZ, PT ;  /* 0x000000ff3e00720c */ /* 0x000fe20003f05070 */
[----:B------:R-:W1:Y:S01]  /*6d10*/  LDCU.64 UR4, c[0x0][0x358] ;  /* 0x00006b00ff0477ac */ /* 0x000e620008000a00 */
[----:B------:R-:W-:Y:S02]  /*6d20*/  IMAD.MOV.U32 R66, RZ, RZ, 0x1 ;  /* 0x00000001ff427424 */ /* 0x000fe400078e00ff */
[----:B------:R-:W-:Y:S11]  /*6d30*/  ISETP.NE.AND.EX P0, PT, R63, RZ, PT, P0 ;  /* 0x000000ff3f00720c */ /* 0x000ff60003f05300 */
[----:B------:R-:W-:Y:S02]  /*6d40*/  @!UPT UIADD3 URZ, UPT, UPT, URZ, URZ, URZ ;  /* 0x000000fffffff290 */ /* 0x000fe4000fffe0ff */
[----:B------:R-:W3:Y:S01]  /*6d50*/  @P0 LDC.64 R2, c[0x0][0x888] ;  /* 0x00022200ff020b82 */ /* 0x000ee20000000a00 */
[----:B--2---:R-:W-:Y:S04]  /*6d60*/  @P0 IMAD R0, R64, UR36, RZ ;  /* 0x0000002440000c24 */ /* 0x004fe8000f8e02ff */
[----:B---3--:R-:W-:Y:S04]  /*6d70*/  @P0 IMAD.WIDE R2, R0, 0x4, R2 ;  /* 0x0000000400020825 */ /* 0x008fe800078e0202 */
[----:B------:R-:W-:Y:S01]  /*6d80*/  HFMA2 R0, -RZ, RZ, 0, 5.9604644775390625e-08 ;  /* 0x00000001ff007431 */ /* 0x000fe200000001ff */
[----:B-1---5:R1:W5:Y:S04]  /*6d90*/  @P0 LDG.E R27, desc[UR4][R2.64] ;  /* 0x00000004021b0981 */ /* 0x022368000c1e1900 */
[----:B------:R-:W-:Y:S01]  /*6da0*/  @!P0 PRMT R66, R0, 0x7610, R66 ;  /* 0x0000761000428816 */ /* 0x000fe20000000042 */
[----:B-1----:R-:W3:Y:S06]  /*6db0*/  @!P0 LDC R27, c[0x0][0x880] ;  /* 0x00022000ff1b8b82 */ /* 0x002eec0000000800 */
.L_x_114:
[----:B------:R-:W-:Y:S05]  /*6dc0*/  @!P5 BRA `(.L_x_115) ;  /* 0x000000000024d947 */ /* 0x000fea0003800000 */
[----:B------:R-:W-:Y:S01]  /*6dd0*/  ISETP.NE.U32.AND P0, PT, R42, RZ, PT ;  /* 0x000000ff2a00720c */ /* 0x000fe20003f05070 */
[----:B------:R-:W1:Y:S03]  /*6de0*/  LDCU.64 UR4, c[0x0][0x358] ;  /* 0x00006b00ff0477ac */ /* 0x000e660008000a00 */
[----:B------:R-:W-:Y:S11]  /*6df0*/  ISETP.NE.AND.EX P0, PT, R43, RZ, PT, P0 ;  /* 0x000000ff2b00720c */ /* 0x000ff60003f05300 */
[----:B------:R-:W-:Y:S02]  /*6e00*/  @!UPT UIADD3 URZ, UPT, UPT, URZ, URZ, URZ ;  /* 0x000000fffffff290 */ /* 0x000fe4000fffe0ff */
[----:B------:R-:W4:Y:S01]  /*6e10*/  @P0 LDC.64 R2, c[0x0][0x8a8] ;  /* 0x00022a00ff020b82 */ /* 0x000f220000000a00 */
[----:B--2---:R-:W-:Y:S04]  /*6e20*/  @P0 IMAD R0, R60, UR36, RZ ;  /* 0x000000243c000c24 */ /* 0x004fe8000f8e02ff */
[----:B----4-:R-:W-:Y:S05]  /*6e30*/  @P0 IMAD.WIDE R2, R0, 0x4, R2 ;  /* 0x0000000400020825 */ /* 0x010fea00078e0202 */
[----:B-1---5:R1:W5:Y:S02]  /*6e40*/  @P0 LDG.E R24, desc[UR4][R2.64] ;  /* 0x0000000402180981 */ /* 0x022364000c1e1900 */
[----:B-1----:R-:W4:Y:S02]  /*6e50*/  @!P0 LDC R24, c[0x0][0x8a0] ;  /* 0x00022800ff188b82 */ /* 0x002f240000000800 */
.L_x_115:
[----:B---3-5:R-:W-:Y:S01]  /*6e60*/  FSETP.NEU.AND P0, PT, R27, RZ, PT ;  /* 0x000000ff1b00720b */ /* 0x028fe20003f0d000 */
[----:B------:R-:W-:Y:S01]  /*6e70*/  BSSY B1, `(.L_x_116) ;  /* 0x0000037000017945 */ /* 0x000fe20003800000 */
[----:B------:R-:W-:Y:S01]  /*6e80*/  SEL R3, RZ, 0xffffffff, P3 ;  /* 0xffffffffff037807 */ /* 0x000fe20001800000 */
[----:B------:R-:W-:Y:S01]  /*6e90*/  IMAD.MOV.U32 R85, RZ, RZ, 0x1 ;  /* 0x00000001ff557424 */ /* 0x000fe200078e00ff */
[----:B------:R-:W-:Y:S01]  /*6ea0*/  @!P4 LOP3.LUT P3, RZ, R66, 0xff, RZ, 0xc0, !PT ;  /* 0x000000ff42ffc812 */ /* 0x000fe2000786c0ff */
[C---:B------:R-:W-:Y:S01]  /*6eb0*/  IMAD R25, R22.reuse, 0x80, R23 ;  /* 0x0000008016197824 */ /* 0x040fe200078e0217 */
[----:B------:R-:W-:Y:S01]  /*6ec0*/  @!P4 SEL R2, RZ, 0xffffffff, P0 ;  /* 0xffffffffff02c807 */ /* 0x000fe20000000000 */
[----:B------:R-:W-:Y:S01]  /*6ed0*/  IMAD R73, R79, -0x10, R77 ;  /* 0xfffffff04f497824 */ /* 0x000fe200078e024d */
[----:B------:R-:W-:Y:S01]  /*6ee0*/  LEA R83, R22, UR43, 0x3 ;  /* 0x0000002b16537c11 */ /* 0x000fe2000f8e18ff */
[----:B------:R-:W-:Y:S01]  /*6ef0*/  IMAD.MOV.U32 R84, RZ, RZ, RZ ;  /* 0x000000ffff547224 */ /* 0x000fe200078e00ff */
[----:B------:R-:W-:Y:S02]  /*6f00*/  @P2 SEL R2, R3, R2, !P3 ;  /* 0x0000000203022207 */ /* 0x000fe40005800000 */
[----:B------:R-:W-:Y:S02]  /*6f10*/  CS2R R46, SRZ ;  /* 0x00000000002e7805 */ /* 0x000fe4000001ff00 */
[----:B--2---:R-:W-:Y:S02]  /*6f20*/  SHF.L.U32 R0, R75, 0x1f, RZ ;  /* 0x0000001f4b007819 */ /* 0x004fe400000006ff */
[----:B------:R-:W-:Y:S02]  /*6f30*/  CS2R R44, SRZ ;  /* 0x00000000002c7805 */ /* 0x000fe4000001ff00 */
[----:B------:R-:W-:Y:S02]  /*6f40*/  @!P4 LOP3.LUT R2, R2, 0x1, RZ, 0xc0, !PT ;  /* 0x000000010202c812 */ /* 0x000fe400078ec0ff */
[----:B------:R-:W-:Y:S02]  /*6f50*/  CS2R R50, SRZ ;  /* 0x0000000000327805 */ /* 0x000fe4000001ff00 */
[----:B------:R-:W-:Y:S02]  /*6f60*/  CS2R R48, SRZ ;  /* 0x0000000000307805 */ /* 0x000fe4000001ff00 */
[----:B------:R-:W-:Y:S02]  /*6f70*/  CS2R R54, SRZ ;  /* 0x0000000000367805 */ /* 0x000fe4000001ff00 */
[----:B------:R-:W-:Y:S02]  /*6f80*/  ISETP.NE.U32.OR P5, PT, R2, 0x1, P4 ;  /* 0x000000010200780c */ /* 0x000fe400027a5470 */
[----:B------:R-:W-:Y:S02]  /*6f90*/  CS2R R52, SRZ ;  /* 0x0000000000347805 */ /* 0x000fe4000001ff00 */
[----:B------:R-:W-:Y:S02]  /*6fa0*/  LOP3.LUT P4, R71, R66, 0xff, RZ, 0xc0, !PT ;  /* 0x000000ff42477812 */ /* 0x000fe4000788c0ff */
[----:B------:R-:W-:Y:S02]  /*6fb0*/  CS2R R58, SRZ ;  /* 0x00000000003a7805 */ /* 0x000fe4000001ff00 */
[----:B------:R-:W-:Y:S02]  /*6fc0*/  SEL R2, RZ, 0xffffffff, P0 ;  /* 0xffffffffff027807 */ /* 0x000fe40000000000 */
[----:B------:R-:W-:Y:S02]  /*6fd0*/  CS2R R56, SRZ ;  /* 0x0000000000387805 */ /* 0x000fe4000001ff00 */
[----:B------:R-:W-:Y:S02]  /*6fe0*/  P2R R82, PR, RZ, 0x20 ;  /* 0x00000020ff527803 */ /* 0x000fe40000000000 */
[----:B------:R-:W-:Y:S04]  /*6ff0*/  @P1 SEL R2, R3, R2, !P4 ;  /* 0x0000000203021207 */ /* 0x000fe80006000000 */
[----:B------:R-:W-:Y:S02]  /*7000*/  LOP3.LUT R2, R2, 0x1, RZ, 0xc0, !PT ;  /* 0x0000000102027812 */ /* 0x000fe400078ec0ff */
[----:B------:R-:W-:Y:S02]  /*7010*/  @P5 SHF.L.U32 R4, RZ, 0x1f, RZ ;  /* 0x0000001fff045819 */ /* 0x000fe400000006ff */
[----:B------:R-:W-:Y:S02]  /*7020*/  ISETP.NE.U32.AND P0, PT, R2, 0x1, PT ;  /* 0x000000010200780c */ /* 0x000fe40003f05070 */
[----:B------:R-:W1:Y:S02]  /*7030*/  @P5 SYNCS.PHASECHK.TRANS64.TRYWAIT P3, [UR43+0x80], R4 ;  /* 0x00008004ff0055a7 */ /* 0x000e64000806112b */
[----:B------:R-:W-:Y:S01]  /*7040*/  P2R R86, PR, RZ, 0x1 ;  /* 0x00000001ff567803 */ /* 0x000fe20000000000 */
[----:B------:R2:W3:Y:S01]  /*7050*/  SYNCS.PHASECHK.TRANS64.TRYWAIT P2, [R83+URZ+0xf0], R0 ;  /* 0x0000f000530075a7 */ /* 0x0004e200080411ff */
[----:B-1----:R-:W-:Y:S01]  /*7060*/  @P5 SEL R85, RZ, 0x1, !P3 ;  /* 0x00000001ff555807 */ /* 0x002fe20005800000 */
[----:B--2---:R-:W-:Y:S06]  /*7070*/  @!P5 BRA `(.L_x_117) ;  /* 0x000000000058d947 */ /* 0x004fec0003800000 */
[----:B------:R-:W-:Y:S01]  /*7080*/  IMAD.MOV.U32 R47, RZ, RZ, RZ ;  /* 0x000000ffff2f7224 */ /* 0x000fe200078e00ff */
[----:B------:R-:W-:Y:S01]  /*7090*/  ISETP.NE.AND P0, PT, R85, RZ, PT ;  /* 0x000000ff5500720c */ /* 0x000fe20003f05270 */
[----:B------:R-:W-:Y:S01]  /*70a0*/  BSSY B0, `(.L_x_118) ;  /* 0x000000c000007945 */ /* 0x000fe20003800000 */
[----:B------:R-:W-:Y:S02]  /*70b0*/  CS2R R58, SRZ ;  /* 0x00000000003a7805 */ /* 0x000fe4000001ff00 */
[----:B------:R-:W-:Y:S02]  /*70c0*/  CS2R R56, SRZ ;  /* 0x0000000000387805 */ /* 0x000fe4000001ff00 */
[----:B------:R-:W-:Y:S02]  /*70d0*/  CS2R R54, SRZ ;  /* 0x0000000000367805 */ /* 0x000fe4000001ff00 */
[----:B------:R-:W-:Y:S02]  /*70e0*/  CS2R R52, SRZ ;  /* 0x0000000000347805 */ /* 0x000fe4000001ff00 */
[----:B------:R-:W-:Y:S02]  /*70f0*/  CS2R R50, SRZ ;  /* 0x0000000000327805 */ /* 0x000fe4000001ff00 */
[----:B------:R-:W-:Y:S02]  /*7100*/  CS2R R48, SRZ ;  /* 0x0000000000307805 */ /* 0x000fe4000001ff00 */
[----:B------:R-:W-:Y:S01]  /*7110*/  CS2R R44, SRZ ;  /* 0x00000000002c7805 */ /* 0x000fe2000001ff00 */
[----:B------:R-:W-:Y:S06]  /*7120*/  @P0 BRA `(.L_x_119) ;  /* 0x00000000000c0947 */ /* 0x000fec0003800000 */
[----:B------:R-:W-:Y:S04]  /*7130*/  SHF.L.U32 R3, RZ, 0x1f, RZ ;  /* 0x0000001fff037819 */ /* 0x000fe800000006ff */
[----:B------:R-:W1:Y:S02]  /*7140*/  SYNCS.PHASECHK.TRANS64.TRYWAIT P0, [UR43+0x80], R3 ;  /* 0x00008003ff0075a7 */ /* 0x000e64000800112b */
[----:B-1----:R-:W-:Y:S05]  /*7150*/  @!P0 BRA `(.L_x_120) ;  /* 0x0000005c00208947 */ /* 0x002fea0003800000 */
.L_x_119:
[----:B------:R-:W-:Y:S05]  /*7160*/  BSYNC B0 ;  /* 0x0000000000007941 */ /* 0x000fea0003800000 */
.L_x_118:
[----:B------:R-:W-:Y:S01]  /*7170*/  ISETP.NE.AND P0, PT, R86, RZ, PT ;  /* 0x000000ff5600720c */ /* 0x000fe20003f05270 */
[----:B------:R-:W-:Y:S11]  /*7180*/  HFMA2 R84, -RZ, RZ, 0, 5.9604644775390625e-08 ;  /* 0x00000001ff547431 */ /* 0x000ff600000001ff */
[----:B------:R-:W-:Y:S01]  /*7190*/  @!UPT UIADD3 URZ, UPT, UPT, URZ, URZ, URZ ;  /* 0x000000fffffff290 */ /* 0x000fe2000fffe0ff */
[----:B------:R2:W1:Y:S04]  /*71a0*/  @P0 LDS.128 R56, [R78] ;  /* 0x000000004e380984 */ /* 0x0004680000000c00 */
[----:B------:R2:W1:Y:S04]  /*71b0*/  @P0 LDS.128 R52, [R77+0x10] ;  /* 0x000010004d340984 */ /* 0x0004680000000c00 */
[----:B------:R2:W1:Y:S04]  /*71c0*/  @P0 LDS.128 R48, [R76+0x20] ;  /* 0x000020004c300984 */ /* 0x0004680000000c00 */
[----:B------:R2:W1:Y:S02]  /*71d0*/  @P0 LDS.128 R44, [R73+0x30] ;  /* 0x00003000492c0984 */ /* 0x0004640000000c00 */
.L_x_117:
[----:B------:R-:W-:Y:S05]  /*71e0*/  BSYNC B1 ;  /* 0x0000000000017941 */ /* 0x000fea0003800000 */
.L_x_116:
[----:B-1----:R-:W-:Y:S04]  /*71f0*/  SHF.R.U32.HI R2, RZ, 0x15, R25 ;  /* 0x00000015ff027819 */ /* 0x002fe80000011619 */
[----:B------:R-:W-:Y:S01]  /*7200*/  LOP3.LUT P0, RZ, R2, 0x3, R67, 0x48, !PT ;  /* 0x0000000302ff7812 */ /* 0x000fe20007804843 */
[----:B------:R-:W-:Y:S01]  /*7210*/  @!UPT UIADD3 URZ, UPT, UPT, URZ, URZ, URZ ;  /* 0x000000fffffff290 */ /* 0x000fe2000fffe0ff */
[----:B---3--:R-:W-:Y:S11]  /*7220*/  @P2 BRA `(.L_x_121) ;  /* 0x0000000000082947 */ /* 0x008ff60003800000 */
[----:B------:R-:W1:Y:S02]  /*7230*/  SYNCS.PHASECHK.TRANS64.TRYWAIT P1, [R83+URZ+0xf0], R0 ;  /* 0x0000f000530075a7 */ /* 0x000e6400080211ff */
[----:B-1----:R-:W-:Y:S05]  /*7240*/  @!P1 BRA `(.L_x_122) ;  /* 0x0000005800fc9947 */ /* 0x002fea0003800000 */
.L_x_121:
[----:B------:R-:W-:Y:S05]  /*7250*/  @!P0 BRA `(.L_x_123) ;  /* 0x0000000000408947 */ /* 0x000fea0003800000 */
[----:B------:R-:W3:Y:S01]  /*7260*/  LDCU.64 UR8, c[0x4][0x70] ;  /* 0x01000e00ff0877ac */ /* 0x000ee20008000a00 */
[----:B------:R-:W-:Y:S01]  /*7270*/  MOV R3, 0x0 ;  /* 0x0000000000037802 */ /* 0x000fe20000000f00 */
[----:B------:R-:W-:Y:S02]  /*7280*/  HFMA2 R12, -RZ, RZ, 0, 5.9604644775390625e-08 ;  /* 0x00000001ff0c7431 */ /* 0x000fe400000001ff */
[----:B------:R-:W-:Y:S02]  /*7290*/  IMAD.MOV.U32 R8, RZ, RZ, 0x192 ;  /* 0x00000192ff087424 */ /* 0x000fe400078e00ff */
[----:B------:R-:W-:Y:S01]  /*72a0*/  IMAD.MOV.U32 R13, RZ, RZ, RZ ;  /* 0x000000ffff0d7224 */ /* 0x000fe200078e00ff */
[----:B------:R-:W5:Y:S01]  /*72b0*/  LDCU.64 UR6, c[0x4][0x78] ;  /* 0x01000f00ff0677ac */ /* 0x000f620008000a00 */
[----:B------:R-:W1:Y:S01]  /*72c0*/  LDC.64 R2, c[0x4][R3] ;  /* 0x0100000003027b82 */ /* 0x000e620000000a00 */
[----:B------:R-:W2:Y:S01]  /*72d0*/  LDCU.64 UR4, c[0x4][0x10] ;  /* 0x01000200ff0477ac */ /* 0x000ea20008000a00 */
[----:B---3--:R-:W-:Y:S01]  /*72e0*/  MOV R5, UR9 ;  /* 0x0000000900057c02 */ /* 0x008fe20008000f00 */
[----:B------:R-:W-:Y:S01]  /*72f0*/  IMAD.U32 R4, RZ, RZ, UR8 ;  /* 0x00000008ff047e24 */ /* 0x000fe2000f8e00ff */
[----:B-----5:R-:W-:Y:S01]  /*7300*/  MOV R7, UR7 ;  /* 0x0000000700077c02 */ /* 0x020fe20008000f00 */
[----:B------:R-:W-:Y:S01]  /*7310*/  IMAD.U32 R6, RZ, RZ, UR6 ;  /* 0x00000006ff067e24 */ /* 0x000fe2000f8e00ff */
[----:B--2---:R-:W-:Y:S01]  /*7320*/  MOV R11, UR5 ;  /* 0x00000005000b7c02 */ /* 0x004fe20008000f00 */
[----:B------:R-:W-:Y:S02]  /*7330*/  IMAD.U32 R10, RZ, RZ, UR4 ;  /* 0x00000004ff0a7e24 */ /* 0x000fe4000f8e00ff */
[----:B------:R-:W-:Y:S07]  /*7340*/  LEPC R20, `(.L_x_123) ;  /* 0x000000001014794e */ /* 0x000fee0000000000 */
[----:B-1--4-:R-:W-:Y:S05]  /*7350*/  CALL.ABS.NOINC R2 ;  /* 0x0000000002007343 */ /* 0x012fea0003c00000 */
.L_x_123:
[----:B------:R-:W-:Y:S01]  /*7360*/  LOP3.LUT R20, R56, 0xffffe000, RZ, 0xc0, !PT ;  /* 0xffffe00038147812 */ /* 0x000fe200078ec0ff */
[----:B------:R-:W-:Y:S05]  /*7370*/  WARPSYNC.ALL ;  /* 0x0000000000007948 */ /* 0x000fea0003800000 */
[----:B------:R-:W-:Y:S01]  /*7380*/  R2UR UR4, R25 ;  /* 0x00000000190472ca */ /* 0x000fe200000e0000 */
[----:B------:R-:W-:Y:S01]  /*7390*/  BSSY.RECONVERGENT B0, `(.L_x_124) ;  /* 0x0000058000007945 */ /* 0x000fe20003800200 */
[----:B------:R-:W-:Y:S02]  /*73a0*/  LOP3.LUT R21, R57, 0xffffe000, RZ, 0xc0, !PT ;  /* 0xffffe00039157812 */ /* 0x000fe400078ec0ff */
[----:B------:R-:W-:Y:S02]  /*73b0*/  LOP3.LUT R26, R58, 0xffffe000, RZ, 0xc0, !PT ;  /* 0xffffe0003a1a7812 */ /* 0x000fe400078ec0ff */
[----:B------:R-:W-:Y:S02]  /*73c0*/  LOP3.LUT R33, R52, 0xffffe000, RZ, 0xc0, !PT ;  /* 0xffffe00034217812 */ /* 0x000fe400078ec0ff */
[----:B------:R-:W-:Y:S05]  /*73d0*/  ISETP.NE.AND P0, PT, R80, RZ, PT ;  /* 0x000000ff5000720c */ /* 0x000fea0003f05270 */
[----:B------:R-:W1:Y:S02]  /*73e0*/  LDTM.x16 R4, tmem[UR4] ;  /* 0x00000004000479ee */ /* 0x000e640008240000 */
[C---:B-1--4-:R-:W-:Y:S01]  /*73f0*/  FMUL R0, R24.reuse, R4 ;  /* 0x0000000418007220 */ /* 0x052fe20000400000 */
[C---:B------:R-:W-:Y:S01]  /*7400*/  FMUL R2, R24.reuse, R5 ;  /* 0x0000000518027220 */ /* 0x040fe20000400000 */
[C---:B------:R-:W-:Y:S01]  /*7410*/  FMUL R3, R24.reuse, R6 ;  /* 0x0000000618037220 */ /* 0x040fe20000400000 */
[----:B------:R-:W-:Y:S01]  /*7420*/  FMUL R7, R24, R7 ;  /* 0x0000000718077220 */ /* 0x000fe20000400000 */
[----:B------:R-:W-:Y:S01]  /*7430*/  FFMA R28, R27, R20, R0 ;  /* 0x000000141b1c7223 */ /* 0x000fe20000000000 */
[----:B------:R-:W-:Y:S01]  /*7440*/  LOP3.LUT R20, R59, 0xffffe000, RZ, 0xc0, !PT ;  /* 0xffffe0003b147812 */ /* 0x000fe200078ec0ff */
[C---:B------:R-:W-:Y:S01]  /*7450*/  FFMA R29, R27.reuse, R21, R2 ;  /* 0x000000151b1d7223 */ /* 0x040fe20000000002 */
[----:B------:R-:W-:Y:S01]  /*7460*/  LOP3.LUT R21, R54, 0xffffe000, RZ, 0xc0, !PT ;  /* 0xffffe00036157812 */ /* 0x000fe200078ec0ff */
[----:B------:R-:W-:Y:S01]  /*7470*/  FFMA R30, R27, R26, R3 ;  /* 0x0000001a1b1e7223 */ /* 0x000fe20000000003 */
[----:B------:R-:W-:Y:S01]  /*7480*/  LOP3.LUT R26, R53, 0xffffe000, RZ, 0xc0, !PT ;  /* 0xffffe000351a7812 */ /* 0x000fe200078ec0ff */
[----:B------:R-:W-:Y:S01]  /*7490*/  FFMA R31, R27, R20, R7 ;  /* 0x000000141b1f7223 */ /* 0x000fe20000000007 */
[----:B------:R-:W-:Y:S01]  /*74a0*/  LOP3.LUT R20, R55, 0xffffe000, RZ, 0xc0, !PT ;  /* 0xffffe00037147812 */ /* 0x000fe200078ec0ff */
[C---:B------:R-:W-:Y:S01]  /*74b0*/  FMUL R4, R24.reuse, R8 ;  /* 0x0000000818047220 */ /* 0x040fe20000400000 */
[----:B------:R-:W-:Y:S01]  /*74c0*/  F2FP.TF32.F32.PACK_B R28, R28 ;  /* 0x0000001cff1c723e */ /* 0x000fe200024050ff */
[C---:B------:R-:W-:Y:S01]  /*74d0*/  FMUL R5, R24.reuse, R9 ;  /* 0x0000000918057220 */ /* 0x040fe20000400000 */
[----:B------:R-:W-:Y:S01]  /*74e0*/  F2FP.TF32.F32.PACK_B R29, R29 ;  /* 0x0000001dff1d723e */ /* 0x000fe200024050ff */
[C---:B------:R-:W-:Y:S01]  /*74f0*/  FMUL R6, R24.reuse, R10 ;  /* 0x0000000a18067220 */ /* 0x040fe20000400000 */
[----:B------:R-:W-:Y:S01]  /*7500*/  FMUL R11, R24, R11 ;  /* 0x0000000b180b7220 */ /* 0x000fe20000400000 */
[----:B------:R-:W-:Y:S01]  /*7510*/  F2FP.TF32.F32.PACK_B R30, R30 ;  /* 0x0000001eff1e723e */ /* 0x000fe200024050ff */
[C---:B------:R-:W-:Y:S01]  /*7520*/  FFMA R4, R27.reuse, R33, R4 ;  /* 0x000000211b047223 */ /* 0x040fe20000000004 */
[----:B------:R-:W-:Y:S01]  /*7530*/  F2FP.TF32.F32.PACK_B R31, R31 ;  /* 0x0000001fff1f723e */ /* 0x000fe200024050ff */
[C---:B------:R-:W-:Y:S01]  /*7540*/  FFMA R5, R27.reuse, R26, R5 ;  /* 0x0000001a1b057223 */ /* 0x040fe20000000005 */
[C---:B------:R-:W-:Y:S01]  /*7550*/  FFMA R6, R27.reuse, R21, R6 ;  /* 0x000000151b067223 */ /* 0x040fe20000000006 */
[----:B------:R-:W-:Y:S01]  /*7560*/  FFMA R7, R27, R20, R11 ;  /* 0x000000141b077223 */ /* 0x000fe2000000000b */
[----:B------:R-:W-:Y:S01]  /*7570*/  LOP3.LUT R33, R48, 0xffffe000, RZ, 0xc0, !PT ;  /* 0xffffe00030217812 */ /* 0x000fe200078ec0ff */
[----:B------:R1:W-:Y:S01]  /*7580*/  STS.128 [R78], R28 ;  /* 0x0000001c4e007388 */ /* 0x0003e20000000c00 */
[----:B------:R-:W-:Y:S01]  /*7590*/  LOP3.LUT R26, R49, 0xffffe000, RZ, 0xc0, !PT ;  /* 0xffffe000311a7812 */ /* 0x000fe200078ec0ff */
[C---:B------:R-:W-:Y:S01]  /*75a0*/  FMUL R8, R24.reuse, R12 ;  /* 0x0000000c18087220 */ /* 0x040fe20000400000 */
[----:B------:R-:W-:Y:S01]  /*75b0*/  FMUL R9, R24, R13 ;  /* 0x0000000d18097220 */ /* 0x000fe20000400000 */
[----:B------:R-:W-:Y:S01]  /*75c0*/  LOP3.LUT R21, R50, 0xffffe000, RZ, 0xc0, !PT ;  /* 0xffffe00032157812 */ /* 0x000fe200078ec0ff */
[C---:B------:R-:W-:Y:S01]  /*75d0*/  FMUL R10, R24.reuse, R14 ;  /* 0x0000000e180a7220 */ /* 0x040fe20000400000 */
[----:B------:R-:W-:Y:S01]  /*75e0*/  LOP3.LUT R20, R51, 0xffffe000, RZ, 0xc0, !PT ;  /* 0xffffe00033147812 */ /* 0x000fe200078ec0ff */
[----:B------:R-:W-:Y:S01]  /*75f0*/  FMUL R15, R24, R15 ;  /* 0x0000000f180f7220 */ /* 0x000fe20000400000 */
[----:B------:R-:W-:Y:S01]  /*7600*/  F2FP.TF32.F32.PACK_B R4, R4 ;  /* 0x00000004ff04723e */ /* 0x000fe200024050ff */
[C---:B------:R-:W-:Y:S01]  /*7610*/  FFMA R8, R27.reuse, R33, R8 ;  /* 0x000000211b087223 */ /* 0x040fe20000000008 */
[----:B------:R-:W-:Y:S01]  /*7620*/  F2FP.TF32.F32.PACK_B R5, R5 ;  /* 0x00000005ff05723e */ /* 0x000fe200024050ff */
[C---:B------:R-:W-:Y:S01]  /*7630*/  FFMA R9, R27.reuse, R26, R9 ;  /* 0x0000001a1b097223 */ /* 0x040fe20000000009 */
[----:B------:R-:W-:Y:S01]  /*7640*/  F2FP.TF32.F32.PACK_B R6, R6 ;  /* 0x00000006ff06723e */ /* 0x000fe200024050ff */
[C---:B------:R-:W-:Y:S01]  /*7650*/  FFMA R10, R27.reuse, R21, R10 ;  /* 0x000000151b0a7223 */ /* 0x040fe2000000000a */
[----:B------:R-:W-:Y:S01]  /*7660*/  F2FP.TF32.F32.PACK_B R7, R7 ;  /* 0x00000007ff07723e */ /* 0x000fe200024050ff */
[----:B------:R-:W-:Y:S01]  /*7670*/  FFMA R11, R27, R20, R15 ;  /* 0x000000141b0b7223 */ /* 0x000fe2000000000f */
[----:B------:R-:W-:Y:S01]  /*7680*/  LOP3.LUT R33, R44, 0xffffe000, RZ, 0xc0, !PT ;  /* 0xffffe0002c217812 */ /* 0x000fe200078ec0ff */
[C---:B------:R-:W-:Y:S01]  /*7690*/  FMUL R12, R24.reuse, R16 ;  /* 0x00000010180c7220 */ /* 0x040fe20000400000 */
[----:B------:R-:W-:Y:S01]  /*76a0*/  LOP3.LUT R26, R45, 0xffffe000, RZ, 0xc0, !PT ;  /* 0xffffe0002d1a7812 */ /* 0x000fe200078ec0ff */
[----:B------:R1:W-:Y:S01]  /*76b0*/  STS.128 [R77+0x10], R4 ;  /* 0x000010044d007388 */ /* 0x0003e20000000c00 */
        /* <DEDUP_REMOVED lines=13> */
[----:B------:R-:W-:Y:S02]  /*7790*/  F2FP.TF32.F32.PACK_B R12, R12 ;  /* 0x0000000cff0c723e */ /* 0x000fe400024050ff */
[----:B------:R-:W-:Y:S01]  /*77a0*/  F2FP.TF32.F32.PACK_B R13, R13 ;  /* 0x0000000dff0d723e */ /* 0x000fe200024050ff */
[----:B------:R1:W-:Y:S01]  /*77b0*/  STS.128 [R76+0x20], R8 ;  /* 0x000020084c007388 */ /* 0x0003e20000000c00 */
[----:B------:R-:W-:Y:S02]  /*77c0*/  F2FP.TF32.F32.PACK_B R14, R14 ;  /* 0x0000000eff0e723e */ /* 0x000fe400024050ff */
[----:B------:R-:W-:Y:S05]  /*77d0*/  F2FP.TF32.F32.PACK_B R15, R15 ;  /* 0x0000000fff0f723e */ /* 0x000fea00024050ff */
[----:B------:R1:W-:Y:S01]  /*77e0*/  STS.128 [R73+0x30], R12 ;  /* 0x0000300c49007388 */ /* 0x0003e20000000c00 */
[----:B------:R-:W-:Y:S01]  /*77f0*/  @!PT LDS RZ, [RZ] ;  /* 0x00000000fffff984 */ /* 0x000fe20000000800 */
[----:B------:R-:W-:Y:S01]  /*7800*/  @!PT LDS RZ, [RZ] ;  /* 0x00000000fffff984 */ /* 0x000fe20000000800 */
[----:B------:R-:W-:Y:S01]  /*7810*/  @!PT LDS RZ, [RZ] ;  /* 0x00000000fffff984 */ /* 0x000fe20000000800 */
[----:B------:R-:W-:Y:S01]  /*7820*/  @!PT LDS RZ, [RZ] ;  /* 0x00000000fffff984 */ /* 0x000fe20000000800 */
[----:B------:R3:W-:Y:S07]  /*7830*/  MEMBAR.ALL.CTA ;  /* 0x0000000000007992 */ /* 0x0007ee0000008000 */
[----:B---3--:R-:W3:Y:S02]  /*7840*/  FENCE.VIEW.ASYNC.S ;  /* 0x00000000000073c6 */ /* 0x008ee40000000000 */
[----:B---3--:R-:W-:Y:S06]  /*7850*/  BAR.SYNC.DEFER_BLOCKING 0x1, 0x80 ;  /* 0x0042000000007b1d */ /* 0x008fec0000010000 */
[----:B------:R-:W-:Y:S05]  /*7860*/  @P0 BRA `(.L_x_125) ;  /* 0x0000000000280947 */ /* 0x000fea0003800000 */
[----:B------:R-:W-:Y:S01]  /*7870*/  UIADD3 UR4, UPT, UPT, UR43, 0x200, URZ ;  /* 0x000002002b047890 */ /* 0x000fe2000fffe0ff */
[----:B------:R-:W-:Y:S05]  /*7880*/  UMOV UR51, UR36 ;  /* 0x0000002400337c82 */ /* 0x000fea0008000000 */
[----:B------:R-:W-:Y:S01]  /*7890*/  MOV R70, UR4 ;  /* 0x0000000400467c02 */ /* 0x000fe20008000f00 */
[----:B------:R-:W-:Y:S03]  /*78a0*/  UIADD3 UR4, UP0, UPT, UR54, 0x680, URZ ;  /* 0x0000068036047890 */ /* 0x000fe6000ff1e0ff */
[----:B------:R-:W-:Y:S01]  /*78b0*/  R2UR UR48, R70 ;  /* 0x00000000463072ca */ /* 0x000fe200000e0000 */
[----:B------:R-:W-:Y:S11]  /*78c0*/  UIADD3.X UR5, UPT, UPT, URZ, UR55, URZ, UP0, !UPT ;  /* 0x00000037ff057290 */ /* 0x000ff600087fe4ff */
[----:B------:R-:W-:Y:S01]  /*78d0*/  @!UPT UIADD3 URZ, UPT, UPT, URZ, URZ, URZ ;  /* 0x000000fffffff290 */ /* 0x000fe2000fffe0ff */
[----:B------:R3:W-:Y:S01]  /*78e0*/  UTMASTG.3D [UR48], [UR4] ;  /* 0x00000030040073b5 */ /* 0x0007e20008010000 */
[----:B------:R0:W-:Y:S01]  /*78f0*/  UTMACMDFLUSH ;  /* 0x00000000000079b7 */ /* 0x0001e20000000000 */
[----:B---3--:R-:W-:Y:S04]  /*7900*/  DEPBAR.LE SB0, 0x1 ;  /* 0x000080400000791a */ /* 0x008fe80000000000 */
.L_x_125:
[----:B------:R-:W-:Y:S05]  /*7910*/  BSYNC.RECONVERGENT B0 ;  /* 0x0000000000007941 */ /* 0x000fea0003800200 */
.L_x_124:
[----:B------:R-:W-:Y:S01]  /*7920*/  BAR.SYNC.DEFER_BLOCKING 0x1, 0x80 ;  /* 0x0042000000007b1d */ /* 0x000fe20000010000 */
[----:B------:R-:W-:Y:S01]  /*7930*/  ISETP.NE.AND P1, PT, R82, RZ, PT ;  /* 0x000000ff5200720c */ /* 0x000fe20003f25270 */
[----:B------:R-:W-:Y:S01]  /*7940*/  UISETP.NE.AND UP0, UPT, UR52, URZ, UPT ;  /* 0x000000ff3400728c */ /* 0x000fe2000bf05270 */
[----:B------:R-:W-:Y:S11]  /*7950*/  LEA R3, R84, UR43, 0x3 ;  /* 0x0000002b54037c11 */ /* 0x000ff6000f8e18ff */
[----:B-1----:R-:W-:Y:S01]  /*7960*/  @P1 SHF.L.U32 R4, RZ, 0x1f, RZ ;  /* 0x0000001fff041819 */ /* 0x002fe200000006ff */
[----:B------:R-:W-:Y:S06]  /*7970*/  BRA.U !UP0, `(.L_x_126) ;  /* 0x0000000108247547 */ /* 0x000fec000b800000 */
[----:B------:R-:W1:Y:S01]  /*7980*/  S2R R0, SR_CgaCtaId ;  /* 0x0000000000007919 */ /* 0x000e620000008800 */
[----:B------:R-:W-:Y:S01]  /*7990*/  IMAD.U32 R2, RZ, RZ, UR47 ;  /* 0x0000002fff027e24 */ /* 0x000fe2000f8e00ff */
[----:B------:R-:W-:Y:S04]  /*79a0*/  UIADD3 UR4, UPT, UPT, UR47, 0x1, URZ ;  /* 0x000000012f047890 */ /* 0x000fe8000fffe0ff */
[----:B------:R-:W-:Y:S01]  /*79b0*/  @P1 LEA R2, R2, UR43, 0x3 ;  /* 0x0000002b02021c11 */ /* 0x000fe2000f8e18ff */
[----:B------:R-:W-:Y:S04]  /*79c0*/  UISETP.NE.AND UP0, UPT, UR4, 0x4, UPT ;  /* 0x000000040400788c */ /* 0x000fe8000bf05270 */
[----:B------:R-:W-:Y:S01]  /*79d0*/  @P1 VIADD R5, R2, 0xa0 ;  /* 0x000000a002051836 */ /* 0x000fe20000000000 */
[----:B------:R-:W-:Y:S04]  /*79e0*/  USEL UR47, UR4, URZ, UP0 ;  /* 0x000000ff042f7287 */ /* 0x000fe80008000000 */
[----:B-1----:R-:W-:Y:S04]  /*79f0*/  @P1 PRMT R0, R0, 0x654, R5 ;  /* 0x0000065400001816 */ /* 0x002fe80000000005 */
[----:B------:R1:W-:Y:S04]  /*7a00*/  @P1 SYNCS.ARRIVE.TRANS64.RED.A1T0 RZ, [R0+URZ], RZ ;  /* 0x000000ff00ff19a7 */ /* 0x0003e800081004ff */
.L_x_126:
[----:B------:R-:W3:Y:S01]  /*7a10*/  @P1 SYNCS.PHASECHK.TRANS64.TRYWAIT P0, [R3+URZ+0x80], R4 ;  /* 0x00008004030015a7 */ /* 0x000ee200080011ff */
[----:B------:R-:W-:Y:S01]  /*7a20*/  BSSY B1, `(.L_x_127) ;  /* 0x0000016000017945 */ /* 0x000fe20003800000 */
[----:B---3--:R-:W-:Y:S03]  /*7a30*/  @P1 SEL R85, RZ, 0x1, !P0 ;  /* 0x00000001ff551807 */ /* 0x008fe60004000000 */
[----:B------:R-:W-:Y:S05]  /*7a40*/  @!P1 BRA `(.L_x_128) ;  /* 0x00000000004c9947 */ /* 0x000fea0003800000 */
[----:B------:R-:W-:Y:S01]  /*7a50*/  ISETP.NE.AND P0, PT, R85, RZ, PT ;  /* 0x000000ff5500720c */ /* 0x000fe20003f05270 */
[----:B------:R-:W-:Y:S01]  /*7a60*/  BSSY B0, `(.L_x_129) ;  /* 0x000000b000007945 */ /* 0x000fe20003800000 */
[----:B------:R-:W-:Y:S11]  /*7a70*/  ISETP.NE.AND P1, PT, R86, RZ, PT ;  /* 0x000000ff5600720c */ /* 0x000ff60003f25270 */
[----:B------:R-:W-:Y:S02]  /*7a80*/  @!UPT UIADD3 URZ, UPT, UPT, URZ, URZ, URZ ;  /* 0x000000fffffff290 */ /* 0x000fe4000fffe0ff */
[C---:B------:R-:W-:Y:S01]  /*7a90*/  @P1 IMAD R6, R84.reuse, 0x2000, R78 ;  /* 0x0000200054061824 */ /* 0x040fe200078e024e */
[C---:B------:R-:W-:Y:S01]  /*7aa0*/  @P1 LEA R4, R84.reuse, R76, 0xd ;  /* 0x0000004c54041211 */ /* 0x040fe200078e68ff */
[C---:B------:R-:W-:Y:S02]  /*7ab0*/  @P1 IMAD R5, R84.reuse, 0x2000, R77 ;  /* 0x0000200054051824 */ /* 0x040fe400078e024d */
[----:B------:R-:W-:Y:S01]  /*7ac0*/  @P1 IMAD R2, R84, 0x2000, R73 ;  /* 0x0000200054021824 */ /* 0x000fe200078e0249 */
[----:B------:R-:W-:Y:S06]  /*7ad0*/  @P0 BRA `(.L_x_130) ;  /* 0x00000000000c0947 */ /* 0x000fec0003800000 */
[----:B-1----:R-:W-:Y:S04]  /*7ae0*/  SHF.L.U32 R0, RZ, 0x1f, RZ ;  /* 0x0000001fff007819 */ /* 0x002fe800000006ff */
[----:B------:R-:W1:Y:S02]  /*7af0*/  SYNCS.PHASECHK.TRANS64.TRYWAIT P0, [R3+URZ+0x80], R0 ;  /* 0x00008000030075a7 */ /* 0x000e6400080011ff */
[----:B-1----:R-:W-:Y:S05]  /*7b00*/  @!P0 BRA `(.L_x_131) ;  /* 0x0000005000e08947 */ /* 0x002fea0003800000 */
.L_x_130:
[----:B------:R-:W-:Y:S05]  /*7b10*/  BSYNC B0 ;  /* 0x0000000000007941 */ /* 0x000fea0003800000 */
.L_x_129:
[----:B------:R-:W-:Y:S02]  /*7b20*/  ISETP.NE.AND P0, PT, R86, RZ, PT ;  /* 0x000000ff5600720c */ /* 0x000fe40003f05270 */
[----:B------:R-:W-:Y:S11]  /*7b30*/  IADD3 R84, PT, PT, R84, 0x1, RZ ;  /* 0x0000000154547810 */ /* 0x000ff60007ffe0ff */
[----:B------:R3:W4:Y:S04]  /*7b40*/  @P0 LDS.128 R56, [R6] ;  /* 0x0000000006380984 */ /* 0x0007280000000c00 */
[----:B------:R3:W1:Y:S04]  /*7b50*/  @P0 LDS.128 R52, [R5+0x10] ;  /* 0x0000100005340984 */ /* 0x0006680000000c00 */
[----:B------:R3:W1:Y:S04]  /*7b60*/  @P0 LDS.128 R48, [R4+0x20] ;  /* 0x0000200004300984 */ /* 0x0006680000000c00 */
[----:B------:R3:W1:Y:S02]  /*7b70*/  @P0 LDS.128 R44, [R2+0x30] ;  /* 0x00003000022c0984 */ /* 0x0006640000000c00 */
.L_x_128:
[----:B------:R-:W-:Y:S05]  /*7b80*/  BSYNC B1 ;  /* 0x0000000000017941 */ /* 0x000fea0003800000 */
.L_x_127:
[----:B-1----:R-:W-:Y:S05]  /*7b90*/  VIADD R0, R25, 0x10 ;  /* 0x0000001019007836 */ /* 0x002fea0000000000 */
[----:B------:R-:W-:Y:S04]  /*7ba0*/  SHF.R.U32.HI R0, RZ, 0x15, R0 ;  /* 0x00000015ff007819 */ /* 0x000fe80000011600 */
[----:B------:R-:W-:Y:S11]  /*7bb0*/  LOP3.LUT P0, RZ, R0, 0x3, R67, 0x48, !PT ;  /* 0x0000000300ff7812 */ /* 0x000ff60007804843 */
[----:B------:R-:W-:Y:S02]  /*7bc0*/  @!UPT UIADD3 URZ, UPT, UPT, URZ, URZ, URZ ;  /* 0x000000fffffff290 */ /* 0x000fe4000fffe0ff */
[----:B------:R-:W-:Y:S05]  /*7bd0*/  @!P0 BRA `(.L_x_132) ;  /* 0x0000000000408947 */ /* 0x000fea0003800000 */
[----:B------:R-:W1:Y:S01]  /*7be0*/  LDCU.64 UR8, c[0x4][0x70] ;  /* 0x01000e00ff0877ac */ /* 0x000e620008000a00 */
[----:B------:R-:W-:Y:S01]  /*7bf0*/  MOV R3, 0x0 ;  /* 0x0000000000037802 */ /* 0x000fe20000000f00 */
[----:B------:R-:W-:Y:S02]  /*7c00*/  HFMA2 R12, -RZ, RZ, 0, 5.9604644775390625e-08 ;  /* 0x00000001ff0c7431 */ /* 0x000fe400000001ff */
[----:B------:R-:W-:Y:S02]  /*7c10*/  IMAD.MOV.U32 R8, RZ, RZ, 0x192 ;  /* 0x00000192ff087424 */ /* 0x000fe400078e00ff */
[----:B------:R-:W-:Y:S01]  /*7c20*/  IMAD.MOV.U32 R13, RZ, RZ, RZ ;  /* 0x000000ffff0d7224 */ /* 0x000fe200078e00ff */
[----:B------:R-:W5:Y:S01]  /*7c30*/  LDCU.64 UR6, c[0x4][0x78] ;  /* 0x01000f00ff0677ac */ /* 0x000f620008000a00 */
[----:B---3--:R-:W3:Y:S01]  /*7c40*/  LDC.64 R2, c[0x4][R3] ;  /* 0x0100000003027b82 */ /* 0x008ee20000000a00 */
[----:B------:R-:W2:Y:S01]  /*7c50*/  LDCU.64 UR4, c[0x4][0x10] ;  /* 0x01000200ff0477ac */ /* 0x000ea20008000a00 */
[----:B-1----:R-:W-:Y:S01]  /*7c60*/  MOV R5, UR9 ;  /* 0x0000000900057c02 */ /* 0x002fe20008000f00 */
[----:B------:R-:W-:Y:S01]  /*7c70*/  IMAD.U32 R4, RZ, RZ, UR8 ;  /* 0x00000008ff047e24 */ /* 0x000fe2000f8e00ff */
[----:B-----5:R-:W-:Y:S01]  /*7c80*/  MOV R7, UR7 ;  /* 0x0000000700077c02 */ /* 0x020fe20008000f00 */
[----:B------:R-:W-:Y:S01]  /*7c90*/  IMAD.U32 R6, RZ, RZ, UR6 ;  /* 0x00000006ff067e24 */ /* 0x000fe2000f8e00ff */
[----:B--2---:R-:W-:Y:S01]  /*7ca0*/  MOV R11, UR5 ;  /* 0x00000005000b7c02 */ /* 0x004fe20008000f00 */
[----:B------:R-:W-:Y:S02]  /*7cb0*/  IMAD.U32 R10, RZ, RZ, UR4 ;  /* 0x00000004ff0a7e24 */ /* 0x000fe4000f8e00ff */
[----:B------:R-:W-:Y:S07]  /*7cc0*/  LEPC R20, `(.L_x_132) ;  /* 0x000000001014794e */ /* 0x000fee0000000000 */
[----:B---34-:R-:W-:Y:S05]  /*7cd0*/  CALL.ABS.NOINC R2 ;  /* 0x0000000002007343 */ /* 0x018fea0003c00000 */
.L_x_132:
[----:B----4-:R-:W-:Y:S01]  /*7ce0*/  LOP3.LUT R20, R56, 0xffffe000, RZ, 0xc0, !PT ;  /* 0xffffe00038147812 */ /* 0x010fe200078ec0ff */
[----:B------:R-:W-:Y:S05]  /*7cf0*/  WARPSYNC.ALL ;  /* 0x0000000000007948 */ /* 0x000fea0003800000 */
[----:B------:R-:W-:Y:S01]  /*7d00*/  R2UR UR4, R25 ;  /* 0x00000000190472ca */ /* 0x000fe200000e0000 */
[----:B------:R-:W1:Y:S01]  /*7d10*/  S2R R87, SR_CgaCtaId ;  /* 0x0000000000577919 */ /* 0x000e620000008800 */
[----:B------:R-:W-:Y:S01]  /*7d20*/  LOP3.LUT R21, R57, 0xffffe000, RZ, 0xc0, !PT ;  /* 0xffffe00039157812 */ /* 0x000fe200078ec0ff */
[----:B------:R-:W-:Y:S01]  /*7d30*/  IMAD.U32 R40, RZ, RZ, UR47 ;  /* 0x0000002fff287e24 */ /* 0x000fe2000f8e00ff */
[----:B------:R-:W-:Y:S01]  /*7d40*/  LOP3.LUT R41, R58, 0xffffe000, RZ, 0xc0, !PT ;  /* 0xffffe0003a297812 */ /* 0x000fe200078ec0ff */
[----:B------:R-:W-:Y:S01]  /*7d50*/  BSSY.RECONVERGENT B0, `(.L_x_133) ;  /* 0x000005b000007945 */ /* 0x000fe20003800200 */
[----:B------:R-:W-:Y:S02]  /*7d60*/  LOP3.LUT R26, R48, 0xffffe000, RZ, 0xc0, !PT ;  /* 0xffffe000301a7812 */ /* 0x000fe400078ec0ff */
[----:B------:R-:W-:Y:S02]  /*7d70*/  ISETP.NE.AND P6, PT, R82, RZ, PT ;  /* 0x000000ff5200720c */ /* 0x000fe40003fc5270 */
[----:B------:R-:W-:Y:S03]  /*7d80*/  ISETP.NE.AND P0, PT, R80, RZ, PT ;  /* 0x000000ff5000720c */ /* 0x000fe60003f05270 */
[----:B---3--:R-:W3:Y:S08]  /*7d90*/  LDTM.x16 R4, tmem[UR4+0x10] ;  /* 0x00001004000479ee */ /* 0x008ef00008240000 */
[----:B------:R-:W-:Y:S02]  /*7da0*/  @P6 LEA R40, R40, UR43, 0x3 ;  /* 0x0000002b28286c11 */ /* 0x000fe4000f8e18ff */
[----:B------:R-:W-:Y:S03]  /*7db0*/  @P6 SHF.L.U32 R89, RZ, 0x1f, RZ ;  /* 0x0000001fff596819 */ /* 0x000fe600000006ff */
[----:B------:R-:W-:Y:S01]  /*7dc0*/  @P6 VIADD R88, R40, 0xa0 ;  /* 0x000000a028586836 */ /* 0x000fe20000000000 */
[----:B------:R-:W-:Y:S04]  /*7dd0*/  LEA R40, R84, UR43, 0x3 ;  /* 0x0000002b54287c11 */ /* 0x000fe8000f8e18ff */
[----:B-1----:R-:W-:Y:S01]  /*7de0*/  @P6 PRMT R88, R87, 0x654, R88 ;  /* 0x0000065457586816 */ /* 0x002fe20000000058 */
[C---:B---3--:R-:W-:Y:S01]  /*7df0*/  FMUL R0, R24.reuse, R4 ;  /* 0x0000000418007220 */ /* 0x048fe20000400000 */
[C---:B------:R-:W-:Y:S01]  /*7e00*/  FMUL R2, R24.reuse, R5 ;  /* 0x0000000518027220 */ /* 0x040fe20000400000 */
[C---:B------:R-:W-:Y:S01]  /*7e10*/  FMUL R3, R24.reuse, R10 ;  /* 0x0000000a18037220 */ /* 0x040fe20000400000 */
[----:B------:R-:W-:Y:S01]  /*7e20*/  FMUL R4, R24, R11 ;  /* 0x0000000b18047220 */ /* 0x000fe20000400000 */
[C---:B------:R-:W-:Y:S01]  /*7e30*/  FFMA R28, R27.reuse, R20, R0 ;  /* 0x000000141b1c7223 */ /* 0x040fe20000000000 */
[----:B------:R-:W-:Y:S01]  /*7e40*/  LOP3.LUT R20, R52, 0xffffe000, RZ, 0xc0, !PT ;  /* 0xffffe00034147812 */ /* 0x000fe200078ec0ff */
[----:B------:R-:W-:Y:S01]  /*7e50*/  FFMA R29, R27, R21, R2 ;  /* 0x000000151b1d7223 */ /* 0x000fe20000000002 */
[----:B------:R-:W-:Y:S01]  /*7e60*/  LOP3.LUT R21, R59, 0xffffe000, RZ, 0xc0, !PT ;  /* 0xffffe0003b157812 */ /* 0x000fe200078ec0ff */
[C---:B------:R-:W-:Y:S01]  /*7e70*/  FMUL R0, R24.reuse, R6 ;  /* 0x0000000618007220 */ /* 0x040fe20000400000 */
[----:B------:R-:W-:Y:S01]  /*7e80*/  F2FP.TF32.F32.PACK_B R28, R28 ;  /* 0x0000001cff1c723e */ /* 0x000fe200024050ff */
[C---:B------:R-:W-:Y:S01]  /*7e90*/  FMUL R2, R24.reuse, R7 ;  /* 0x0000000718027220 */ /* 0x040fe20000400000 */
[----:B------:R-:W-:Y:S01]  /*7ea0*/  F2FP.TF32.F32.PACK_B R29, R29 ;  /* 0x0000001dff1d723e */ /* 0x000fe200024050ff */
[----:B------:R-:W-:Y:S01]  /*7eb0*/  FFMA R30, R27, R41, R0 ;  /* 0x000000291b1e7223 */ /* 0x000fe20000000000 */
[----:B------:R-:W-:Y:S01]  /*7ec0*/  LOP3.LUT R41, R55, 0xffffe000, RZ, 0xc0, !PT ;  /* 0xffffe00037297812 */ /* 0x000fe200078ec0ff */
[----:B------:R-:W-:Y:S01]  /*7ed0*/  FFMA R31, R27, R21, R2 ;  /* 0x000000151b1f7223 */ /* 0x000fe20000000002 */
[----:B------:R-:W-:Y:S01]  /*7ee0*/  LOP3.LUT R21, R53, 0xffffe000, RZ, 0xc0, !PT ;  /* 0xffffe00035157812 */ /* 0x000fe200078ec0ff */
[C---:B------:R-:W-:Y:S01]  /*7ef0*/  FMUL R0, R24.reuse, R8 ;  /* 0x0000000818007220 */ /* 0x040fe20000400000 */
[----:B------:R-:W-:Y:S01]  /*7f00*/  F2FP.TF32.F32.PACK_B R30, R30 ;  /* 0x0000001eff1e723e */ /* 0x000fe200024050ff */
[----:B------:R-:W-:Y:S01]  /*7f10*/  FMUL R2, R24, R9 ;  /* 0x0000000918027220 */ /* 0x000fe20000400000 */
[----:B------:R-:W-:Y:S01]  /*7f20*/  F2FP.TF32.F32.PACK_B R31, R31 ;  /* 0x0000001fff1f723e */ /* 0x000fe200024050ff */
[C---:B------:R-:W-:Y:S01]  /*7f30*/  FFMA R32, R27.reuse, R20, R0 ;  /* 0x000000141b207223 */ /* 0x040fe20000000000 */
[----:B------:R-:W-:Y:S01]  /*7f40*/  LOP3.LUT R20, R54, 0xffffe000, RZ, 0xc0, !PT ;  /* 0xffffe00036147812 */ /* 0x000fe200078ec0ff */
[----:B------:R-:W-:Y:S01]  /*7f50*/  FFMA R33, R27, R21, R2 ;  /* 0x000000151b217223 */ /* 0x000fe20000000002 */
[C---:B------:R-:W-:Y:S01]  /*7f60*/  FMUL R5, R24.reuse, R12 ;  /* 0x0000000c18057220 */ /* 0x040fe20000400000 */
[----:B------:R1:W-:Y:S01]  /*7f70*/  STS.128 [R78+0x2000], R28 ;  /* 0x0020001c4e007388 */ /* 0x0003e20000000c00 */
[----:B------:R-:W-:Y:S01]  /*7f80*/  LOP3.LUT R21, R49, 0xffffe000, RZ, 0xc0, !PT ;  /* 0xffffe00031157812 */ /* 0x000fe200078ec0ff */
[C---:B------:R-:W-:Y:S01]  /*7f90*/  FFMA R34, R27.reuse, R20, R3 ;  /* 0x000000141b227223 */ /* 0x040fe20000000003 */
[----:B------:R-:W-:Y:S01]  /*7fa0*/  FFMA R35, R27, R41, R4 ;  /* 0x000000291b237223 */ /* 0x000fe20000000004 */
        /* <DEDUP_REMOVED lines=22> */
[----:B------:R-:W-:Y:S02]  /*8110*/  F2FP.TF32.F32.PACK_B R36, R36 ;  /* 0x00000024ff24723e */ /* 0x000fe400024050ff */
[----:B------:R-:W-:Y:S02]  /*8120*/  F2FP.TF32.F32.PACK_B R37, R37 ;  /* 0x00000025ff25723e */ /* 0x000fe400024050ff */
[----:B------:R-:W-:Y:S01]  /*8130*/  F2FP.TF32.F32.PACK_B R38, R38 ;  /* 0x00000026ff26723e */ /* 0x000fe200024050ff */
[C---:B-1----:R-:W-:Y:S01]  /*8140*/  FFMA R28, R27.reuse, R20, R9 ;  /* 0x000000141b1c7223 */ /* 0x042fe20000000009 */
[----:B------:R-:W-:Y:S01]  /*8150*/  F2FP.TF32.F32.PACK_B R39, R39 ;  /* 0x00000027ff27723e */ /* 0x000fe200024050ff */
[C---:B------:R-:W-:Y:S01]  /*8160*/  FFMA R29, R27.reuse, R21, R10 ;  /* 0x000000151b1d7223 */ /* 0x040fe2000000000a */
[C---:B------:R-:W-:Y:S01]  /*8170*/  FFMA R30, R27.reuse, R26, R11 ;  /* 0x0000001a1b1e7223 */ /* 0x040fe2000000000b */
[----:B------:R-:W-:Y:S01]  /*8180*/  FFMA R31, R27, R41, R12 ;  /* 0x000000291b1f7223 */ /* 0x000fe2000000000c */
[----:B------:R-:W-:Y:S01]  /*8190*/  F2FP.TF32.F32.PACK_B R28, R28 ;  /* 0x0000001cff1c723e */ /* 0x000fe200024050ff */
[----:B------:R3:W-:Y:S01]  /*81a0*/  STS.128 [R76+0x2020], R36 ;  /* 0x002020244c007388 */ /* 0x0007e20000000c00 */
[----:B------:R-:W-:Y:S02]  /*81b0*/  F2FP.TF32.F32.PACK_B R29, R29 ;  /* 0x0000001dff1d723e */ /* 0x000fe400024050ff */
        /* <DEDUP_REMOVED lines=8> */
[----:B-1----:R-:W1:Y:S02]  /*8240*/  FENCE.VIEW.ASYNC.S ;  /* 0x00000000000073c6 */ /* 0x002e640000000000 */
[----:B-1----:R-:W-:Y:S06]  /*8250*/  BAR.SYNC.DEFER_BLOCKING 0x1, 0x80 ;  /* 0x0042000000007b1d */ /* 0x002fec0000010000 */
[----:B------:R-:W-:Y:S05]  /*8260*/  @P0 BRA `(.L_x_134) ;  /* 0x0000000000240947 */ /* 0x000fea0003800000 */
[----:B------:R-:W-:Y:S02]  /*8270*/  UIADD3 UR4, UP0, UPT, UR54, 0x680, URZ ;  /* 0x0000068036047890 */ /* 0x000fe4000ff1e0ff */
[----:B------:R-:W-:Y:S02]  /*8280*/  UIADD3 UR9, UPT, UPT, UR49, 0x10, URZ ;  /* 0x0000001031097890 */ /* 0x000fe4000fffe0ff */
[----:B------:R-:W-:Y:S02]  /*8290*/  UIADD3 UR8, UPT, UPT, UR43, 0x2200, URZ ;  /* 0x000022002b087890 */ /* 0x000fe4000fffe0ff */
[----:B------:R-:W-:Y:S01]  /*82a0*/  UIADD3.X UR5, UPT, UPT, URZ, UR55, URZ, UP0, !UPT ;  /* 0x00000037ff057290 */ /* 0x000fe200087fe4ff */
[----:B------:R-:W-:Y:S01]  /*82b0*/  UMOV UR10, UR50 ;  /* 0x00000032000a7c82 */ /* 0x000fe20008000000 */
[----:B------:R-:W-:Y:S07]  /*82c0*/  UMOV UR11, UR36 ;  /* 0x00000024000b7c82 */ /* 0x000fee0008000000 */
[----:B------:R1:W-:Y:S01]  /*82d0*/  UTMASTG.3D [UR8], [UR4] ;  /* 0x00000008040073b5 */ /* 0x0003e20008010000 */
[----:B------:R0:W-:Y:S01]  /*82e0*/  UTMACMDFLUSH ;  /* 0x00000000000079b7 */ /* 0x0001e20000000000 */
[----:B-1----:R-:W-:Y:S04]  /*82f0*/  DEPBAR.LE SB0, 0x1 ;  /* 0x000080400000791a */ /* 0x002fe80000000000 */
.L_x_134:
[----:B------:R-:W-:Y:S05]  /*8300*/  BSYNC.RECONVERGENT B0 ;  /* 0x0000000000007941 */ /* 0x000fea0003800200 */
.L_x_133:
[----:B------:R-:W-:Y:S01]  /*8310*/  BAR.SYNC.DEFER_BLOCKING 0x1, 0x80 ;  /* 0x0042000000007b1d */ /* 0x000fe20000010000 */
[----:B------:R-:W-:Y:S04]  /*8320*/  UIADD3 UR4, UPT, UPT, UR47, 0x1, URZ ;  /* 0x000000012f047890 */ /* 0x000fe8000fffe0ff */
[----:B------:R-:W-:Y:S04]  /*8330*/  UISETP.NE.AND UP0, UPT, UR4, 0x4, UPT ;  /* 0x000000040400788c */ /* 0x000fe8000bf05270 */
[----:B------:R-:W-:Y:S01]  /*8340*/  USEL UR46, UR4, URZ, UP0 ;  /* 0x000000ff042e7287 */ /* 0x000fe20008000000 */
[----:B------:R1:W-:Y:S01]  /*8350*/  @P6 SYNCS.ARRIVE.TRANS64.RED.A1T0 RZ, [R88+URZ], RZ ;  /* 0x000000ff58ff69a7 */ /* 0x0003e200081004ff */
[----:B------:R-:W-:Y:S01]  /*8360*/  BSSY B1, `(.L_x_135) ;  /* 0x0000017000017945 */ /* 0x000fe20003800000 */
[----:B------:R-:W4:Y:S02]  /*8370*/  @P6 SYNCS.PHASECHK.TRANS64.TRYWAIT P0, [R40+URZ+0x80], R89 ;  /* 0x00008059280065a7 */ /* 0x000f2400080011ff */
[----:B----4-:R-:W-:Y:S01]  /*8380*/  @P6 SEL R85, RZ, 0x1, !P0 ;  /* 0x00000001ff556807 */ /* 0x010fe20004000000 */
[----:B-1----:R-:W-:Y:S06]  /*8390*/  @!P6 BRA `(.L_x_136) ;  /* 0x00000000004ce947 */ /* 0x002fec0003800000 */
        /* <DEDUP_REMOVED lines=9> */
[----:B------:R-:W-:Y:S04]  /*8430*/  SHF.L.U32 R5, RZ, 0x1f, RZ ;  /* 0x0000001fff057819 */ /* 0x000fe800000006ff */
[----:B------:R-:W1:Y:S02]  /*8440*/  SYNCS.PHASECHK.TRANS64.TRYWAIT P0, [R40+URZ+0x80], R5 ;  /* 0x00008005280075a7 */ /* 0x000e6400080011ff */
[----:B-1----:R-:W-:Y:S05]  /*8450*/  @!P0 BRA `(.L_x_139) ;  /* 0x0000004800a08947 */ /* 0x002fea0003800000 */
.L_x_138:
[----:B------:R-:W-:Y:S05]  /*8460*/  BSYNC B0 ;  /* 0x0000000000007941 */ /* 0x000fea0003800000 */
.L_x_137:
[----:B------:R-:W-:Y:S02]  /*8470*/  ISETP.NE.AND P0, PT, R86, RZ, PT ;  /* 0x000000ff5600720c */ /* 0x000fe40003f05270 */
[----:B------:R-:W-:Y:S11]  /*8480*/  IADD3 R84, PT, PT, R84, 0x1, RZ ;  /* 0x0000000154547810 */ /* 0x000ff60007ffe0ff */
[----:B------:R4:W1:Y:S04]  /*8490*/  @P0 LDS.128 R56, [R4] ;  /* 0x0000000004380984 */ /* 0x0008680000000c00 */
[----:B------:R4:W1:Y:S04]  /*84a0*/  @P0 LDS.128 R52, [R3+0x10] ;  /* 0x0000100003340984 */ /* 0x0008680000000c00 */
[----:B------:R4:W1:Y:S04]  /*84b0*/  @P0 LDS.128 R48, [R2+0x20] ;  /* 0x0000200002300984 */ /* 0x0008680000000c00 */
[----:B------:R4:W1:Y:S02]  /*84c0*/  @P0 LDS.128 R44, [R0+0x30] ;  /* 0x00003000002c0984 */ /* 0x0008640000000c00 */
.L_x_136:
[----:B------:R-:W-:Y:S05]  /*84d0*/  BSYNC B1 ;  /* 0x0000000000017941 */ /* 0x000fea0003800000 */
.L_x_135:
[----:B----4-:R-:W-:Y:S05]  /*84e0*/  VIADD R0, R25, 0x20 ;  /* 0x0000002019007836 */ /* 0x010fea0000000000 */
        /* <DEDUP_REMOVED lines=9> */
[----:B------:R-:W4:Y:S01]  /*8580*/  LDCU.64 UR6, c[0x4][0x78] ;  /* 0x01000f00ff0677ac */ /* 0x000f220008000a00 */
[----:B------:R-:W2:Y:S01]  /*8590*/  LDC.64 R2, c[0x4][R3] ;  /* 0x0100000003027b82 */ /* 0x000ea20000000a00 */
[----:B------:R-:W5:Y:S01]  /*85a0*/  LDCU.64 UR4, c[0x4][0x10] ;  /* 0x01000200ff0477ac */ /* 0x000f620008000a00 */
[----:B-1----:R-:W-:Y:S01]  /*85b0*/  MOV R5, UR9 ;  /* 0x0000000900057c02 */ /* 0x002fe20008000f00 */
[----:B------:R-:W-:Y:S01]  /*85c0*/  IMAD.U32 R4, RZ, RZ, UR8 ;  /* 0x00000008ff047e24 */ /* 0x000fe2000f8e00ff */
[----:B----4-:R-:W-:Y:S01]  /*85d0*/  MOV R7, UR7 ;  /* 0x0000000700077c02 */ /* 0x010fe20008000f00 */
[----:B------:R-:W-:Y:S01]  /*85e0*/  IMAD.U32 R6, RZ, RZ, UR6 ;  /* 0x00000006ff067e24 */ /* 0x000fe2000f8e00ff */
[----:B-----5:R-:W-:Y:S01]  /*85f0*/  MOV R11, UR5 ;  /* 0x00000005000b7c02 */ /* 0x020fe20008000f00 */
[----:B------:R-:W-:Y:S02]  /*8600*/  IMAD.U32 R10, RZ, RZ, UR4 ;  /* 0x00000004ff0a7e24 */ /* 0x000fe4000f8e00ff */
[----:B------:R-:W-:Y:S07]  /*8610*/  LEPC R20, `(.L_x_140) ;  /* 0x000000001014794e */ /* 0x000fee0000000000 */
[----:B--23--:R-:W-:Y:S05]  /*8620*/  CALL.ABS.NOINC R2 ;  /* 0x0000000002007343 */ /* 0x00cfea0003c00000 */
.L_x_140:
[----:B-1----:R-:W-:Y:S01]  /*8630*/  LOP3.LUT R20, R56, 0xffffe000, RZ, 0xc0, !PT ;  /* 0xffffe00038147812 */ /* 0x002fe200078ec0ff */
[----:B------:R-:W-:Y:S05]  /*8640*/  WARPSYNC.ALL ;  /* 0x0000000000007948 */ /* 0x000fea0003800000 */
[----:B------:R-:W-:Y:S01]  /*8650*/  R2UR UR4, R25 ;  /* 0x00000000190472ca */ /* 0x000fe200000e0000 */
[----:B------:R-:W-:Y:S01]  /*8660*/  IMAD.U32 R88, RZ, RZ, UR46 ;  /* 0x0000002eff587e24 */ /* 0x000fe2000f8e00ff */
[----:B------:R-:W-:Y:S01]  /*8670*/  LOP3.LUT R21, R57, 0xffffe000, RZ, 0xc0, !PT ;  /* 0xffffe00039157812 */ /* 0x000fe200078ec0ff */
[----:B------:R-:W-:Y:S01]  /*8680*/  BSSY.RECONVERGENT B0, `(.L_x_141) ;  /* 0x000005c000007945 */ /* 0x000fe20003800200 */
[----:B------:R-:W-:Y:S02]  /*8690*/  LOP3.LUT R41, R58, 0xffffe000, RZ, 0xc0, !PT ;  /* 0xffffe0003a297812 */ /* 0x000fe400078ec0ff */
[----:B------:R-:W-:Y:S02]  /*86a0*/  LOP3.LUT R26, R54, 0xffffe000, RZ, 0xc0, !PT ;  /* 0xffffe000361a7812 */ /* 0x000fe400078ec0ff */
[----:B------:R-:W-:Y:S02]  /*86b0*/  LOP3.LUT R40, R50, 0xffffe000, RZ, 0xc0, !PT ;  /* 0xffffe00032287812 */ /* 0x000fe400078ec0ff */
[----:B------:R-:W-:Y:S02]  /*86c0*/  ISETP.NE.AND P6, PT, R82, RZ, PT ;  /* 0x000000ff5200720c */ /* 0x000fe40003fc5270 */
[----:B------:R-:W-:Y:S01]  /*86d0*/  ISETP.NE.AND P0, PT, R80, RZ, PT ;  /* 0x000000ff5000720c */ /* 0x000fe20003f05270 */
[----:B------:R-:W1:Y:S01]  /*86e0*/  LDTM.x16 R4, tmem[UR4+0x20] ;  /* 0x00002004000479ee */ /* 0x000e620008240000 */
[----:B------:R-:W-:Y:S09]  /*86f0*/  LEA R89, R84, UR43, 0x3 ;  /* 0x0000002b54597c11 */ /* 0x000ff2000f8e18ff */
[----:B------:R-:W-:Y:S02]  /*8700*/  @P6 LEA R88, R88, UR43, 0x3 ;  /* 0x0000002b58586c11 */ /* 0x000fe4000f8e18ff */
[----:B------:R-:W-:Y:S03]  /*8710*/  @P6 SHF.L.U32 R90, RZ, 0x1f, RZ ;  /* 0x0000001fff5a6819 */ /* 0x000fe600000006ff */
[----:B------:R-:W-:Y:S05]  /*8720*/  @P6 VIADD R88, R88, 0xa0 ;  /* 0x000000a058586836 */ /* 0x000fea0000000000 */
[----:B------:R-:W-:Y:S01]  /*8730*/  @P6 PRMT R88, R87, 0x654, R88 ;  /* 0x0000065457586816 */ /* 0x000fe20000000058 */
[C---:B-1----:R-:W-:Y:S01]  /*8740*/  FMUL R0, R24.reuse, R4 ;  /* 0x0000000418007220 */ /* 0x042fe20000400000 */
[C---:B------:R-:W-:Y:S01]  /*8750*/  FMUL R2, R24.reuse, R5 ;  /* 0x0000000518027220 */ /* 0x040fe20000400000 */
[C---:B------:R-:W-:Y:S01]  /*8760*/  FMUL R3, R24.reuse, R10 ;  /* 0x0000000a18037220 */ /* 0x040fe20000400000 */
[----:B------:R-:W-:Y:S01]  /*8770*/  FMUL R4, R24, R11 ;  /* 0x0000000b18047220 */ /* 0x000fe20000400000 */
[C---:B---3--:R-:W-:Y:S01]  /*8780*/  FFMA R28, R27.reuse, R20, R0 ;  /* 0x000000141b1c7223 */ /* 0x048fe20000000000 */
        /* <DEDUP_REMOVED lines=9> */
[C---:B------:R-:W-:Y:S01]  /*8820*/  FFMA R31, R27.reuse, R21, R2 ;  /* 0x000000151b1f7223 */ /* 0x040fe20000000002 */
[C---:B------:R-:W-:Y:S01]  /*8830*/  FMUL R0, R24.reuse, R8 ;  /* 0x0000000818007220 */ /* 0x040fe20000400000 */
[C---:B------:R-:W-:Y:S01]  /*8840*/  FMUL R2, R24.reuse, R9 ;  /* 0x0000000918027220 */ /* 0x040fe20000400000 */
[----:B------:R-:W-:Y:S01]  /*8850*/  F2FP.TF32.F32.PACK_B R30, R30 ;  /* 0x0000001eff1e723e */ /* 0x000fe200024050ff */
[----:B------:R-:W-:Y:S01]  /*8860*/  FMUL R5, R24, R12 ;  /* 0x0000000c18057220 */ /* 0x000fe20000400000 */
[----:B------:R-:W-:Y:S01]  /*8870*/  F2FP.TF32.F32.PACK_B R31, R31 ;  /* 0x0000001fff1f723e */ /* 0x000fe200024050ff */
[C---:B------:R-:W-:Y:S01]  /*8880*/  FFMA R32, R27.reuse, R20, R0 ;  /* 0x000000141b207223 */ /* 0x040fe20000000000 */
[C---:B------:R-:W-:Y:S01]  /*8890*/  FFMA R33, R27.reuse, R41, R2 ;  /* 0x000000291b217223 */ /* 0x040fe20000000002 */
[----:B------:R-:W-:Y:S01]  /*88a0*/  FFMA R34, R27, R26, R3 ;  /* 0x0000001a1b227223 */ /* 0x000fe20000000003 */
[----:B------:R-:W-:Y:S01]  /*88b0*/  LOP3.LUT R20, R55, 0xffffe000, RZ, 0xc0, !PT ;  /* 0xffffe00037147812 */ /* 0x000fe200078ec0ff */
[----:B------:R1:W-:Y:S01]  /*88c0*/  STS.128 [R78+0x4000], R28 ;  /* 0x0040001c4e007388 */ /* 0x0003e20000000c00 */
[----:B------:R-:W-:Y:S01]  /*88d0*/  LOP3.LUT R26, R48, 0xffffe000, RZ, 0xc0, !PT ;  /* 0xffffe000301a7812 */ /* 0x000fe200078ec0ff */
[C---:B------:R-:W-:Y:S01]  /*88e0*/  FMUL R6, R24.reuse, R13 ;  /* 0x0000000d18067220 */ /* 0x040fe20000400000 */
[----:B------:R-:W-:Y:S01]  /*88f0*/  LOP3.LUT R21, R49, 0xffffe000, RZ, 0xc0, !PT ;  /* 0xffffe00031157812 */ /* 0x000fe200078ec0ff */
[----:B------:R-:W-:Y:S01]  /*8900*/  FFMA R35, R27, R20, R4 ;  /* 0x000000141b237223 */ /* 0x000fe20000000004 */
        /* <DEDUP_REMOVED lines=22> */
[----:B------:R-:W-:Y:S02]  /*8a70*/  F2FP.TF32.F32.PACK_B R38, R38 ;  /* 0x00000026ff26723e */ /* 0x000fe400024050ff */
[----:B------:R-:W-:Y:S01]  /*8a80*/  F2FP.TF32.F32.PACK_B R39, R39 ;  /* 0x00000027ff27723e */ /* 0x000fe200024050ff */
[C---:B-1----:R-:W-:Y:S01]  /*8a90*/  FFMA R28, R27.reuse, R20, R9 ;  /* 0x000000141b1c7223 */ /* 0x042fe20000000009 */
[C---:B------:R-:W-:Y:S01]  /*8aa0*/  FFMA R29, R27.reuse, R21, R10 ;  /* 0x000000151b1d7223 */ /* 0x040fe2000000000a */
[C---:B------:R-:W-:Y:S01]  /*8ab0*/  FFMA R30, R27.reuse, R26, R11 ;  /* 0x0000001a1b1e7223 */ /* 0x040fe2000000000b */
[----:B------:R-:W-:Y:S01]  /*8ac0*/  FFMA R31, R27, R41, R12 ;  /* 0x000000291b1f7223 */ /* 0x000fe2000000000c */
[----:B------:R3:W-:Y:S01]  /*8ad0*/  STS.128 [R76+0x4020], R36 ;  /* 0x004020244c007388 */ /* 0x0007e20000000c00 */
[----:B------:R-:W-:Y:S02]  /*8ae0*/  F2FP.TF32.F32.PACK_B R28, R28 ;  /* 0x0000001cff1c723e */ /* 0x000fe400024050ff */
        /* <DEDUP_REMOVED lines=21> */
.L_x_142:
[----:B------:R-:W-:Y:S05]  /*8c40*/  BSYNC.RECONVERGENT B0 ;  /* 0x0000000000007941 */ /* 0x000fea0003800200 */
.L_x_141:
[----:B------:R-:W-:Y:S01]  /*8c50*/  BAR.SYNC.DEFER_BLOCKING 0x1, 0x80 ;  /* 0x0042000000007b1d */ /* 0x000fe20000010000 */
[----:B------:R-:W-:Y:S04]  /*8c60*/  UIADD3 UR4, UPT, UPT, UR46, 0x1, URZ ;  /* 0x000000012e047890 */ /* 0x000fe8000fffe0ff */
[----:B------:R-:W-:Y:S04]  /*8c70*/  UISETP.NE.AND UP0, UPT, UR4, 0x4, UPT ;  /* 0x000000040400788c */ /* 0x000fe8000bf05270 */
[----:B------:R-:W-:Y:S01]  /*8c80*/  USEL UR44, UR4, URZ, UP0 ;  /* 0x000000ff042c7287 */ /* 0x000fe20008000000 */
[----:B------:R1:W-:Y:S01]  /*8c90*/  @P6 SYNCS.ARRIVE.TRANS64.RED.A1T0 RZ, [R88+URZ], RZ ;  /* 0x000000ff58ff69a7 */ /* 0x0003e200081004ff */
[----:B------:R-:W-:Y:S01]  /*8ca0*/  BSSY B1, `(.L_x_143) ;  /* 0x000001c000017945 */ /* 0x000fe20003800000 */
[----:B------:R-:W4:Y:S01]  /*8cb0*/  @P6 SYNCS.PHASECHK.TRANS64.TRYWAIT P0, [R89+URZ+0x80], R90 ;  /* 0x0000805a590065a7 */ /* 0x000f2200080011ff */
[----:B-1----:R-:W-:Y:S01]  /*8cc0*/  HFMA2 R88, -RZ, RZ, 0, 0 ;  /* 0x00000000ff587431 */ /* 0x002fe200000001ff */
[----:B----4-:R-:W-:Y:S01]  /*8cd0*/  @P6 SEL R85, RZ, 0x1, !P0 ;  /* 0x00000001ff556807 */ /* 0x010fe20004000000 */
[----:B------:R-:W-:Y:S06]  /*8ce0*/  @!P6 BRA `(.L_x_144) ;  /* 0x00000000005ce947 */ /* 0x000fec0003800000 */
        /* <DEDUP_REMOVED lines=12> */
.L_x_146:
[----:B------:R-:W-:Y:S05]  /*8db0*/  BSYNC B0 ;  /* 0x0000000000007941 */ /* 0x000fea0003800000 */
.L_x_145:
[----:B------:R-:W-:Y:S01]  /*8dc0*/  ISETP.NE.AND P0, PT, R86, RZ, PT ;  /* 0x000000ff5600720c */ /* 0x000fe20003f05270 */
[----:B------:R-:W-:Y:S11]  /*8dd0*/  VIADD R84, R84, 0x1 ;  /* 0x0000000154547836 */ /* 0x000ff60000000000 */
[----:B------:R-:W-:Y:S01]  /*8de0*/  @!UPT UIADD3 URZ, UPT, UPT, URZ, URZ, URZ ;  /* 0x000000fffffff290 */ /* 0x000fe2000fffe0ff */
[----:B------:R4:W1:Y:S04]  /*8df0*/  @P0 LDS.128 R56, [R4] ;  /* 0x0000000004380984 */ /* 0x0008680000000c00 */
[----:B------:R4:W1:Y:S04]  /*8e00*/  @P0 LDS.128 R52, [R3+0x10] ;  /* 0x0000100003340984 */ /* 0x0008680000000c00 */
[----:B------:R4:W1:Y:S04]  /*8e10*/  @P0 LDS.128 R48, [R2+0x20] ;  /* 0x0000200002300984 */ /* 0x0008680000000c00 */
[----:B------:R4:W1:Y:S01]  /*8e20*/  @P0 LDS.128 R44, [R0+0x30] ;  /* 0x00003000002c0984 */ /* 0x0008620000000c00 */
[C---:B------:R-:W-:Y:S04]  /*8e30*/  ISETP.NE.AND P0, PT, R84.reuse, 0x4, PT ;  /* 0x000000045400780c */ /* 0x040fe80003f05270 */
[----:B------:R-:W-:Y:S02]  /*8e40*/  SEL R84, R84, RZ, P0 ;  /* 0x000000ff54547207 */ /* 0x000fe40000000000 */
[----:B------:R-:W-:Y:S02]  /*8e50*/  SEL R88, RZ, 0x1, P0 ;  /* 0x00000001ff587807 */ /* 0x000fe40000000000 */
.L_x_144:
[----:B------:R-:W-:Y:S05]  /*8e60*/  BSYNC B1 ;  /* 0x0000000000017941 */ /* 0x000fea0003800000 */
.L_x_143:
[----:B----4-:R-:W-:Y:S05]  /*8e70*/  VIADD R0, R25, 0x30 ;  /* 0x0000003019007836 */ /* 0x010fea0000000000 */
[----:B------:R-:W-:Y:S04]  /*8e80*/  SHF.R.U32.HI R0, RZ, 0x15, R0 ;  /* 0x00000015ff007819 */ /* 0x000fe80000011600 */
[----:B------:R-:W-:Y:S11]  /*8e90*/  LOP3.LUT P0, RZ, R0, 0x3, R67, 0x48, !PT ;  /* 0x0000000300ff7812 */ /* 0x000ff60007804843 */
[----:B------:R-:W-:Y:S02]  /*8ea0*/  @!UPT UIADD3 URZ, UPT, UPT, URZ, URZ, URZ ;  /* 0x000000fffffff290 */ /* 0x000fe4000fffe0ff */
[----:B------:R-:W-:Y:S05]  /*8eb0*/  @!P0 BRA `(.L_x_148) ;  /* 0x0000000000408947 */ /* 0x000fea0003800000 */
[----:B------:R-:W4:Y:S01]  /*8ec0*/  LDCU.64 UR8, c[0x4][0x70] ;  /* 0x01000e00ff0877ac */ /* 0x000f220008000a00 */
[----:B------:R-:W-:Y:S01]  /*8ed0*/  MOV R3, 0x0 ;  /* 0x0000000000037802 */ /* 0x000fe20000000f00 */
[----:B------:R-:W-:Y:S02]  /*8ee0*/  HFMA2 R12, -RZ, RZ, 0, 5.9604644775390625e-08 ;  /* 0x00000001ff0c7431 */ /* 0x000fe400000001ff */
[----:B------:R-:W-:Y:S02]  /*8ef0*/  IMAD.MOV.U32 R8, RZ, RZ, 0x192 ;  /* 0x00000192ff087424 */ /* 0x000fe400078e00ff */
[----:B------:R-:W-:Y:S01]  /*8f00*/  IMAD.MOV.U32 R13, RZ, RZ, RZ ;  /* 0x000000ffff0d7224 */ /* 0x000fe200078e00ff */
[----:B------:R-:W5:Y:S01]  /*8f10*/  LDCU.64 UR6, c[0x4][0x78] ;  /* 0x01000f00ff0677ac */ /* 0x000f620008000a00 */
[----:B------:R-:W2:Y:S01]  /*8f20*/  LDC.64 R2, c[0x4][R3] ;  /* 0x0100000003027b82 */ /* 0x000ea20000000a00 */
[----:B------:R-:W3:Y:S01]  /*8f30*/  LDCU.64 UR4, c[0x4][0x10] ;  /* 0x01000200ff0477ac */ /* 0x000ee20008000a00 */
[----:B----4-:R-:W-:Y:S01]  /*8f40*/  MOV R5, UR9 ;  /* 0x0000000900057c02 */ /* 0x010fe20008000f00 */
[----:B------:R-:W-:Y:S01]  /*8f50*/  IMAD.U32 R4, RZ, RZ, UR8 ;  /* 0x00000008ff047e24 */ /* 0x000fe2000f8e00ff */
[----:B-----5:R-:W-:Y:S01]  /*8f60*/  MOV R7, UR7 ;  /* 0x0000000700077c02 */ /* 0x020fe20008000f00 */
[----:B-1----:R-:W-:Y:S01]  /*8f70*/  IMAD.U32 R6, RZ, RZ, UR6 ;  /* 0x00000006ff067e24 */ /* 0x002fe2000f8e00ff */
[----:B---3--:R-:W-:Y:S01]  /*8f80*/  MOV R11, UR5 ;  /* 0x00000005000b7c02 */ /* 0x008fe20008000f00 */
[----:B------:R-:W-:Y:S02]  /*8f90*/  IMAD.U32 R10, RZ, RZ, UR4 ;  /* 0x00000004ff0a7e24 */ /* 0x000fe4000f8e00ff */
[----:B------:R-:W-:Y:S07]  /*8fa0*/  LEPC R20, `(.L_x_148) ;  /* 0x000000001014794e */ /* 0x000fee0000000000 */
[----:B--2---:R-:W-:Y:S05]  /*8fb0*/  CALL.ABS.NOINC R2 ;  /* 0x0000000002007343 */ /* 0x004fea0003c00000 */
.L_x_148:
        /* <DEDUP_REMOVED lines=13> */
[----:B------:R-:W-:Y:S05]  /*9090*/  @P6 LEA R89, R89, UR43, 0x3 ;  /* 0x0000002b59596c11 */ /* 0x000fea000f8e18ff */
[----:B------:R-:W-:Y:S01]  /*90a0*/  @P6 VIADD R92, R89, 0xa0 ;  /* 0x000000a0595c6836 */ /* 0x000fe20000000000 */
[----:B------:R-:W-:Y:S04]  /*90b0*/  @P6 SHF.L.U32 R89, R88, 0x1f, RZ ;  /* 0x0000001f58596819 */ /* 0x000fe800000006ff */
        /* <DEDUP_REMOVED lines=81> */
.L_x_150:
[----:B------:R-:W-:Y:S05]  /*95d0*/  BSYNC.RECONVERGENT B0 ;  /* 0x0000000000007941 */ /* 0x000fea0003800200 */
.L_x_149:
        /* <DEDUP_REMOVED lines=18> */
[----:B------:R-:W-:Y:S04]  /*9700*/  SHF.L.U32 R5, R88, 0x1f, RZ ;  /* 0x0000001f58057819 */ /* 0x000fe800000006ff */
[----:B------:R-:W1:Y:S02]  /*9710*/  SYNCS.PHASECHK.TRANS64.TRYWAIT P0, [R90+URZ+0x80], R5 ;  /* 0x000080055a0075a7 */ /* 0x000e6400080011ff */
[----:B-1----:R-:W-:Y:S05]  /*9720*/  @!P0 BRA `(.L_x_155) ;  /* 0x0000003800148947 */ /* 0x002fea0003800000 */
.L_x_154:
[----:B------:R-:W-:Y:S05]  /*9730*/  BSYNC B0 ;  /* 0x0000000000007941 */ /* 0x000fea0003800000 */
.L_x_153:
[----:B------:R-:W-:Y:S01]  /*9740*/  ISETP.NE.AND P0, PT, R86, RZ, PT ;  /* 0x000000ff5600720c */ /* 0x000fe20003f05270 */
[----:B------:R-:W-:Y:S11]  /*9750*/  VIADD R84, R84, 0x1 ;  /* 0x0000000154547836 */ /* 0x000ff60000000000 */
[----:B------:R-:W-:Y:S01]  /*9760*/  @!UPT UIADD3 URZ, UPT, UPT, URZ, URZ, URZ ;  /* 0x000000fffffff290 */ /* 0x000fe2000fffe0ff */
[----:B------:R4:W2:Y:S04]  /*9770*/  @P0 LDS.128 R56, [R4] ;  /* 0x0000000004380984 */ /* 0x0008a80000000c00 */
[----:B------:R4:W2:Y:S04]  /*9780*/  @P0 LDS.128 R52, [R3+0x10] ;  /* 0x0000100003340984 */ /* 0x0008a80000000c00 */
[----:B------:R4:W2:Y:S04]  /*9790*/  @P0 LDS.128 R48, [R2+0x20] ;  /* 0x0000200002300984 */ /* 0x0008a80000000c00 */
[----:B------:R4:W2:Y:S01]  /*97a0*/  @P0 LDS.128 R44, [R0+0x30] ;  /* 0x00003000002c0984 */ /* 0x0008a20000000c00 */
[C---:B------:R-:W-:Y:S04]  /*97b0*/  ISETP.NE.AND P0, PT, R84.reuse, 0x4, PT ;  /* 0x000000045400780c */ /* 0x040fe80003f05270 */
[----:B-1----:R-:W-:Y:S02]  /*97c0*/  SEL R5, RZ, 0x1, P0 ;  /* 0x00000001ff057807 */ /* 0x002fe40000000000 */
[----:B------:R-:W-:Y:S02]  /*97d0*/  SEL R84, R84, RZ, P0 ;  /* 0x000000ff54547207 */ /* 0x000fe40000000000 */
[----:B------:R-:W-:Y:S02]  /*97e0*/  LOP3.LUT R88, R88, R5, RZ, 0x3c, !PT ;  /* 0x0000000558587212 */ /* 0x000fe400078e3cff */
.L_x_152:
[----:B------:R-:W-:Y:S05]  /*97f0*/  BSYNC B1 ;  /* 0x0000000000017941 */ /* 0x000fea0003800000 */
.L_x_151:
        /* <DEDUP_REMOVED lines=21> */
.L_x_156:
[----:B--2---:R-:W-:Y:S01]  /*9950*/  LOP3.LUT R20, R56, 0xffffe000, RZ, 0xc0, !PT ;  /* 0xffffe00038147812 */ /* 0x004fe200078ec0ff */
        /* <DEDUP_REMOVED lines=87> */
[----:B------:R-:W-:Y:S02]  /*9ed0*/  UIADD3 UR4, UPT, UPT, UR43, 0x200, URZ ;  /* 0x000002002b047890 */ /* 0x000fe4000fffe0ff */
[----:B------:R-:W-:Y:S01]  /*9ee0*/  UIADD3 UR9, UPT, UPT, UR49, 0x40, URZ ;  /* 0x0000004031097890 */ /* 0x000fe2000fffe0ff */
[----:B------:R-:W-:Y:S01]  /*9ef0*/  UMOV UR10, UR50 ;  /* 0x00000032000a7c82 */ /* 0x000fe20008000000 */
[----:B------:R-:W-:Y:S02]  /*9f00*/  UMOV UR11, UR36 ;  /* 0x00000024000b7c82 */ /* 0x000fe40008000000 */
[----:B------:R-:W-:Y:S01]  /*9f10*/  MOV R70, UR4 ;  /* 0x0000000400467c02 */ /* 0x000fe20008000f00 */
[----:B------:R-:W-:Y:S03]  /*9f20*/  UIADD3 UR4, UP0, UPT, UR54, 0x680, URZ ;  /* 0x0000068036047890 */ /* 0x000fe6000ff1e0ff */
[----:B------:R-:W-:Y:S01]  /*9f30*/  R2UR UR8, R70 ;  /* 0x00000000460872ca */ /* 0x000fe200000e0000 */
[----:B------:R-:W-:Y:S11]  /*9f40*/  UIADD3.X UR5, UPT, UPT, URZ, UR55, URZ, UP0, !UPT ;  /* 0x00000037ff057290 */ /* 0x000ff600087fe4ff */
[----:B------:R-:W-:Y:S01]  /*9f50*/  @!UPT UIADD3 URZ, UPT, UPT, URZ, URZ, URZ ;  /* 0x000000fffffff290 */ /* 0x000fe2000fffe0ff */
[----:B------:R1:W-:Y:S01]  /*9f60*/  UTMASTG.3D [UR8], [UR4] ;  /* 0x00000008040073b5 */ /* 0x0003e20008010000 */
[----:B------:R0:W-:Y:S01]  /*9f70*/  UTMACMDFLUSH ;  /* 0x00000000000079b7 */ /* 0x0001e20000000000 */
[----:B-1----:R-:W-:Y:S04]  /*9f80*/  DEPBAR.LE SB0, 0x1 ;  /* 0x000080400000791a */ /* 0x002fe80000000000 */
.L_x_158:
[----:B------:R-:W-:Y:S05]  /*9f90*/  BSYNC.RECONVERGENT B0 ;  /* 0x0000000000007941 */ /* 0x000fea0003800200 */
.L_x_157:
[----:B------:R-:W-:Y:S01]  /*9fa0*/  BAR.SYNC.DEFER_BLOCKING 0x1, 0x80 ;  /* 0x0042000000007b1d */ /* 0x000fe20000010000 */
[----:B------:R-:W-:Y:S04]  /*9fb0*/  UIADD3 UR4, UPT, UPT, UR47, 0x1, URZ ;  /* 0x000000012f047890 */ /* 0x000fe8000fffe0ff */
[----:B------:R-:W-:Y:S04]  /*9fc0*/  UISETP.NE.AND UP0, UPT, UR4, 0x4, UPT ;  /* 0x000000040400788c */ /* 0x000fe8000bf05270 */
[----:B------:R-:W-:Y:S01]  /*9fd0*/  USEL UR46, UR4, URZ, UP0 ;  /* 0x000000ff042e7287 */ /* 0x000fe20008000000 */
[----:B------:R1:W-:Y:S01]  /*9fe0*/  @P6 SYNCS.ARRIVE.TRANS64.RED.A1T0 RZ, [R92+URZ], RZ ;  /* 0x000000ff5cff69a7 */ /* 0x0003e200081004ff */
[----:B------:R-:W-:Y:S01]  /*9ff0*/  BSSY B1, `(.L_x_159) ;  /* 0x000001c000017945 */ /* 0x000fe20003800000 */
[----:B------:R-:W3:Y:S02]  /*a000*/  @P6 SYNCS.PHASECHK.TRANS64.TRYWAIT P0, [R90+URZ+0x80], R89 ;  /* 0x000080595a0065a7 */ /* 0x000ee400080011ff */
[----:B---3--:R-:W-:Y:S01]  /*a010*/  @P6 SEL R85, RZ, 0x1, !P0 ;  /* 0x00000001ff556807 */ /* 0x008fe20004000000 */
        /* <DEDUP_REMOVED lines=13> */
.L_x_162:
[----:B------:R-:W-:Y:S05]  /*a0f0*/  BSYNC B0 ;  /* 0x0000000000007941 */ /* 0x000fea0003800000 */
.L_x_161:
[----:B------:R-:W-:Y:S01]  /*a100*/  ISETP.NE.AND P0, PT, R86, RZ, PT ;  /* 0x000000ff5600720c */ /* 0x000fe20003f05270 */
[----:B------:R-:W-:Y:S11]  /*a110*/  VIADD R84, R84, 0x1 ;  /* 0x0000000154547836 */ /* 0x000ff60000000000 */
[----:B------:R-:W-:Y:S01]  /*a120*/  @!UPT UIADD3 URZ, UPT, UPT, URZ, URZ, URZ ;  /* 0x000000fffffff290 */ /* 0x000fe2000fffe0ff */
[----:B------:R3:W4:Y:S04]  /*a130*/  @P0 LDS.128 R56, [R4] ;  /* 0x0000000004380984 */ /* 0x0007280000000c00 */
[----:B------:R3:W2:Y:S04]  /*a140*/  @P0 LDS.128 R52, [R3+0x10] ;  /* 0x0000100003340984 */ /* 0x0006a80000000c00 */
[----:B------:R3:W2:Y:S04]  /*a150*/  @P0 LDS.128 R48, [R2+0x20] ;  /* 0x0000200002300984 */ /* 0x0006a80000000c00 */
[----:B------:R3:W2:Y:S01]  /*a160*/  @P0 LDS.128 R44, [R0+0x30] ;  /* 0x00003000002c0984 */ /* 0x0006a20000000c00 */
[C---:B------:R-:W-:Y:S04]  /*a170*/  ISETP.NE.AND P0, PT, R84.reuse, 0x4, PT ;  /* 0x000000045400780c */ /* 0x040fe80003f05270 */
[----:B-1----:R-:W-:Y:S02]  /*a180*/  SEL R5, RZ, 0x1, P0 ;  /* 0x00000001ff057807 */ /* 0x002fe40000000000 */
[----:B------:R-:W-:Y:S02]  /*a190*/  SEL R84, R84, RZ, P0 ;  /* 0x000000ff54547207 */ /* 0x000fe40000000000 */
[----:B------:R-:W-:Y:S02]  /*a1a0*/  LOP3.LUT R88, R88, R5, RZ, 0x3c, !PT ;  /* 0x0000000558587212 */ /* 0x000fe400078e3cff */
.L_x_160:
[----:B------:R-:W-:Y:S05]  /*a1b0*/  BSYNC B1 ;  /* 0x0000000000017941 */ /* 0x000fea0003800000 */
.L_x_159:
[----:B---3--:R-:W-:Y:S05]  /*a1c0*/  VIADD R0, R25, 0x50 ;  /* 0x0000005019007836 */ /* 0x008fea0000000000 */
        /* <DEDUP_REMOVED lines=9> */
[----:B------:R-:W3:Y:S01]  /*a260*/  LDCU.64 UR6, c[0x4][0x78] ;  /* 0x01000f00ff0677ac */ /* 0x000ee20008000a00 */
[----:B------:R-:W2:Y:S01]  /*a270*/  LDC.64 R2, c[0x4][R3] ;  /* 0x0100000003027b82 */ /* 0x000ea20000000a00 */
[----:B------:R-:W5:Y:S01]  /*a280*/  LDCU.64 UR4, c[0x4][0x10] ;  /* 0x01000200ff0477ac */ /* 0x000f620008000a00 */
[----:B-1----:R-:W-:Y:S01]  /*a290*/  MOV R5, UR9 ;  /* 0x0000000900057c02 */ /* 0x002fe20008000f00 */
[----:B------:R-:W-:Y:S01]  /*a2a0*/  IMAD.U32 R4, RZ, RZ, UR8 ;  /* 0x00000008ff047e24 */ /* 0x000fe2000f8e00ff */
[----:B---3--:R-:W-:Y:S01]  /*a2b0*/  MOV R7, UR7 ;  /* 0x0000000700077c02 */ /* 0x008fe20008000f00 */
[----:B------:R-:W-:Y:S01]  /*a2c0*/  IMAD.U32 R6, RZ, RZ, UR6 ;  /* 0x00000006ff067e24 */ /* 0x000fe2000f8e00ff */
[----:B-----5:R-:W-:Y:S01]  /*a2d0*/  MOV R11, UR5 ;  /* 0x00000005000b7c02 */ /* 0x020fe20008000f00 */
[----:B------:R-:W-:Y:S02]  /*a2e0*/  IMAD.U32 R10, RZ, RZ, UR4 ;  /* 0x00000004ff0a7e24 */ /* 0x000fe4000f8e00ff */
[----:B------:R-:W-:Y:S07]  /*a2f0*/  LEPC R20, `(.L_x_164) ;  /* 0x000000001014794e */ /* 0x000fee0000000000 */
[----:B--2-4-:R-:W-:Y:S05]  /*a300*/  CALL.ABS.NOINC R2 ;  /* 0x0000000002007343 */ /* 0x014fea0003c00000 */
.L_x_164:
[----:B----4-:R-:W-:Y:S01]  /*a310*/  LOP3.LUT R20, R56, 0xffffe000, RZ, 0xc0, !PT ;  /* 0xffffe00038147812 */ /* 0x010fe200078ec0ff */
[----:B------:R-:W-:Y:S05]  /*a320*/  WARPSYNC.ALL ;  /* 0x0000000000007948 */ /* 0x000fea0003800000 */
[----:B------:R-:W-:Y:S01]  /*a330*/  R2UR UR4, R25 ;  /* 0x00000000190472ca */ /* 0x000fe200000e0000 */
[----:B------:R-:W-:Y:S01]  /*a340*/  IMAD.U32 R89, RZ, RZ, UR46 ;  /* 0x0000002eff597e24 */ /* 0x000fe2000f8e00ff */
[----:B------:R-:W-:Y:S01]  /*a350*/  LOP3.LUT R21, R57, 0xffffe000, RZ, 0xc0, !PT ;  /* 0xffffe00039157812 */ /* 0x000fe200078ec0ff */
[----:B------:R-:W-:Y:S01]  /*a360*/  BSSY.RECONVERGENT B0, `(.L_x_165) ;  /* 0x000005c000007945 */ /* 0x000fe20003800200 */
[----:B------:R-:W-:Y:S02]  /*a370*/  LOP3.LUT R41, R58, 0xffffe000, RZ, 0xc0, !PT ;  /* 0xffffe0003a297812 */ /* 0x000fe400078ec0ff */
[----:B--2---:R-:W-:Y:S02]  /*a380*/  LOP3.LUT R26, R54, 0xffffe000, RZ, 0xc0, !PT ;  /* 0xffffe000361a7812 */ /* 0x004fe400078ec0ff */
        /* <DEDUP_REMOVED lines=89> */
.L_x_166:
[----:B------:R-:W-:Y:S05]  /*a920*/  BSYNC.RECONVERGENT B0 ;  /* 0x0000000000007941 */ /* 0x000fea0003800200 */
.L_x_165:
        /* <DEDUP_REMOVED lines=21> */
.L_x_170:
[----:B------:R-:W-:Y:S05]  /*aa80*/  BSYNC B0 ;  /* 0x0000000000007941 */ /* 0x000fea0003800000 */
.L_x_169:
        /* <DEDUP_REMOVED lines=11> */
.L_x_168:
[----:B------:R-:W-:Y:S05]  /*ab40*/  BSYNC B1 ;  /* 0x0000000000017941 */ /* 0x000fea0003800000 */
.L_x_167:
        /* <DEDUP_REMOVED lines=21> */
.L_x_172:
        /* <DEDUP_REMOVED lines=11> */
[----:B------:R-:W1:Y:S10]  /*ad50*/  LDTM.x16 R4, tmem[UR4+0x60] ;  /* 0x00006004000479ee */ /* 0x000e740008240000 */
[----:B------:R-:W-:Y:S02]  /*ad60*/  @P6 LEA R89, R89, UR43, 0x3 ;  /* 0x0000002b59596c11 */ /* 0x000fe4000f8e18ff */
[----:B------:R-:W-:Y:S03]  /*ad70*/  @P6 SHF.L.U32 R92, R88, 0x1f, RZ ;  /* 0x0000001f585c6819 */ /* 0x000fe600000006ff */
[----:B------:R-:W-:Y:S01]  /*ad80*/  @P6 VIADD R90, R89, 0xa0 ;  /* 0x000000a0595a6836 */ /* 0x000fe20000000000 */
[----:B------:R-:W-:Y:S04]  /*ad90*/  LEA R89, R84, UR43, 0x3 ;  /* 0x0000002b54597c11 */ /* 0x000fe8000f8e18ff */
        /* <DEDUP_REMOVED lines=81> */
.L_x_174:
[----:B------:R-:W-:Y:S05]  /*b2b0*/  BSYNC.RECONVERGENT B0 ;  /* 0x0000000000007941 */ /* 0x000fea0003800200 */
.L_x_173:
        /* <DEDUP_REMOVED lines=21> */
.L_x_178:
[----:B------:R-:W-:Y:S05]  /*b410*/  BSYNC B0 ;  /* 0x0000000000007941 */ /* 0x000fea0003800000 */
.L_x_177:
[----:B------:R-:W-:Y:S11]  /*b420*/  ISETP.NE.AND P0, PT, R86, RZ, PT ;  /* 0x000000ff5600720c */ /* 0x000ff60003f05270 */
[----:B------:R-:W-:Y:S02]  /*b430*/  @!UPT UIADD3 URZ, UPT, UPT, URZ, URZ, URZ ;  /* 0x000000fffffff290 */ /* 0x000fe4000fffe0ff */
[----:B------:R3:W4:Y:S04]  /*b440*/  @P0 LDS.128 R56, [R3] ;  /* 0x0000000003380984 */ /* 0x0007280000000c00 */
[----:B------:R3:W1:Y:S04]  /*b450*/  @P0 LDS.128 R52, [R2+0x10] ;  /* 0x0000100002340984 */ /* 0x0006680000000c00 */
[----:B------:R3:W1:Y:S04]  /*b460*/  @P0 LDS.128 R48, [R0+0x20] ;  /* 0x0000200000300984 */ /* 0x0006680000000c00 */
[----:B------:R3:W1:Y:S02]  /*b470*/  @P0 LDS.128 R44, [R84+0x30] ;  /* 0x00003000542c0984 */ /* 0x0006640000000c00 */
.L_x_176:
[----:B------:R-:W-:Y:S05]  /*b480*/  BSYNC B1 ;  /* 0x0000000000017941 */ /* 0x000fea0003800000 */
.L_x_175:
[----:B---3--:R-:W-:Y:S05]  /*b490*/  VIADD R0, R25, 0x70 ;  /* 0x0000007019007836 */ /* 0x008fea0000000000 */
[----:B------:R-:W-:Y:S04]  /*b4a0*/  SHF.R.U32.HI R0, RZ, 0x15, R0 ;  /* 0x00000015ff007819 */ /* 0x000fe80000011600 */
[----:B------:R-:W-:Y:S11]  /*b4b0*/  LOP3.LUT P0, RZ, R0, 0x3, R67, 0x48, !PT ;  /* 0x0000000300ff7812 */ /* 0x000ff60007804843 */
[----:B------:R-:W-:Y:S02]  /*b4c0*/  @!UPT UIADD3 URZ, UPT, UPT, URZ, URZ, URZ ;  /* 0x000000fffffff290 */ /* 0x000fe4000fffe0ff */
        /* <DEDUP_REMOVED lines=17> */
.L_x_180:
[----:B------:R-:W-:Y:S01]  /*b5e0*/  ISETP.NE.AND P0, PT, R80, RZ, PT ;  /* 0x000000ff5000720c */ /* 0x000fe20003f05270 */
[----:B------:R-:W-:Y:S05]  /*b5f0*/  WARPSYNC.ALL ;  /* 0x0000000000007948 */ /* 0x000fea0003800000 */
[----:B------:R-:W-:Y:S01]  /*b600*/  R2UR UR4, R25 ;  /* 0x00000000190472ca */ /* 0x000fe200000e0000 */
[----:B------:R-:W-:Y:S01]  /*b610*/  VIADD R83, R83, 0x110 ;  /* 0x0000011053537836 */ /* 0x000fe20000000000 */
[----:B----4-:R-:W-:Y:S01]  /*b620*/  LOP3.LUT R0, R56, 0xffffe000, RZ, 0xc0, !PT ;  /* 0xffffe00038007812 */ /* 0x010fe200078ec0ff */
[----:B------:R-:W-:Y:S01]  /*b630*/  BSSY.RECONVERGENT B0, `(.L_x_181) ;  /* 0x0000059000007945 */ /* 0x000fe20003800200 */
[----:B------:R-:W-:Y:S02]  /*b640*/  LOP3.LUT R2, R57, 0xffffe000, RZ, 0xc0, !PT ;  /* 0xffffe00039027812 */ /* 0x000fe400078ec0ff */
[----:B------:R-:W-:Y:S02]  /*b650*/  LOP3.LUT R3, R58, 0xffffe000, RZ, 0xc0, !PT ;  /* 0xffffe0003a037812 */ /* 0x000fe400078ec0ff */
[----:B------:R-:W-:Y:S02]  /*b660*/  LOP3.LUT R20, R59, 0xffffe000, RZ, 0xc0, !PT ;  /* 0xffffe0003b147812 */ /* 0x000fe400078ec0ff */
[----:B-1----:R-:W-:Y:S02]  /*b670*/  LOP3.LUT R21, R52, 0xffffe000, RZ, 0xc0, !PT ;  /* 0xffffe00034157812 */ /* 0x002fe400078ec0ff */
[----:B------:R-:W-:Y:S01]  /*b680*/  LOP3.LUT R26, R53, 0xffffe000, RZ, 0xc0, !PT ;  /* 0xffffe000351a7812 */ /* 0x000fe200078ec0ff */
[----:B------:R-:W1:Y:S01]  /*b690*/  LDTM.x16 R4, tmem[UR4+0x70] ;  /* 0x00007004000479ee */ /* 0x000e620008240000 */
[----:B--2---:R-:W-:Y:S01]  /*b6a0*/  LOP3.LUT R29, R54, 0xffffe000, RZ, 0xc0, !PT ;  /* 0xffffe000361d7812 */ /* 0x004fe200078ec0ff */
[----:B------:R-:W-:Y:S01]  /*b6b0*/  NOP ;  /* 0x0000000000007918 */ /* 0x000fe20000000000 */
[----:B------:R-:W-:Y:S02]  /*b6c0*/  LOP3.LUT R28, R55, 0xffffe000, RZ, 0xc0, !PT ;  /* 0xffffe000371c7812 */ /* 0x000fe400078ec0ff */
[----:B------:R-:W-:Y:S02]  /*b6d0*/  LOP3.LUT R83, R83, 0xfefffff8, RZ, 0xc0, !PT ;  /* 0xfefffff853537812 */ /* 0x000fe400078ec0ff */
[----:B------:R-:W-:Y:S02]  /*b6e0*/  LOP3.LUT R31, R48, 0xffffe000, RZ, 0xc0, !PT ;  /* 0xffffe000301f7812 */ /* 0x000fe400078ec0ff */
[----:B------:R-:W-:Y:S01]  /*b6f0*/  LOP3.LUT R30, R49, 0xffffe000, RZ, 0xc0, !PT ;  /* 0xffffe000311e7812 */ /* 0x000fe200078ec0ff */
[----:B-1----:R1:W-:Y:S01]  /*b700*/  SYNCS.ARRIVE.TRANS64.RED.A1T0 RZ, [R83+URZ], RZ ;  /* 0x000000ff53ff79a7 */ /* 0x0023e200081004ff */
[----:B------:R-:W-:Y:S02]  /*b710*/  LOP3.LUT R33, R50, 0xffffe000, RZ, 0xc0, !PT ;  /* 0xffffe00032217812 */ /* 0x000fe400078ec0ff */
[----:B------:R-:W-:Y:S02]  /*b720*/  LOP3.LUT R32, R51, 0xffffe000, RZ, 0xc0, !PT ;  /* 0xffffe00033207812 */ /* 0x000fe400078ec0ff */
[----:B------:R-:W-:Y:S02]  /*b730*/  LOP3.LUT R35, R44, 0xffffe000, RZ, 0xc0, !PT ;  /* 0xffffe0002c237812 */ /* 0x000fe400078ec0ff */
[----:B------:R-:W-:Y:S02]  /*b740*/  LOP3.LUT R34, R45, 0xffffe000, RZ, 0xc0, !PT ;  /* 0xffffe0002d227812 */ /* 0x000fe400078ec0ff */
[----:B------:R-:W-:Y:S02]  /*b750*/  LOP3.LUT R37, R46, 0xffffe000, RZ, 0xc0, !PT ;  /* 0xffffe0002e257812 */ /* 0x000fe400078ec0ff */
[----:B------:R-:W-:Y:S01]  /*b760*/  LOP3.LUT R36, R47, 0xffffe000, RZ, 0xc0, !PT ;  /* 0xffffe0002f247812 */ /* 0x000fe200078ec0ff */
[C---:B------:R-:W-:Y:S01]  /*b770*/  FMUL R4, R24.reuse, R4 ;  /* 0x0000000418047220 */ /* 0x040fe20000400000 */
[C---:B------:R-:W-:Y:S01]  /*b780*/  FMUL R5, R24.reuse, R5 ;  /* 0x0000000518057220 */ /* 0x040fe20000400000 */
[C---:B------:R-:W-:Y:S01]  /*b790*/  FMUL R6, R24.reuse, R6 ;  /* 0x0000000618067220 */ /* 0x040fe20000400000 */
[C---:B------:R-:W-:Y:S01]  /*b7a0*/  FMUL R7, R24.reuse, R7 ;  /* 0x0000000718077220 */ /* 0x040fe20000400000 */
[C---:B------:R-:W-:Y:S01]  /*b7b0*/  FFMA R4, R27.reuse, R0, R4 ;  /* 0x000000001b047223 */ /* 0x040fe20000000004 */
[C---:B------:R-:W-:Y:S01]  /*b7c0*/  FFMA R5, R27.reuse, R2, R5 ;  /* 0x000000021b057223 */ /* 0x040fe20000000005 */
[C---:B------:R-:W-:Y:S01]  /*b7d0*/  FFMA R6, R27.reuse, R3, R6 ;  /* 0x000000031b067223 */ /* 0x040fe20000000006 */
[C---:B------:R-:W-:Y:S01]  /*b7e0*/  FFMA R7, R27.reuse, R20, R7 ;  /* 0x000000141b077223 */ /* 0x040fe20000000007 */
[C---:B------:R-:W-:Y:S01]  /*b7f0*/  FMUL R8, R24.reuse, R8 ;  /* 0x0000000818087220 */ /* 0x040fe20000400000 */
[C---:B------:R-:W-:Y:S01]  /*b800*/  FMUL R9, R24.reuse, R9 ;  /* 0x0000000918097220 */ /* 0x040fe20000400000 */
[C---:B------:R-:W-:Y:S01]  /*b810*/  FMUL R10, R24.reuse, R10 ;  /* 0x0000000a180a7220 */ /* 0x040fe20000400000 */
[C---:B------:R-:W-:Y:S01]  /*b820*/  FMUL R11, R24.reuse, R11 ;  /* 0x0000000b180b7220 */ /* 0x040fe20000400000 */
[----:B------:R-:W-:Y:S01]  /*b830*/  F2FP.TF32.F32.PACK_B R4, R4 ;  /* 0x00000004ff04723e */ /* 0x000fe200024050ff */
[C---:B------:R-:W-:Y:S01]  /*b840*/  FFMA R8, R27.reuse, R21, R8 ;  /* 0x000000151b087223 */ /* 0x040fe20000000008 */
[----:B------:R-:W-:Y:S01]  /*b850*/  F2FP.TF32.F32.PACK_B R5, R5 ;  /* 0x00000005ff05723e */ /* 0x000fe200024050ff */
[C---:B------:R-:W-:Y:S01]  /*b860*/  FFMA R9, R27.reuse, R26, R9 ;  /* 0x0000001a1b097223 */ /* 0x040fe20000000009 */
[----:B------:R-:W-:Y:S01]  /*b870*/  F2FP.TF32.F32.PACK_B R6, R6 ;  /* 0x00000006ff06723e */ /* 0x000fe200024050ff */
[C---:B------:R-:W-:Y:S01]  /*b880*/  FFMA R10, R27.reuse, R29, R10 ;  /* 0x0000001d1b0a7223 */ /* 0x040fe2000000000a */
[----:B------:R-:W-:Y:S01]  /*b890*/  F2FP.TF32.F32.PACK_B R7, R7 ;  /* 0x00000007ff07723e */ /* 0x000fe200024050ff */
[C---:B------:R-:W-:Y:S01]  /*b8a0*/  FFMA R11, R27.reuse, R28, R11 ;  /* 0x0000001c1b0b7223 */ /* 0x040fe2000000000b */
[C---:B------:R-:W-:Y:S01]  /*b8b0*/  FMUL R12, R24.reuse, R12 ;  /* 0x0000000c180c7220 */ /* 0x040fe20000400000 */
[----:B------:R-:W-:Y:S01]  /*b8c0*/  F2FP.TF32.F32.PACK_B R8, R8 ;  /* 0x00000008ff08723e */ /* 0x000fe200024050ff */
[C---:B------:R-:W-:Y:S01]  /*b8d0*/  FMUL R13, R24.reuse, R13 ;  /* 0x0000000d180d7220 */ /* 0x040fe20000400000 */
[----:B------:R1:W-:Y:S01]  /*b8e0*/  STS.128 [R78+0x6000], R4 ;  /* 0x006000044e007388 */ /* 0x0003e20000000c00 */
        /* <DEDUP_REMOVED lines=8> */
[C---:B------:R-:W-:Y:S01]  /*b970*/  FFMA R15, R27.reuse, R32, R15 ;  /* 0x000000201b0f7223 */ /* 0x040fe2000000000f */
[C---:B------:R-:W-:Y:S01]  /*b980*/  FMUL R16, R24.reuse, R16 ;  /* 0x0000001018107220 */ /* 0x040fe20000400000 */
[----:B------:R-:W-:Y:S01]  /*b990*/  F2FP.TF32.F32.PACK_B R12, R12 ;  /* 0x0000000cff0c723e */ /* 0x000fe200024050ff */
[----:B------:R1:W-:Y:S01]  /*b9a0*/  STS.128 [R77+0x6010], R8 ;  /* 0x006010084d007388 */ /* 0x0003e20000000c00 */
[C---:B------:R-:W-:Y:S01]  /*b9b0*/  FMUL R17, R24.reuse, R17 ;  /* 0x0000001118117220 */ /* 0x040fe20000400000 */
[C---:B------:R-:W-:Y:S01]  /*b9c0*/  FMUL R18, R24.reuse, R18 ;  /* 0x0000001218127220 */ /* 0x040fe20000400000 */
[----:B------:R-:W-:Y:S01]  /*b9d0*/  FMUL R19, R24, R19 ;  /* 0x0000001318137220 */ /* 0x000fe20000400000 */
[----:B------:R-:W-:Y:S01]  /*b9e0*/  F2FP.TF32.F32.PACK_B R13, R13 ;  /* 0x0000000dff0d723e */ /* 0x000fe200024050ff */
[C---:B------:R-:W-:Y:S01]  /*b9f0*/  FFMA R16, R27.reuse, R35, R16 ;  /* 0x000000231b107223 */ /* 0x040fe20000000010 */
[----:B------:R-:W-:Y:S01]  /*ba00*/  F2FP.TF32.F32.PACK_B R14, R14 ;  /* 0x0000000eff0e723e */ /* 0x000fe200024050ff */
[C---:B------:R-:W-:Y:S01]  /*ba10*/  FFMA R17, R27.reuse, R34, R17 ;  /* 0x000000221b117223 */ /* 0x040fe20000000011 */
[----:B------:R-:W-:Y:S01]  /*ba20*/  F2FP.TF32.F32.PACK_B R15, R15 ;  /* 0x0000000fff0f723e */ /* 0x000fe200024050ff */
[C---:B------:R-:W-:Y:S01]  /*ba30*/  FFMA R18, R27.reuse, R37, R18 ;  /* 0x000000251b127223 */ /* 0x040fe20000000012 */
[----:B------:R-:W-:Y:S01]  /*ba40*/  FFMA R19, R27, R36, R19 ;  /* 0x000000241b137223 */ /* 0x000fe20000000013 */
[----:B------:R-:W-:Y:S02]  /*ba50*/  F2FP.TF32.F32.PACK_B R16, R16 ;  /* 0x00000010ff10723e */ /* 0x000fe400024050ff */
        /* <DEDUP_REMOVED lines=10> */
[----:B--2---:R-:W2:Y:S02]  /*bb00*/  FENCE.VIEW.ASYNC.S ;  /* 0x00000000000073c6 */ /* 0x004ea40000000000 */
[----:B--2---:R-:W-:Y:S06]  /*bb10*/  BAR.SYNC.DEFER_BLOCKING 0x1, 0x80 ;  /* 0x0042000000007b1d */ /* 0x004fec0000010000 */
        /* <DEDUP_REMOVED lines=9> */
[----:B--2---:R-:W-:Y:S04]  /*bbb0*/  DEPBAR.LE SB0, 0x1 ;  /* 0x000080400000791a */ /* 0x004fe80000000000 */
.L_x_182:
[----:B------:R-:W-:Y:S05]  /*bbc0*/  BSYNC.RECONVERGENT B0 ;  /* 0x0000000000007941 */ /* 0x000fea0003800200 */
.L_x_181:
[----:B------:R-:W-:Y:S01]  /*bbd0*/  BAR.SYNC.DEFER_BLOCKING 0x1, 0x80 ;  /* 0x0042000000007b1d */ /* 0x000fe20000010000 */
[----:B------:R-:W-:Y:S01]  /*bbe0*/  UISETP.NE.AND UP0, UPT, UR52, -0x8, UPT ;  /* 0xfffffff83400788c */ /* 0x000fe2000bf05270 */
[----:B------:R-:W-:Y:S08]  /*bbf0*/  IADD3 R0, PT, PT, R22, 0x1, RZ ;  /* 0x0000000116007810 */ /* 0x000ff00007ffe0ff */
[----:B------:R-:W-:Y:S05]  /*bc00*/  BRA.U !UP0, `(.L_x_183) ;  /* 0x0000000108247547 */ /* 0x000fea000b800000 */
[----:B------:R-:W-:Y:S01]  /*bc10*/  ISETP.NE.AND P0, PT, R82, RZ, PT ;  /* 0x000000ff5200720c */ /* 0x000fe20003f05270 */
[----:B------:R-:W-:Y:S01]  /*bc20*/  IMAD.U32 R2, RZ, RZ, UR47 ;  /* 0x0000002fff027e24 */ /* 0x000fe2000f8e00ff */
[----:B------:R-:W-:Y:S04]  /*bc30*/  UIADD3 UR4, UPT, UPT, UR47, 0x1, URZ ;  /* 0x000000012f047890 */ /* 0x000fe8000fffe0ff */
[----:B------:R-:W-:Y:S04]  /*bc40*/  UISETP.NE.AND UP0, UPT, UR4, 0x4, UPT ;  /* 0x000000040400788c */ /* 0x000fe8000bf05270 */
[----:B------:R-:W-:Y:S03]  /*bc50*/  USEL UR47, UR4, URZ, UP0 ;  /* 0x000000ff042f7287 */ /* 0x000fe60008000000 */
[----:B------:R-:W-:Y:S05]  /*bc60*/  @P0 LEA R2, R2, UR43, 0x3 ;  /* 0x0000002b02020c11 */ /* 0x000fea000f8e18ff */
[----:B------:R-:W-:Y:S05]  /*bc70*/  @P0 VIADD R2, R2, 0xa0 ;  /* 0x000000a002020836 */ /* 0x000fea0000000000 */
[----:B------:R-:W-:Y:S04]  /*bc80*/  @P0 PRMT R2, R87, 0x654, R2 ;  /* 0x0000065457020816 */ /* 0x000fe80000000002 */
[----:B------:R2:W-:Y:S03]  /*bc90*/  @P0 SYNCS.ARRIVE.TRANS64.RED.A1T0 RZ, [R2+URZ], RZ ;  /* 0x000000ff02ff09a7 */ /* 0x0005e600081004ff */
.L_x_183:
[----:B------:R-:W-:Y:S01]  /*bca0*/  R2UR UR6, R81 ;  /* 0x00000000510672ca */ /* 0x000fe200000e0000 */
[----:B------:R-:W-:Y:S01]  /*bcb0*/  UIADD3 UR52, UPT, UPT, UR52, 0x8, URZ ;  /* 0x0000000834347890 */ /* 0x000fe2000fffe0ff */
[----:B------:R-:W-:Y:S01]  /*bcc0*/  R2UR UR5, R68 ;  /* 0x00000000440572ca */ /* 0x000fe200000e0000 */
[----:B------:R-:W-:Y:S01]  /*bcd0*/  UMOV UR36, UR63 ;  /* 0x0000003f00247c82 */ /* 0x000fe20008000000 */
[----:B------:R-:W-:Y:S02]  /*bce0*/  R2UR UR4, R69 ;  /* 0x00000000450472ca */ /* 0x000fe400000e0000 */
[----:B------:R-:W-:Y:S02]  /*bcf0*/  ISETP.NE.AND P0, PT, R72, 0x2, PT ;  /* 0x000000024800780c */ /* 0x000fe40003f05270 */
[----:B------:R-:W-:Y:S02]  /*bd00*/  ISETP.NE.AND P1, PT, R0, 0x4, PT ;  /* 0x000000040000780c */ /* 0x000fe40003f25270 */
[----:B------:R-:W-:Y:S02]  /*bd10*/  SEL R3, RZ, 0x1, P0 ;  /* 0x00000001ff037807 */ /* 0x000fe40000000000 */
[----:B--2---:R-:W-:Y:S01]  /*bd20*/  SEL R2, RZ, 0x1, P1 ;  /* 0x00000001ff027807 */ /* 0x004fe20000800000 */
[----:B------:R-:W-:Y:S01]  /*bd30*/  UISETP.NE.AND UP0, UPT, UR6, URZ, UPT ;  /* 0x000000ff0600728c */ /* 0x000fe2000bf05270 */
[----:B------:R-:W-:Y:S01]  /*bd40*/  LOP3.LUT R74, R74, R3, RZ, 0x3c, !PT ;  /* 0x000000034a4a7212 */ /* 0x000fe200078e3cff */
[----:B------:R-:W-:Y:S01]  /*bd50*/  UIADD3 UR20, UPT, UPT, UR37, UR5, URZ ;  /* 0x0000000525147290 */ /* 0x000fe2000fffe0ff */
[----:B------:R-:W-:Y:S01]  /*bd60*/  LOP3.LUT R75, R75, R2, RZ, 0x3c, !PT ;  /* 0x000000024b4b7212 */ /* 0x000fe200078e3cff */
[----:B------:R-:W-:Y:S01]  /*bd70*/  UIADD3 UR16, UPT, UPT, UR38, UR4, URZ ;  /* 0x0000000426107290 */ /* 0x000fe2000fffe0ff */
[----:B------:R-:W-:Y:S02]  /*bd80*/  SEL R72, R72, RZ, P0 ;  /* 0x000000ff48487207 */ /* 0x000fe40000000000 */
[----:B------:R-:W-:Y:S02]  /*bd90*/  SEL R22, R0, RZ, P1 ;  /* 0x000000ff00167207 */ /* 0x000fe40000800000 */
[----:B------:R-:W-:Y:S07]  /*bda0*/  BRA.U UP0, `(.L_x_184) ;  /* 0xffffffa500707547 */ /* 0x000fee000b83ffff */
[----:B------:R-:W2:Y:S01]  /*bdb0*/  LDCU.64 UR4, c[0x0][0x888] ;  /* 0x00011100ff0477ac */ /* 0x000ea20008000a00 */
[----:B------:R-:W3:Y:S01]  /*bdc0*/  LDCU.64 UR6, c[0x0][0x890] ;  /* 0x00011200ff0677ac */ /* 0x000ee20008000a00 */
[----:B--2---:R-:W-:Y:S02]  /*bdd0*/  ISETP.NE.U32.AND P2, PT, RZ, UR4, PT ;  /* 0x00000004ff007c0c */ /* 0x004fe4000bf45070 */
[----:B---3--:R-:W-:Y:S02]  /*bde0*/  ISETP.NE.U32.AND P1, PT, RZ, UR6, PT ;  /* 0x00000006ff007c0c */ /* 0x008fe4000bf25070 */
[----:B------:R-:W-:Y:S02]  /*bdf0*/  ISETP.NE.AND.EX P2, PT, RZ, UR5, PT, P2 ;  /* 0x00000005ff007c0c */ /* 0x000fe4000bf45320 */
[----:B------:R-:W-:-:S13]  /*be00*/  ISETP.NE.AND.EX P0, PT, RZ, UR7, PT, P1 ;  /* 0x00000007ff007c0c */ /* 0x000fda000bf05310 */
[----:B------:R-:W-:Y:S05]  /*be10*/  @P2 BRA P0, `(.L_x_185) ;  /* 0x00000000003c2947 */ /* 0x000fea0000000000 */
[----:B------:R-:W-:-:S13]  /*be20*/  ISETP.NE.AND.EX P1, PT, RZ, UR7, PT, P1 ;  /* 0x00000007ff007c0c */ /* 0x000fda000bf25310 */
[----:B------:R-:W-:Y:S05]  /*be30*/  @P1 BRA `(.L_x_186) ;  /* 0x00000000000c1947 */ /* 0x000fea0003800000 */
[----:B------:R-:W-:-:S13]  /*be40*/  FSETP.NEU.AND P0, PT, R27, RZ, PT ;  /* 0x000000ff1b00720b */ /* 0x000fda0003f0d000 */
[----:B------:R-:W-:Y:S05]  /*be50*/  @!P0 EXIT ;  /* 0x000000000000894d */ /* 0x000fea0003800000 */
[----:B------:R-:W-:Y:S05]  /*be60*/  BRA `(.L_x_185) ;  /* 0x0000000000287947 */ /* 0x000fea0003800000 */
.L_x_186:
[----:B------:R-:W-:Y:S01]  /*be70*/  ISETP.NE.AND P0, PT, R71, RZ, PT ;  /* 0x000000ff4700720c */ /* 0x000fe20003f05270 */
[----:B------:R-:W-:-:S12]  /*be80*/  BSSY.RECONVERGENT B0, `(.L_x_185) ;  /* 0x0000008000007945 */ /* 0x000fd80003800200 */
[----:B------:R-:W-:Y:S05]  /*be90*/  @P0 BRA `(.L_x_187) ;  /* 0x0000000000100947 */ /* 0x000fea0003800000 */
[----:B------:R-:W-:-:S04]  /*bea0*/  ISETP.NE.U32.AND P0, PT, RZ, UR4, PT ;  /* 0x00000004ff007c0c */ /* 0x000fc8000bf05070 */
[----:B------:R-:W-:-:S13]  /*beb0*/  ISETP.NE.AND.EX P0, PT, RZ, UR5, PT, P0 ;  /* 0x00000005ff007c0c */ /* 0x000fda000bf05300 */
[----:B------:R-:W-:Y:S05]  /*bec0*/  @!P0 EXIT ;  /* 0x000000000000894d */ /* 0x000fea0003800000 */
[----:B------:R-:W-:Y:S05]  /*bed0*/  BRA `(.L_x_188) ;  /* 0x0000000000087947 */ /* 0x000fea0003800000 */
.L_x_187:
[----:B------:R-:W-:-:S13]  /*bee0*/  FSETP.NEU.AND P0, PT, R27, RZ, PT ;  /* 0x000000ff1b00720b */ /* 0x000fda0003f0d000 */
[----:B------:R-:W-:Y:S05]  /*bef0*/  @!P0 EXIT ;  /* 0x000000000000894d */ /* 0x000fea0003800000 */
.L_x_188:
[----:B------:R-:W-:Y:S05]  /*bf00*/  BSYNC.RECONVERGENT B0 ;  /* 0x0000000000007941 */ /* 0x000fea0003800200 */
.L_x_185:
[----:B------:R-:W2:Y:S01]  /*bf10*/  S2UR UR7, SR_CgaCtaId ;  /* 0x00000000000779c3 */ /* 0x000ea20000008800 */
[----:B------:R-:W-:Y:S01]  /*bf20*/  ULEA UR6, UR47, UR43, 0x3 ;  /* 0x0000002b2f067291 */ /* 0x000fe2000f8e18ff */
[----:B------:R-:W-:-:S04]  /*bf30*/  DEPBAR.LE SB0, 0x0 ;  /* 0x000080000000791a */ /* 0x000fc80000000000 */
[----:B------:R-:W-:-:S04]  /*bf40*/  UIADD3 UR6, UPT, UPT, UR6, 0xa0, URZ ;  /* 0x000000a006067890 */ /* 0x000fc8000fffe0ff */
[----:B--2---:R-:W-:-:S09]  /*bf50*/  UPRMT UR6, UR7, 0x654, UR6 ;  /* 0x0000065407067896 */ /* 0x004fd20008000006 */
[----:B------:R-:W-:Y:S01]  /*bf60*/  SYNCS.ARRIVE.TRANS64.RED.A1T0 RZ, [UR6], RZ ;  /* 0x000000ffffff79a7 */ /* 0x000fe20008100406 */
[----:B------:R-:W-:Y:S05]  /*bf70*/  EXIT ;  /* 0x000000000000794d */ /* 0x000fea0003800000 */
.L_x_24:
[----:B----4-:R4:W1:Y:S02]  /*bf80*/  SYNCS.PHASECHK.TRANS64.TRYWAIT P0, [R0+URZ+0x140], R3 ;  /* 0x00014003000075a7 */ /* 0x01086400080011ff */
[----:B-1----:R-:W-:Y:S05]  /*bf90*/  @!P0 NANOSLEEP.SYNCS 0x989680 ;  /* 0x009896800000895d */ /* 0x002fea0003900000 */
[----:B------:R-:W1:Y:S02]  /*bfa0*/  @!P0 SYNCS.PHASECHK.TRANS64 P0, [R0+URZ+0x140], R3 ;  /* 0x00014003000085a7 */ /* 0x000e6400080010ff */
[----:B-1----:R-:W-:Y:S05]  /*bfb0*/  @!P0 BRA `(.L_x_24) ;  /* 0xfffffffc00f08947 */ /* 0x002fea000383ffff */
[----:B------:R-:W-:Y:S05]  /*bfc0*/  BRA `(.L_x_189) ;  /* 0xffffff5c00547947 */ /* 0x000fea000383ffff */
.L_x_27:
[----:B-1----:R-:W-:-:S07]  /*bfd0*/  MOV R0, UR33 ;  /* 0x0000002100007c02 */ /* 0x002fce0008000f00 */
.L_x_190:
[----:B-1----:R1:W4:Y:S02]  /*bfe0*/  SYNCS.PHASECHK.TRANS64.TRYWAIT P0, [R0+URZ+0x40], R3 ;  /* 0x00004003000075a7 */ /* 0x00232400080011ff */
[----:B----4-:R-:W-:Y:S05]  /*bff0*/  @!P0 NANOSLEEP.SYNCS 0x989680 ;  /* 0x009896800000895d */ /* 0x010fea0003900000 */
[----:B------:R-:W4:Y:S02]  /*c000*/  @!P0 SYNCS.PHASECHK.TRANS64 P0, [R0+URZ+0x40], R3 ;  /* 0x00004003000085a7 */ /* 0x000f2400080010ff */
[----:B----4-:R-:W-:Y:S05]  /*c010*/  @!P0 BRA `(.L_x_190) ;  /* 0xfffffffc00f08947 */ /* 0x010fea000383ffff */
[----:B------:R-:W-:Y:S05]  /*c020*/  BRA `(.L_x_26) ;  /* 0xffffff5c00a47947 */ /* 0x000fea000383ffff */
.L_x_34:
[----:B-1----:R-:W-:-:S07]  /*c030*/  MOV R0, UR17 ;  /* 0x0000001100007c02 */ /* 0x002fce0008000f00 */
.L_x_191:
[----:B-1----:R1:W2:Y:S02]  /*c040*/  SYNCS.PHASECHK.TRANS64.TRYWAIT P0, [R0+URZ+0x40], R3 ;  /* 0x00004003000075a7 */ /* 0x0022a400080011ff */
[----:B--2---:R-:W-:Y:S05]  /*c050*/  @!P0 NANOSLEEP.SYNCS 0x989680 ;  /* 0x009896800000895d */ /* 0x004fea0003900000 */
[----:B------:R-:W2:Y:S02]  /*c060*/  @!P0 SYNCS.PHASECHK.TRANS64 P0, [R0+URZ+0x40], R3 ;  /* 0x00004003000085a7 */ /* 0x000ea400080010ff */
[----:B--2---:R-:W-:Y:S05]  /*c070*/  @!P0 BRA `(.L_x_191) ;  /* 0xfffffffc00f08947 */ /* 0x004fea000383ffff */
[----:B------:R-:W-:Y:S05]  /*c080*/  BRA `(.L_x_33) ;  /* 0xffffff6000707947 */ /* 0x000fea000383ffff */
.L_x_39:
[----:B-1----:R1:W2:Y:S02]  /*c090*/  SYNCS.PHASECHK.TRANS64.TRYWAIT P0, [R3+URZ+0xd0], R0 ;  /* 0x0000d000030075a7 */ /* 0x0022a400080011ff */
[----:B--2---:R-:W-:Y:S05]  /*c0a0*/  @!P0 NANOSLEEP.SYNCS 0x989680 ;  /* 0x009896800000895d */ /* 0x004fea0003900000 */
[----:B------:R-:W2:Y:S02]  /*c0b0*/  @!P0 SYNCS.PHASECHK.TRANS64 P0, [R3+URZ+0xd0], R0 ;  /* 0x0000d000030085a7 */ /* 0x000ea400080010ff */
[----:B--2---:R-:W-:Y:S05]  /*c0c0*/  @!P0 BRA `(.L_x_39) ;  /* 0xfffffffc00f08947 */ /* 0x004fea000383ffff */
[----:B------:R-:W-:Y:S05]  /*c0d0*/  BRA `(.L_x_192) ;  /* 0xffffff6400147947 */ /* 0x000fea000383ffff */
.L_x_43:
[----:B-1----:R-:W-:-:S07]  /*c0e0*/  MOV R0, UR4 ;  /* 0x0000000400007c02 */ /* 0x002fce0008000f00 */
.L_x_193:
[----:B-1----:R1:W2:Y:S02]  /*c0f0*/  SYNCS.PHASECHK.TRANS64.TRYWAIT P0, [R0+URZ], R3 ;  /* 0x00000003000075a7 */ /* 0x0022a400080011ff */
[----:B--2---:R-:W-:Y:S05]  /*c100*/  @!P0 NANOSLEEP.SYNCS 0x989680 ;  /* 0x009896800000895d */ /* 0x004fea0003900000 */
[----:B------:R-:W2:Y:S02]  /*c110*/  @!P0 SYNCS.PHASECHK.TRANS64 P0, [R0+URZ], R3 ;  /* 0x00000003000085a7 */ /* 0x000ea400080010ff */
[----:B--2---:R-:W-:Y:S05]  /*c120*/  @!P0 BRA `(.L_x_193) ;  /* 0xfffffffc00f08947 */ /* 0x004fea000383ffff */
[----:B------:R-:W-:Y:S05]  /*c130*/  BRA `(.L_x_194) ;  /* 0xffffff6800c07947 */ /* 0x000fea000383ffff */
.L_x_44:
[----:B------:R-:W-:-:S07]  /*c140*/  MOV R0, UR5 ;  /* 0x0000000500007c02 */ /* 0x000fce0008000f00 */
.L_x_195:
[----:B-1----:R1:W2:Y:S02]  /*c150*/  SYNCS.PHASECHK.TRANS64.TRYWAIT P0, [R0+URZ], R3 ;  /* 0x00000003000075a7 */ /* 0x0022a400080011ff */
[----:B--2---:R-:W-:Y:S05]  /*c160*/  @!P0 NANOSLEEP.SYNCS 0x989680 ;  /* 0x009896800000895d */ /* 0x004fea0003900000 */
[----:B------:R-:W2:Y:S02]  /*c170*/  @!P0 SYNCS.PHASECHK.TRANS64 P0, [R0+URZ], R3 ;  /* 0x00000003000085a7 */ /* 0x000ea400080010ff */
[----:B--2---:R-:W-:Y:S05]  /*c180*/  @!P0 BRA `(.L_x_195) ;  /* 0xfffffffc00f08947 */ /* 0x004fea000383ffff */
[----:B------:R-:W-:Y:S05]  /*c190*/  BRA `(.L_x_196) ;  /* 0xffffff6800cc7947 */ /* 0x000fea000383ffff */
.L_x_45:
[----:B------:R-:W-:-:S07]  /*c1a0*/  MOV R0, UR5 ;  /* 0x0000000500007c02 */ /* 0x000fce0008000f00 */
.L_x_197:
[----:B-1----:R1:W2:Y:S02]  /*c1b0*/  SYNCS.PHASECHK.TRANS64.TRYWAIT P0, [R0+URZ], R3 ;  /* 0x00000003000075a7 */ /* 0x0022a400080011ff */
[----:B--2---:R-:W-:Y:S05]  /*c1c0*/  @!P0 NANOSLEEP.SYNCS 0x989680 ;  /* 0x009896800000895d */ /* 0x004fea0003900000 */
[----:B------:R-:W2:Y:S02]  /*c1d0*/  @!P0 SYNCS.PHASECHK.TRANS64 P0, [R0+URZ], R3 ;  /* 0x00000003000085a7 */ /* 0x000ea400080010ff */
[----:B--2---:R-:W-:Y:S05]  /*c1e0*/  @!P0 BRA `(.L_x_197) ;  /* 0xfffffffc00f08947 */ /* 0x004fea000383ffff */
[----:B------:R-:W-:Y:S05]  /*c1f0*/  BRA `(.L_x_198) ;  /* 0xffffff6800d87947 */ /* 0x000fea000383ffff */
.L_x_46:
[----:B------:R-:W-:-:S07]  /*c200*/  MOV R0, UR5 ;  /* 0x0000000500007c02 */ /* 0x000fce0008000f00 */
.L_x_199:
[----:B-1----:R1:W2:Y:S02]  /*c210*/  SYNCS.PHASECHK.TRANS64.TRYWAIT P0, [R0+URZ], R3 ;  /* 0x00000003000075a7 */ /* 0x0022a400080011ff */
[----:B--2---:R-:W-:Y:S05]  /*c220*/  @!P0 NANOSLEEP.SYNCS 0x989680 ;  /* 0x009896800000895d */ /* 0x004fea0003900000 */
[----:B------:R-:W2:Y:S02]  /*c230*/  @!P0 SYNCS.PHASECHK.TRANS64 P0, [R0+URZ], R3 ;  /* 0x00000003000085a7 */ /* 0x000ea400080010ff */
[----:B--2---:R-:W-:Y:S05]  /*c240*/  @!P0 BRA `(.L_x_199) ;  /* 0xfffffffc00f08947 */ /* 0x004fea000383ffff */
[----:B------:R-:W-:Y:S05]  /*c250*/  BRA `(.L_x_200) ;  /* 0xffffff6800e47947 */ /* 0x000fea000383ffff */
.L_x_47:
[----:B------:R-:W-:-:S07]  /*c260*/  MOV R0, UR5 ;  /* 0x0000000500007c02 */ /* 0x000fce0008000f00 */
.L_x_201:
[----:B-1----:R1:W2:Y:S02]  /*c270*/  SYNCS.PHASECHK.TRANS64.TRYWAIT P0, [R0+URZ], R3 ;  /* 0x00000003000075a7 */ /* 0x0022a400080011ff */
[----:B--2---:R-:W-:Y:S05]  /*c280*/  @!P0 NANOSLEEP.SYNCS 0x989680 ;  /* 0x009896800000895d */ /* 0x004fea0003900000 */
[----:B------:R-:W2:Y:S02]  /*c290*/  @!P0 SYNCS.PHASECHK.TRANS64 P0, [R0+URZ], R3 ;  /* 0x00000003000085a7 */ /* 0x000ea400080010ff */
[----:B--2---:R-:W-:Y:S05]  /*c2a0*/  @!P0 BRA `(.L_x_201) ;  /* 0xfffffffc00f08947 */ /* 0x004fea000383ffff */
[----:B------:R-:W-:Y:S05]  /*c2b0*/  BRA `(.L_x_202) ;  /* 0xffffff6800f07947 */ /* 0x000fea000383ffff */
.L_x_48:
[----:B------:R-:W-:-:S07]  /*c2c0*/  MOV R0, UR5 ;  /* 0x0000000500007c02 */ /* 0x000fce0008000f00 */
.L_x_203:
[----:B-1----:R1:W2:Y:S02]  /*c2d0*/  SYNCS.PHASECHK.TRANS64.TRYWAIT P0, [R0+URZ], R3 ;  /* 0x00000003000075a7 */ /* 0x0022a400080011ff */
[----:B--2---:R-:W-:Y:S05]  /*c2e0*/  @!P0 NANOSLEEP.SYNCS 0x989680 ;  /* 0x009896800000895d */ /* 0x004fea0003900000 */
[----:B------:R-:W2:Y:S02]  /*c2f0*/  @!P0 SYNCS.PHASECHK.TRANS64 P0, [R0+URZ], R3 ;  /* 0x00000003000085a7 */ /* 0x000ea400080010ff */
[----:B--2---:R-:W-:Y:S05]  /*c300*/  @!P0 BRA `(.L_x_203) ;  /* 0xfffffffc00f08947 */ /* 0x004fea000383ffff */
[----:B------:R-:W-:Y:S05]  /*c310*/  BRA `(.L_x_204) ;  /* 0xffffff6800fc7947 */ /* 0x000fea000383ffff */
.L_x_49:
[----:B------:R-:W-:-:S07]  /*c320*/  MOV R0, UR5 ;  /* 0x0000000500007c02 */ /* 0x000fce0008000f00 */
.L_x_205:
[----:B-1----:R1:W2:Y:S02]  /*c330*/  SYNCS.PHASECHK.TRANS64.TRYWAIT P0, [R0+URZ], R3 ;  /* 0x00000003000075a7 */ /* 0x0022a400080011ff */
[----:B--2---:R-:W-:Y:S05]  /*c340*/  @!P0 NANOSLEEP.SYNCS 0x989680 ;  /* 0x009896800000895d */ /* 0x004fea0003900000 */
[----:B------:R-:W2:Y:S02]  /*c350*/  @!P0 SYNCS.PHASECHK.TRANS64 P0, [R0+URZ], R3 ;  /* 0x00000003000085a7 */ /* 0x000ea400080010ff */
[----:B--2---:R-:W-:Y:S05]  /*c360*/  @!P0 BRA `(.L_x_205) ;  /* 0xfffffffc00f08947 */ /* 0x004fea000383ffff */
[----:B------:R-:W-:Y:S05]  /*c370*/  BRA `(.L_x_206) ;  /* 0xffffff6c00087947 */ /* 0x000fea000383ffff */
.L_x_52:
[----:B--2---:R2:W3:Y:S02]  /*c380*/  SYNCS.PHASECHK.TRANS64.TRYWAIT P0, [R2+URZ+0x130], R5 ;  /* 0x00013005020075a7 */ /* 0x0044e400080011ff */
[----:B---3--:R-:W-:Y:S05]  /*c390*/  @!P0 NANOSLEEP.SYNCS 0x989680 ;  /* 0x009896800000895d */ /* 0x008fea0003900000 */
[----:B------:R-:W3:Y:S02]  /*c3a0*/  @!P0 SYNCS.PHASECHK.TRANS64 P0, [R2+URZ+0x130], R5 ;  /* 0x00013005020085a7 */ /* 0x000ee400080010ff */
[----:B---3--:R-:W-:Y:S05]  /*c3b0*/  @!P0 BRA `(.L_x_52) ;  /* 0xfffffffc00f08947 */ /* 0x008fea000383ffff */
[----:B------:R-:W-:Y:S05]  /*c3c0*/  BRA `(.L_x_207) ;  /* 0xffffff6c006c7947 */ /* 0x000fea000383ffff */
.L_x_53:
[----:B------:R-:W-:-:S07]  /*c3d0*/  MOV R2, UR4 ;  /* 0x0000000400027c02 */ /* 0x000fce0008000f00 */
.L_x_208:
[----:B--2---:R2:W3:Y:S02]  /*c3e0*/  SYNCS.PHASECHK.TRANS64.TRYWAIT P0, [R2+URZ+0xe0], R5 ;  /* 0x0000e005020075a7 */ /* 0x0044e400080011ff */
[----:B---3--:R-:W-:Y:S05]  /*c3f0*/  @!P0 NANOSLEEP.SYNCS 0x989680 ;  /* 0x009896800000895d */ /* 0x008fea0003900000 */
[----:B------:R-:W3:Y:S02]  /*c400*/  @!P0 SYNCS.PHASECHK.TRANS64 P0, [R2+URZ+0xe0], R5 ;  /* 0x0000e005020085a7 */ /* 0x000ee400080010ff */
[----:B---3--:R-:W-:Y:S05]  /*c410*/  @!P0 BRA `(.L_x_208) ;  /* 0xfffffffc00f08947 */ /* 0x008fea000383ffff */
[----:B------:R-:W-:Y:S05]  /*c420*/  BRA `(.L_x_209) ;  /* 0xffffff6c007c7947 */ /* 0x000fea000383ffff */
.L_x_54:
[----:B--2---:R2:W3:Y:S02]  /*c430*/  SYNCS.PHASECHK.TRANS64.TRYWAIT P1, [R2+URZ+0xd0], R5 ;  /* 0x0000d005020075a7 */ /* 0x0044e400080211ff */
[----:B---3--:R-:W-:Y:S05]  /*c440*/  @!P1 NANOSLEEP.SYNCS 0x989680 ;  /* 0x009896800000995d */ /* 0x008fea0003900000 */
[----:B------:R-:W3:Y:S02]  /*c450*/  @!P1 SYNCS.PHASECHK.TRANS64 P1, [R2+URZ+0xd0], R5 ;  /* 0x0000d005020095a7 */ /* 0x000ee400080210ff */
[----:B---3--:R-:W-:Y:S05]  /*c460*/  @!P1 BRA `(.L_x_54) ;  /* 0xfffffffc00f09947 */ /* 0x008fea000383ffff */
[----:B------:R-:W-:Y:S05]  /*c470*/  BRA `(.L_x_210) ;  /* 0xffffff6c00ac7947 */ /* 0x000fea000383ffff */
.L_x_57:
[----:B------:R-:W-:-:S07]  /*c480*/  MOV R0, UR4 ;  /* 0x0000000400007c02 */ /* 0x000fce0008000f00 */
.L_x_211:
[----:B--2---:R2:W3:Y:S02]  /*c490*/  SYNCS.PHASECHK.TRANS64.TRYWAIT P0, [R0+URZ+0xe0], R3 ;  /* 0x0000e003000075a7 */ /* 0x0044e400080011ff */
[----:B---3--:R-:W-:Y:S05]  /*c4a0*/  @!P0 NANOSLEEP.SYNCS 0x989680 ;  /* 0x009896800000895d */ /* 0x008fea0003900000 */
[----:B------:R-:W3:Y:S02]  /*c4b0*/  @!P0 SYNCS.PHASECHK.TRANS64 P0, [R0+URZ+0xe0], R3 ;  /* 0x0000e003000085a7 */ /* 0x000ee400080010ff */
[----:B---3--:R-:W-:Y:S05]  /*c4c0*/  @!P0 BRA `(.L_x_211) ;  /* 0xfffffffc00f08947 */ /* 0x008fea000383ffff */
[----:B------:R-:W-:Y:S05]  /*c4d0*/  BRA `(.L_x_56) ;  /* 0xffffff7000007947 */ /* 0x000fea000383ffff */
.L_x_66:
[----:B--2---:R-:W-:-:S04]  /*c4e0*/  MOV R0, UR5 ;  /* 0x0000000500007c02 */ /* 0x004fc80008000f00 */
[----:B------:R2:W3:Y:S03]  /*c4f0*/  SYNCS.PHASECHK.TRANS64.TRYWAIT P0, [R0+URZ+0x8], R7 ;  /* 0x00000807000075a7 */ /* 0x0004e600080011ff */
[----:B---3--:R-:W-:Y:S05]  /*c500*/  @!P0 NANOSLEEP.SYNCS 0x989680 ;  /* 0x009896800000895d */ /* 0x008fea0003900000 */
[----:B------:R-:W3:Y:S02]  /*c510*/  @!P0 SYNCS.PHASECHK.TRANS64 P0, [R0+URZ+0x8], R7 ;  /* 0x00000807000085a7 */ /* 0x000ee400080010ff */
[----:B---3--:R-:W-:Y:S05]  /*c520*/  @!P0 BRA `(.L_x_66) ;  /* 0xfffffffc00ec8947 */ /* 0x008fea000383ffff */
[----:B------:R-:W-:Y:S05]  /*c530*/  BRA `(.L_x_65) ;  /* 0xffffff7000b87947 */ /* 0x000fea000383ffff */
.L_x_68:
[----:B------:R-:W-:Y:S01]  /*c540*/  BSSY B0, `(.L_x_212) ;  /* 0x0000006000007945 */ /* 0x000fe20003800000 */
[----:B------:R-:W-:-:S07]  /*c550*/  MOV R15, 0xffffffff ;  /* 0xffffffff000f7802 */ /* 0x000fce0000000f00 */
[----:B-12--5:R-:W-:Y:S05]  /*c560*/  WARPSYNC.COLLECTIVE R15, `(.L_x_213) ;  /* 0x000000000f0c7348 */ /* 0x026fea0003c00000 */
[----:B------:R-:W-:Y:S02]  /*c570*/  ELECT P6, UR79, PT ;  /* 0x00000000004f782f */ /* 0x000fe400038c0000 */
[----:B------:R-:W-:Y:S01]  /*c580*/  MOV R14, UR79 ;  /* 0x0000004f000e7c02 */ /* 0x000fe20008000f00 */
[----:B-12--5:R-:W-:Y:S10]  /*c590*/  ENDCOLLECTIVE ;  /* 0x000000000000791b */ /* 0x026ff40003800000 */
.L_x_213:
[----:B------:R-:W-:Y:S05]  /*c5a0*/  BSYNC B0 ;  /* 0x0000000000007941 */ /* 0x000fea0003800000 */
.L_x_212:
[----:B------:R-:W-:Y:S01]  /*c5b0*/  PLOP3.LUT P0, PT, P6, PT, PT, 0x80, 0x8 ;  /* 0x000000000008781c */ /* 0x000fe2000370f070 */
[----:B------:R-:W-:-:S12]  /*c5c0*/  BRA `(.L_x_214) ;  /* 0xffffff7000e47947 */ /* 0x000fd8000383ffff */
.L_x_70:
[----:B--2---:R-:W-:-:S04]  /*c5d0*/  MOV R0, UR5 ;  /* 0x0000000500007c02 */ /* 0x004fc80008000f00 */
[----:B------:R2:W3:Y:S03]  /*c5e0*/  SYNCS.PHASECHK.TRANS64.TRYWAIT P0, [R0+URZ+0x8], R5 ;  /* 0x00000805000075a7 */ /* 0x0004e600080011ff */
[----:B---3--:R-:W-:Y:S05]  /*c5f0*/  @!P0 NANOSLEEP.SYNCS 0x989680 ;  /* 0x009896800000895d */ /* 0x008fea0003900000 */
[----:B------:R-:W3:Y:S02]  /*c600*/  @!P0 SYNCS.PHASECHK.TRANS64 P0, [R0+URZ+0x8], R5 ;  /* 0x00000805000085a7 */ /* 0x000ee400080010ff */
[----:B---3--:R-:W-:Y:S05]  /*c610*/  @!P0 BRA `(.L_x_70) ;  /* 0xfffffffc00ec8947 */ /* 0x008fea000383ffff */
[----:B------:R-:W-:Y:S05]  /*c620*/  BRA `(.L_x_69) ;  /* 0xffffff7000e87947 */ /* 0x000fea000383ffff */
.L_x_71:
[----:B-1----:R1:W2:Y:S02]  /*c630*/  SYNCS.PHASECHK.TRANS64.TRYWAIT P0, [R0+URZ+0xd0], R5 ;  /* 0x0000d005000075a7 */ /* 0x0022a400080011ff */
[----:B--2---:R-:W-:Y:S05]  /*c640*/  @!P0 NANOSLEEP.SYNCS 0x989680 ;  /* 0x009896800000895d */ /* 0x004fea0003900000 */
[----:B------:R-:W2:Y:S02]  /*c650*/  @!P0 SYNCS.PHASECHK.TRANS64 P0, [R0+URZ+0xd0], R5 ;  /* 0x0000d005000085a7 */ /* 0x000ea400080010ff */
[----:B--2---:R-:W-:Y:S05]  /*c660*/  @!P0 BRA `(.L_x_71) ;  /* 0xfffffffc00f08947 */ /* 0x004fea000383ffff */
[----:B------:R-:W-:Y:S05]  /*c670*/  BRA `(.L_x_215) ;  /* 0xffffff7400d47947 */ /* 0x000fea000383ffff */
.L_x_73:
[----:B------:R-:W-:-:S07]  /*c680*/  MOV R0, UR31 ;  /* 0x0000001f00007c02 */ /* 0x000fce0008000f00 */
.L_x_216:
[----:B-1----:R1:W2:Y:S02]  /*c690*/  SYNCS.PHASECHK.TRANS64.TRYWAIT P0, [R0+URZ+0x110], R5 ;  /* 0x00011005000075a7 */ /* 0x0022a400080011ff */
[----:B--2---:R-:W-:Y:S05]  /*c6a0*/  @!P0 NANOSLEEP.SYNCS 0x989680 ;  /* 0x009896800000895d */ /* 0x004fea0003900000 */
[----:B------:R-:W2:Y:S02]  /*c6b0*/  @!P0 SYNCS.PHASECHK.TRANS64 P0, [R0+URZ+0x110], R5 ;  /* 0x00011005000085a7 */ /* 0x000ea400080010ff */
[----:B--2---:R-:W-:Y:S05]  /*c6c0*/  @!P0 BRA `(.L_x_216) ;  /* 0xfffffffc00f08947 */ /* 0x004fea000383ffff */
[----:B------:R-:W-:Y:S05]  /*c6d0*/  BRA `(.L_x_217) ;  /* 0xffffff7800207947 */ /* 0x000fea000383ffff */
.L_x_76:
[----:B------:R-:W-:Y:S07]  /*c6e0*/  MOV R0, UR5 ;  /* 0x0000000500007c02 */ /* 0x000fee0008000f00 */
.L_x_218:
[----:B-1----:R1:W2:Y:S02]  /*c6f0*/  SYNCS.PHASECHK.TRANS64.TRYWAIT P0, [R0+URZ], R5 ;  /* 0x00000005000075a7 */ /* 0x0022a400080011ff */
[----:B--2---:R-:W-:Y:S05]  /*c700*/  @!P0 NANOSLEEP.SYNCS 0x989680 ;  /* 0x009896800000895d */ /* 0x004fea0003900000 */
[----:B------:R-:W2:Y:S02]  /*c710*/  @!P0 SYNCS.PHASECHK.TRANS64 P0, [R0+URZ], R5 ;  /* 0x00000005000085a7 */ /* 0x000ea400080010ff */
[----:B--2---:R-:W-:Y:S05]  /*c720*/  @!P0 BRA `(.L_x_218) ;  /* 0xfffffffc00f08947 */ /* 0x004fea000383ffff */
[----:B------:R-:W-:Y:S05]  /*c730*/  BRA `(.L_x_75) ;  /* 0xffffff7800347947 */ /* 0x000fea000383ffff */
.L_x_80:
[----:B-1----:R-:W-:-:S07]  /*c740*/  MOV R0, UR4 ;  /* 0x0000000400007c02 */ /* 0x002fce0008000f00 */
.L_x_219:
[----:B-1----:R1:W2:Y:S02]  /*c750*/  SYNCS.PHASECHK.TRANS64.TRYWAIT P0, [R0+URZ], R3 ;  /* 0x00000003000075a7 */ /* 0x0022a400080011ff */
[----:B--2---:R-:W-:Y:S05]  /*c760*/  @!P0 NANOSLEEP.SYNCS 0x989680 ;  /* 0x009896800000895d */ /* 0x004fea0003900000 */
[----:B------:R-:W2:Y:S02]  /*c770*/  @!P0 SYNCS.PHASECHK.TRANS64 P0, [R0+URZ], R3 ;  /* 0x00000003000085a7 */ /* 0x000ea400080010ff */
[----:B--2---:R-:W-:Y:S05]  /*c780*/  @!P0 BRA `(.L_x_219) ;  /* 0xfffffffc00f08947 */ /* 0x004fea000383ffff */
[----:B------:R-:W-:Y:S05]  /*c790*/  BRA `(.L_x_220) ;  /* 0xffffff7c00287947 */ /* 0x000fea000383ffff */
.L_x_81:
[----:B------:R-:W-:-:S07]  /*c7a0*/  MOV R0, UR5 ;  /* 0x0000000500007c02 */ /* 0x000fce0008000f00 */
.L_x_221:
[----:B-1----:R1:W2:Y:S02]  /*c7b0*/  SYNCS.PHASECHK.TRANS64.TRYWAIT P0, [R0+URZ], R3 ;  /* 0x00000003000075a7 */ /* 0x0022a400080011ff */
[----:B--2---:R-:W-:Y:S05]  /*c7c0*/  @!P0 NANOSLEEP.SYNCS 0x989680 ;  /* 0x009896800000895d */ /* 0x004fea0003900000 */
[----:B------:R-:W2:Y:S02]  /*c7d0*/  @!P0 SYNCS.PHASECHK.TRANS64 P0, [R0+URZ], R3 ;  /* 0x00000003000085a7 */ /* 0x000ea400080010ff */
[----:B--2---:R-:W-:Y:S05]  /*c7e0*/  @!P0 BRA `(.L_x_221) ;  /* 0xfffffffc00f08947 */ /* 0x004fea000383ffff */
[----:B------:R-:W-:Y:S05]  /*c7f0*/  BRA `(.L_x_222) ;  /* 0xffffff7c00347947 */ /* 0x000fea000383ffff */
.L_x_82:
[----:B------:R-:W-:-:S07]  /*c800*/  MOV R0, UR5 ;  /* 0x0000000500007c02 */ /* 0x000fce0008000f00 */
.L_x_223:
[----:B-1----:R1:W2:Y:S02]  /*c810*/  SYNCS.PHASECHK.TRANS64.TRYWAIT P0, [R0+URZ], R3 ;  /* 0x00000003000075a7 */ /* 0x0022a400080011ff */
[----:B--2---:R-:W-:Y:S05]  /*c820*/  @!P0 NANOSLEEP.SYNCS 0x989680 ;  /* 0x009896800000895d */ /* 0x004fea0003900000 */
[----:B------:R-:W2:Y:S02]  /*c830*/  @!P0 SYNCS.PHASECHK.TRANS64 P0, [R0+URZ], R3 ;  /* 0x00000003000085a7 */ /* 0x000ea400080010ff */
[----:B--2---:R-:W-:Y:S05]  /*c840*/  @!P0 BRA `(.L_x_223) ;  /* 0xfffffffc00f08947 */ /* 0x004fea000383ffff */
[----:B------:R-:W-:Y:S05]  /*c850*/  BRA `(.L_x_224) ;  /* 0xffffff7c00407947 */ /* 0x000fea000383ffff */
.L_x_85:
[----:B------:R-:W-:-:S07]  /*c860*/  MOV R0, UR26 ;  /* 0x0000001a00007c02 */ /* 0x000fce0008000f00 */
.L_x_225:
[----:B-1----:R1:W2:Y:S02]  /*c870*/  SYNCS.PHASECHK.TRANS64.TRYWAIT P1, [R0+URZ+0x150], R3 ;  /* 0x00015003000075a7 */ /* 0x0022a400080211ff */
[----:B--2---:R-:W-:Y:S05]  /*c880*/  @!P1 NANOSLEEP.SYNCS 0x989680 ;  /* 0x009896800000995d */ /* 0x004fea0003900000 */
[----:B------:R-:W2:Y:S02]  /*c890*/  @!P1 SYNCS.PHASECHK.TRANS64 P1, [R0+URZ+0x150], R3 ;  /* 0x00015003000095a7 */ /* 0x000ea400080210ff */
[----:B--2---:R-:W-:Y:S05]  /*c8a0*/  @!P1 BRA `(.L_x_225) ;  /* 0xfffffffc00f09947 */ /* 0x004fea000383ffff */
[----:B------:R-:W-:Y:S05]  /*c8b0*/  BRA `(.L_x_226) ;  /* 0xffffff7c008c7947 */ /* 0x000fea000383ffff */
.L_x_90:
[----:B--2---:R2:W3:Y:S02]  /*c8c0*/  SYNCS.PHASECHK.TRANS64.TRYWAIT P0, [R12+URZ+0xd0], R9 ;  /* 0x0000d0090c0075a7 */ /* 0x0044e400080011ff */
[----:B---3--:R-:W-:Y:S05]  /*c8d0*/  @!P0 NANOSLEEP.SYNCS 0x989680 ;  /* 0x009896800000895d */ /* 0x008fea0003900000 */
[----:B------:R-:W3:Y:S02]  /*c8e0*/  @!P0 SYNCS.PHASECHK.TRANS64 P0, [R12+URZ+0xd0], R9 ;  /* 0x0000d0090c0085a7 */ /* 0x000ee400080010ff */
[----:B---3--:R-:W-:Y:S05]  /*c8f0*/  @!P0 BRA `(.L_x_90) ;  /* 0xfffffffc00f08947 */ /* 0x008fea000383ffff */
[----:B------:R-:W-:Y:S05]  /*c900*/  BRA `(.L_x_227) ;  /* 0xffffff8000c07947 */ /* 0x000fea000383ffff */
.L_x_93:
[----:B------:R-:W-:Y:S07]  /*c910*/  MOV R0, UR21 ;  /* 0x0000001500007c02 */ /* 0x000fee0008000f00 */
.L_x_228:
[----:B--2---:R2:W3:Y:S02]  /*c920*/  SYNCS.PHASECHK.TRANS64.TRYWAIT P2, [R0+URZ+0xc8], R9 ;  /* 0x0000c809000075a7 */ /* 0x0044e400080411ff */
[----:B---3--:R-:W-:Y:S05]  /*c930*/  @!P2 NANOSLEEP.SYNCS 0x989680 ;  /* 0x009896800000a95d */ /* 0x008fea0003900000 */
[----:B------:R-:W3:Y:S02]  /*c940*/  @!P2 SYNCS.PHASECHK.TRANS64 P2, [R0+URZ+0xc8], R9 ;  /* 0x0000c8090000a5a7 */ /* 0x000ee400080410ff */
[----:B---3--:R-:W-:Y:S05]  /*c950*/  @!P2 BRA `(.L_x_228) ;  /* 0xfffffffc00f0a947 */ /* 0x008fea000383ffff */
[----:B------:R-:W-:Y:S05]  /*c960*/  BRA `(.L_x_92) ;  /* 0xffffff88002c7947 */ /* 0x000fea000383ffff */
.L_x_96:
[----:B------:R-:W-:Y:S07]  /*c970*/  MOV R9, UR21 ;  /* 0x0000001500097c02 */ /* 0x000fee0008000f00 */
.L_x_229:
[----:B--2---:R2:W3:Y:S02]  /*c980*/  SYNCS.PHASECHK.TRANS64.TRYWAIT P0, [R9+URZ+0xa0], R10 ;  /* 0x0000a00a090075a7 */ /* 0x0044e400080011ff */
[----:B---3--:R-:W-:Y:S05]  /*c990*/  @!P0 NANOSLEEP.SYNCS 0x989680 ;  /* 0x009896800000895d */ /* 0x008fea0003900000 */
[----:B------:R-:W3:Y:S02]  /*c9a0*/  @!P0 SYNCS.PHASECHK.TRANS64 P0, [R9+URZ+0xa0], R10 ;  /* 0x0000a00a090085a7 */ /* 0x000ee400080010ff */
[----:B---3--:R-:W-:Y:S05]  /*c9b0*/  @!P0 BRA `(.L_x_229) ;  /* 0xfffffffc00f08947 */ /* 0x008fea000383ffff */
[----:B------:R-:W-:Y:S05]  /*c9c0*/  BRA `(.L_x_230) ;  /* 0xffffff8800887947 */ /* 0x000fea000383ffff */
.L_x_97:
[----:B------:R-:W-:Y:S07]  /*c9d0*/  MOV R9, UR21 ;  /* 0x0000001500097c02 */ /* 0x000fee0008000f00 */
.L_x_231:
[----:B--2---:R2:W3:Y:S02]  /*c9e0*/  SYNCS.PHASECHK.TRANS64.TRYWAIT P0, [R9+URZ+0xa8], R10 ;  /* 0x0000a80a090075a7 */ /* 0x0044e400080011ff */
[----:B---3--:R-:W-:Y:S05]  /*c9f0*/  @!P0 NANOSLEEP.SYNCS 0x989680 ;  /* 0x009896800000895d */ /* 0x008fea0003900000 */
[----:B------:R-:W3:Y:S02]  /*ca00*/  @!P0 SYNCS.PHASECHK.TRANS64 P0, [R9+URZ+0xa8], R10 ;  /* 0x0000a80a090085a7 */ /* 0x000ee400080010ff */
[----:B---3--:R-:W-:Y:S05]  /*ca10*/  @!P0 BRA `(.L_x_231) ;  /* 0xfffffffc00f08947 */ /* 0x008fea000383ffff */
[----:B------:R-:W-:Y:S05]  /*ca20*/  BRA `(.L_x_232) ;  /* 0xffffff8800c47947 */ /* 0x000fea000383ffff */
.L_x_98:
[----:B------:R-:W-:Y:S07]  /*ca30*/  MOV R9, UR21 ;  /* 0x0000001500097c02 */ /* 0x000fee0008000f00 */
.L_x_233:
[----:B--2---:R2:W3:Y:S02]  /*ca40*/  SYNCS.PHASECHK.TRANS64.TRYWAIT P0, [R9+URZ+0xb0], R10 ;  /* 0x0000b00a090075a7 */ /* 0x0044e400080011ff */
[----:B---3--:R-:W-:Y:S05]  /*ca50*/  @!P0 NANOSLEEP.SYNCS 0x989680 ;  /* 0x009896800000895d */ /* 0x008fea0003900000 */
[----:B------:R-:W3:Y:S02]  /*ca60*/  @!P0 SYNCS.PHASECHK.TRANS64 P0, [R9+URZ+0xb0], R10 ;  /* 0x0000b00a090085a7 */ /* 0x000ee400080010ff */
[----:B---3--:R-:W-:Y:S05]  /*ca70*/  @!P0 BRA `(.L_x_233) ;  /* 0xfffffffc00f08947 */ /* 0x008fea000383ffff */
[----:B------:R-:W-:Y:S05]  /*ca80*/  BRA `(.L_x_234) ;  /* 0xffffff8c00047947 */ /* 0x000fea000383ffff */
.L_x_99:
[----:B------:R-:W-:Y:S07]  /*ca90*/  MOV R9, UR21 ;  /* 0x0000001500097c02 */ /* 0x000fee0008000f00 */
.L_x_235:
[----:B--2---:R2:W3:Y:S02]  /*caa0*/  SYNCS.PHASECHK.TRANS64.TRYWAIT P0, [R9+URZ+0xb8], R10 ;  /* 0x0000b80a090075a7 */ /* 0x0044e400080011ff */
[----:B---3--:R-:W-:Y:S05]  /*cab0*/  @!P0 NANOSLEEP.SYNCS 0x989680 ;  /* 0x009896800000895d */ /* 0x008fea0003900000 */
[----:B------:R-:W3:Y:S02]  /*cac0*/  @!P0 SYNCS.PHASECHK.TRANS64 P0, [R9+URZ+0xb8], R10 ;  /* 0x0000b80a090085a7 */ /* 0x000ee400080010ff */
[----:B---3--:R-:W-:Y:S05]  /*cad0*/  @!P0 BRA `(.L_x_235) ;  /* 0xfffffffc00f08947 */ /* 0x008fea000383ffff */
[----:B------:R-:W-:Y:S05]  /*cae0*/  BRA `(.L_x_236) ;  /* 0xffffff8c00487947 */ /* 0x000fea000383ffff */
.L_x_100:
[----:B------:R-:W-:Y:S07]  /*caf0*/  MOV R0, UR21 ;  /* 0x0000001500007c02 */ /* 0x000fee0008000f00 */
.L_x_237:
[----:B--2---:R2:W3:Y:S02]  /*cb00*/  SYNCS.PHASECHK.TRANS64.TRYWAIT P0, [R0+URZ+0xa0], R9 ;  /* 0x0000a009000075a7 */ /* 0x0044e400080011ff */
[----:B---3--:R-:W-:Y:S05]  /*cb10*/  @!P0 NANOSLEEP.SYNCS 0x989680 ;  /* 0x009896800000895d */ /* 0x008fea0003900000 */
[----:B------:R-:W3:Y:S02]  /*cb20*/  @!P0 SYNCS.PHASECHK.TRANS64 P0, [R0+URZ+0xa0], R9 ;  /* 0x0000a009000085a7 */ /* 0x000ee400080010ff */
[----:B---3--:R-:W-:Y:S05]  /*cb30*/  @!P0 BRA `(.L_x_237) ;  /* 0xfffffffc00f08947 */ /* 0x008fea000383ffff */
[----:B------:R-:W-:Y:S05]  /*cb40*/  BRA `(.L_x_238) ;  /* 0xffffff8c00907947 */ /* 0x000fea000383ffff */
.L_x_101:
[----:B------:R-:W-:Y:S07]  /*cb50*/  MOV R0, UR21 ;  /* 0x0000001500007c02 */ /* 0x000fee0008000f00 */
.L_x_239:
[----:B--2---:R2:W3:Y:S02]  /*cb60*/  SYNCS.PHASECHK.TRANS64.TRYWAIT P0, [R0+URZ+0xa8], R9 ;  /* 0x0000a809000075a7 */ /* 0x0044e400080011ff */
[----:B---3--:R-:W-:Y:S05]  /*cb70*/  @!P0 NANOSLEEP.SYNCS 0x989680 ;  /* 0x009896800000895d */ /* 0x008fea0003900000 */
[----:B------:R-:W3:Y:S02]  /*cb80*/  @!P0 SYNCS.PHASECHK.TRANS64 P0, [R0+URZ+0xa8], R9 ;  /* 0x0000a809000085a7 */ /* 0x000ee400080010ff */
[----:B---3--:R-:W-:Y:S05]  /*cb90*/  @!P0 BRA `(.L_x_239) ;  /* 0xfffffffc00f08947 */ /* 0x008fea000383ffff */
[----:B------:R-:W-:Y:S05]  /*cba0*/  BRA `(.L_x_240) ;  /* 0xffffff8c00d87947 */ /* 0x000fea000383ffff */
.L_x_102:
[----:B------:R-:W-:Y:S07]  /*cbb0*/  MOV R0, UR21 ;  /* 0x0000001500007c02 */ /* 0x000fee0008000f00 */
.L_x_241:
[----:B--2---:R2:W3:Y:S02]  /*cbc0*/  SYNCS.PHASECHK.TRANS64.TRYWAIT P0, [R0+URZ+0xb0], R9 ;  /* 0x0000b009000075a7 */ /* 0x0044e400080011ff */
[----:B---3--:R-:W-:Y:S05]  /*cbd0*/  @!P0 NANOSLEEP.SYNCS 0x989680 ;  /* 0x009896800000895d */ /* 0x008fea0003900000 */
[----:B------:R-:W3:Y:S02]  /*cbe0*/  @!P0 SYNCS.PHASECHK.TRANS64 P0, [R0+URZ+0xb0], R9 ;  /* 0x0000b009000085a7 */ /* 0x000ee400080010ff */
[----:B---3--:R-:W-:Y:S05]  /*cbf0*/  @!P0 BRA `(.L_x_241) ;  /* 0xfffffffc00f08947 */ /* 0x008fea000383ffff */
[----:B------:R-:W-:Y:S05]  /*cc00*/  BRA `(.L_x_242) ;  /* 0xffffff9000207947 */ /* 0x000fea000383ffff */
.L_x_103:
[----:B------:R-:W-:Y:S07]  /*cc10*/  MOV R0, UR21 ;  /* 0x0000001500007c02 */ /* 0x000fee0008000f00 */
.L_x_243:
[----:B--2---:R2:W3:Y:S02]  /*cc20*/  SYNCS.PHASECHK.TRANS64.TRYWAIT P0, [R0+URZ+0xb8], R9 ;  /* 0x0000b809000075a7 */ /* 0x0044e400080011ff */
[----:B---3--:R-:W-:Y:S05]  /*cc30*/  @!P0 NANOSLEEP.SYNCS 0x989680 ;  /* 0x009896800000895d */ /* 0x008fea0003900000 */
[----:B------:R-:W3:Y:S02]  /*cc40*/  @!P0 SYNCS.PHASECHK.TRANS64 P0, [R0+URZ+0xb8], R9 ;  /* 0x0000b809000085a7 */ /* 0x000ee400080010ff */
[----:B---3--:R-:W-:Y:S05]  /*cc50*/  @!P0 BRA `(.L_x_243) ;  /* 0xfffffffc00f08947 */ /* 0x008fea000383ffff */
[----:B------:R-:W-:Y:S05]  /*cc60*/  BRA `(.L_x_244) ;  /* 0xffffff9000647947 */ /* 0x000fea000383ffff */
.L_x_105:
[----:B------:R-:W-:-:S07]  /*cc70*/  MOV R3, UR21 ;  /* 0x0000001500037c02 */ /* 0x000fce0008000f00 */
.L_x_245:
[----:B---3--:R3:W4:Y:S02]  /*cc80*/  SYNCS.PHASECHK.TRANS64.TRYWAIT P0, [R3+URZ+0xa0], R10 ;  /* 0x0000a00a030075a7 */ /* 0x00872400080011ff */
[----:B----4-:R-:W-:Y:S05]  /*cc90*/  @!P0 NANOSLEEP.SYNCS 0x989680 ;  /* 0x009896800000895d */ /* 0x010fea0003900000 */
[----:B------:R-:W4:Y:S02]  /*cca0*/  @!P0 SYNCS.PHASECHK.TRANS64 P0, [R3+URZ+0xa0], R10 ;  /* 0x0000a00a030085a7 */ /* 0x000f2400080010ff */
[----:B----4-:R-:W-:Y:S05]  /*ccb0*/  @!P0 BRA `(.L_x_245) ;  /* 0xfffffffc00f08947 */ /* 0x010fea000383ffff */
[----:B------:R-:W-:Y:S05]  /*ccc0*/  BRA `(.L_x_246) ;  /* 0xffffff9000d47947 */ /* 0x000fea000383ffff */
.L_x_106:
[----:B---3--:R-:W-:-:S07]  /*ccd0*/  MOV R3, UR21 ;  /* 0x0000001500037c02 */ /* 0x008fce0008000f00 */
.L_x_247:
[----:B---3--:R3:W4:Y:S02]  /*cce0*/  SYNCS.PHASECHK.TRANS64.TRYWAIT P0, [R3+URZ+0xa8], R10 ;  /* 0x0000a80a030075a7 */ /* 0x00872400080011ff */
[----:B----4-:R-:W-:Y:S05]  /*ccf0*/  @!P0 NANOSLEEP.SYNCS 0x989680 ;  /* 0x009896800000895d */ /* 0x010fea0003900000 */
[----:B------:R-:W4:Y:S02]  /*cd00*/  @!P0 SYNCS.PHASECHK.TRANS64 P0, [R3+URZ+0xa8], R10 ;  /* 0x0000a80a030085a7 */ /* 0x000f2400080010ff */
[----:B----4-:R-:W-:Y:S05]  /*cd10*/  @!P0 BRA `(.L_x_247) ;  /* 0xfffffffc00f08947 */ /* 0x010fea000383ffff */
[----:B------:R-:W-:Y:S05]  /*cd20*/  BRA `(.L_x_248) ;  /* 0xffffff9000c47947 */ /* 0x000fea000383ffff */
.L_x_107:
[----:B---3--:R-:W-:-:S07]  /*cd30*/  MOV R3, UR21 ;  /* 0x0000001500037c02 */ /* 0x008fce0008000f00 */
.L_x_249:
[----:B---3--:R3:W4:Y:S02]  /*cd40*/  SYNCS.PHASECHK.TRANS64.TRYWAIT P0, [R3+URZ+0xb0], R10 ;  /* 0x0000b00a030075a7 */ /* 0x00872400080011ff */
[----:B----4-:R-:W-:Y:S05]  /*cd50*/  @!P0 NANOSLEEP.SYNCS 0x989680 ;  /* 0x009896800000895d */ /* 0x010fea0003900000 */
[----:B------:R-:W4:Y:S02]  /*cd60*/  @!P0 SYNCS.PHASECHK.TRANS64 P0, [R3+URZ+0xb0], R10 ;  /* 0x0000b00a030085a7 */ /* 0x000f2400080010ff */
[----:B----4-:R-:W-:Y:S05]  /*cd70*/  @!P0 BRA `(.L_x_249) ;  /* 0xfffffffc00f08947 */ /* 0x010fea000383ffff */
[----:B------:R-:W-:Y:S05]  /*cd80*/  BRA `(.L_x_250) ;  /* 0xffffff9000b87947 */ /* 0x000fea000383ffff */
.L_x_109:
[----:B--2---:R2:W3:Y:S02]  /*cd90*/  SYNCS.PHASECHK.TRANS64.TRYWAIT P0, [R3+URZ+0xd0], R0 ;  /* 0x0000d000030075a7 */ /* 0x0044e400080011ff */
[----:B---3--:R-:W-:Y:S05]  /*cda0*/  @!P0 NANOSLEEP.SYNCS 0x989680 ;  /* 0x009896800000895d */ /* 0x008fea0003900000 */
[----:B------:R-:W3:Y:S02]  /*cdb0*/  @!P0 SYNCS.PHASECHK.TRANS64 P0, [R3+URZ+0xd0], R0 ;  /* 0x0000d000030085a7 */ /* 0x000ee400080010ff */
[----:B---3--:R-:W-:Y:S05]  /*cdc0*/  @!P0 BRA `(.L_x_109) ;  /* 0xfffffffc00f08947 */ /* 0x008fea000383ffff */
[----:B------:R-:W-:Y:S05]  /*cdd0*/  BRA `(.L_x_251) ;  /* 0xffffff9400787947 */ /* 0x000fea000383ffff */
.L_x_120:
[----:B-1----:R-:W-:Y:S04]  /*cde0*/  MOV R2, UR43 ;  /* 0x0000002b00027c02 */ /* 0x002fe80008000f00 */
[----:B------:R1:W2:Y:S03]  /*cdf0*/  SYNCS.PHASECHK.TRANS64.TRYWAIT P0, [R2+URZ+0x80], R3 ;  /* 0x00008003020075a7 */ /* 0x0002a600080011ff */
[----:B--2---:R-:W-:Y:S05]  /*ce00*/  @!P0 NANOSLEEP.SYNCS 0x989680 ;  /* 0x009896800000895d */ /* 0x004fea0003900000 */
[----:B------:R-:W2:Y:S02]  /*ce10*/  @!P0 SYNCS.PHASECHK.TRANS64 P0, [R2+URZ+0x80], R3 ;  /* 0x00008003020085a7 */ /* 0x000ea400080010ff */
[----:B--2---:R-:W-:Y:S05]  /*ce20*/  @!P0 BRA `(.L_x_120) ;  /* 0xfffffffc00ec8947 */ /* 0x004fea000383ffff */
[----:B------:R-:W-:Y:S05]  /*ce30*/  BRA `(.L_x_119) ;  /* 0xffffffa000c87947 */ /* 0x000fea000383ffff */
.L_x_122:
[----:B-1----:R1:W3:Y:S02]  /*ce40*/  SYNCS.PHASECHK.TRANS64.TRYWAIT P1, [R83+URZ+0xf0], R0 ;  /* 0x0000f000530075a7 */ /* 0x0022e400080211ff */
[----:B---3--:R-:W-:Y:S05]  /*ce50*/  @!P1 NANOSLEEP.SYNCS 0x989680 ;  /* 0x009896800000995d */ /* 0x008fea0003900000 */
[----:B------:R-:W3:Y:S02]  /*ce60*/  @!P1 SYNCS.PHASECHK.TRANS64 P1, [R83+URZ+0xf0], R0 ;  /* 0x0000f000530095a7 */ /* 0x000ee400080210ff */
[----:B---3--:R-:W-:Y:S05]  /*ce70*/  @!P1 BRA `(.L_x_122) ;  /* 0xfffffffc00f09947 */ /* 0x008fea000383ffff */
[----:B------:R-:W-:Y:S05]  /*ce80*/  BRA `(.L_x_121) ;  /* 0xffffffa000f07947 */ /* 0x000fea000383ffff */
.L_x_131:
[----:B-1----:R1:W3:Y:S02]  /*ce90*/  SYNCS.PHASECHK.TRANS64.TRYWAIT P0, [R3+URZ+0x80], R0 ;  /* 0x00008000030075a7 */ /* 0x0022e400080011ff */
[----:B---3--:R-:W-:Y:S05]  /*cea0*/  @!P0 NANOSLEEP.SYNCS 0x989680 ;  /* 0x009896800000895d */ /* 0x008fea0003900000 */
[----:B------:R-:W3:Y:S02]  /*ceb0*/  @!P0 SYNCS.PHASECHK.TRANS64 P0, [R3+URZ+0x80], R0 ;  /* 0x00008000030085a7 */ /* 0x000ee400080010ff */
[----:B---3--:R-:W-:Y:S05]  /*cec0*/  @!P0 BRA `(.L_x_131) ;  /* 0xfffffffc00f08947 */ /* 0x008fea000383ffff */
[----:B------:R-:W-:Y:S05]  /*ced0*/  BRA `(.L_x_130) ;  /* 0xffffffac000c7947 */ /* 0x000fea000383ffff */
.L_x_139:
[----:B-1----:R1:W4:Y:S02]  /*cee0*/  SYNCS.PHASECHK.TRANS64.TRYWAIT P0, [R40+URZ+0x80], R5 ;  /* 0x00008005280075a7 */ /* 0x00232400080011ff */
[----:B----4-:R-:W-:Y:S05]  /*cef0*/  @!P0 NANOSLEEP.SYNCS 0x989680 ;  /* 0x009896800000895d */ /* 0x010fea0003900000 */
[----:B------:R-:W4:Y:S02]  /*cf00*/  @!P0 SYNCS.PHASECHK.TRANS64 P0, [R40+URZ+0x80], R5 ;  /* 0x00008005280085a7 */ /* 0x000f2400080010ff */
[----:B----4-:R-:W-:Y:S05]  /*cf10*/  @!P0 BRA `(.L_x_139) ;  /* 0xfffffffc00f08947 */ /* 0x010fea000383ffff */
[----:B------:R-:W-:Y:S05]  /*cf20*/  BRA `(.L_x_138) ;  /* 0xffffffb4004c7947 */ /* 0x000fea000383ffff */
.L_x_147:
[----:B-1----:R1:W4:Y:S02]  /*cf30*/  SYNCS.PHASECHK.TRANS64.TRYWAIT P0, [R89+URZ+0x80], R6 ;  /* 0x00008006590075a7 */ /* 0x00232400080011ff */
[----:B----4-:R-:W-:Y:S05]  /*cf40*/  @!P0 NANOSLEEP.SYNCS 0x989680 ;  /* 0x009896800000895d */ /* 0x010fea0003900000 */
[----:B------:R-:W4:Y:S02]  /*cf50*/  @!P0 SYNCS.PHASECHK.TRANS64 P0, [R89+URZ+0x80], R6 ;  /* 0x00008006590085a7 */ /* 0x000f2400080010ff */
[----:B----4-:R-:W-:Y:S05]  /*cf60*/  @!P0 BRA `(.L_x_147) ;  /* 0xfffffffc00f08947 */ /* 0x010fea000383ffff */
[----:B------:R-:W-:Y:S05]  /*cf70*/  BRA `(.L_x_146) ;  /* 0xffffffbc008c7947 */ /* 0x000fea000383ffff */
.L_x_155:
[----:B-1----:R1:W4:Y:S02]  /*cf80*/  SYNCS.PHASECHK.TRANS64.TRYWAIT P0, [R90+URZ+0x80], R5 ;  /* 0x000080055a0075a7 */ /* 0x00232400080011ff */
[----:B----4-:R-:W-:Y:S05]  /*cf90*/  @!P0 NANOSLEEP.SYNCS 0x989680 ;  /* 0x009896800000895d */ /* 0x010fea0003900000 */
[----:B------:R-:W4:Y:S02]  /*cfa0*/  @!P0 SYNCS.PHASECHK.TRANS64 P0, [R90+URZ+0x80], R5 ;  /* 0x000080055a0085a7 */ /* 0x000f2400080010ff */
[----:B----4-:R-:W-:Y:S05]  /*cfb0*/  @!P0 BRA `(.L_x_155) ;  /* 0xfffffffc00f08947 */ /* 0x010fea000383ffff */
[----:B------:R-:W-:Y:S05]  /*cfc0*/  BRA `(.L_x_154) ;  /* 0xffffffc400d87947 */ /* 0x000fea000383ffff */
.L_x_163:
[----:B-1----:R1:W3:Y:S02]  /*cfd0*/  SYNCS.PHASECHK.TRANS64.TRYWAIT P0, [R90+URZ+0x80], R5 ;  /* 0x000080055a0075a7 */ /* 0x0022e400080011ff */
[----:B---3--:R-:W-:Y:S05]  /*cfe0*/  @!P0 NANOSLEEP.SYNCS 0x989680 ;  /* 0x009896800000895d */ /* 0x008fea0003900000 */
[----:B------:R-:W3:Y:S02]  /*cff0*/  @!P0 SYNCS.PHASECHK.TRANS64 P0, [R90+URZ+0x80], R5 ;  /* 0x000080055a0085a7 */ /* 0x000ee400080010ff */
[----:B---3--:R-:W-:Y:S05]  /*d000*/  @!P0 BRA `(.L_x_163) ;  /* 0xfffffffc00f08947 */ /* 0x008fea000383ffff */
[----:B------:R-:W-:Y:S05]  /*d010*/  BRA `(.L_x_162) ;  /* 0xffffffd000347947 */ /* 0x000fea000383ffff */
.L_x_171:
[----:B-1----:R1:W3:Y:S02]  /*d020*/  SYNCS.PHASECHK.TRANS64.TRYWAIT P0, [R90+URZ+0x80], R5 ;  /* 0x000080055a0075a7 */ /* 0x0022e400080011ff */
[----:B---3--:R-:W-:Y:S05]  /*d030*/  @!P0 NANOSLEEP.SYNCS 0x989680 ;  /* 0x009896800000895d */ /* 0x008fea0003900000 */
[----:B------:R-:W3:Y:S02]  /*d040*/  @!P0 SYNCS.PHASECHK.TRANS64 P0, [R90+URZ+0x80], R5 ;  /* 0x000080055a0085a7 */ /* 0x000ee400080010ff */
[----:B---3--:R-:W-:Y:S05]  /*d050*/  @!P0 BRA `(.L_x_171) ;  /* 0xfffffffc00f08947 */ /* 0x008fea000383ffff */
[----:B------:R-:W-:Y:S05]  /*d060*/  BRA `(.L_x_170) ;  /* 0xffffffd800847947 */ /* 0x000fea000383ffff */
.L_x_179:
[----:B-1----:R1:W3:Y:S02]  /*d070*/  SYNCS.PHASECHK.TRANS64.TRYWAIT P0, [R89+URZ+0x80], R88 ;  /* 0x00008058590075a7 */ /* 0x0022e400080011ff */
[----:B---3--:R-:W-:Y:S05]  /*d080*/  @!P0 NANOSLEEP.SYNCS 0x989680 ;  /* 0x009896800000895d */ /* 0x008fea0003900000 */
[----:B------:R-:W3:Y:S02]  /*d090*/  @!P0 SYNCS.PHASECHK.TRANS64 P0, [R89+URZ+0x80], R88 ;  /* 0x00008058590085a7 */ /* 0x000ee400080010ff */
[----:B---3--:R-:W-:Y:S05]  /*d0a0*/  @!P0 BRA `(.L_x_179) ;  /* 0xfffffffc00f08947 */ /* 0x008fea000383ffff */
[----:B------:R-:W-:Y:S05]  /*d0b0*/  BRA `(.L_x_178) ;  /* 0xffffffe000d47947 */ /* 0x000fea000383ffff */
        .weak           $__internal_0_$__cuda_sm10x_tcgen05_guardrail_trap_col_being_dealloced_not_returned_by_alloc
        .type           $__internal_0_$__cuda_sm10x_tcgen05_guardrail_trap_col_being_dealloced_not_returned_by_alloc,@function
        .size           $__internal_0_$__cuda_sm10x_tcgen05_guardrail_trap_col_being_dealloced_not_returned_by_alloc,($__internal_1_$__cuda_sm10x_tcgen05_guardrail_trap_phase_invalid_during_alloc - $__internal_0_$__cuda_sm10x_tcgen05_guardrail_trap_col_being_dealloced_not_returned_by_alloc)
$__internal_0_$__cuda_sm10x_tcgen05_guardrail_trap_col_being_dealloced_not_returned_by_alloc:
[----:B------:R-:W-:Y:S05]  /*d0c0*/  BPT.TRAP 0x1 ;  /* 0x000000040000795c */ /* 0x000fea0000300000 */
[----:B------:R-:W-:-:S04]  /*d0d0*/  HFMA2 R3, -RZ, RZ, 0, 0 ;  /* 0x00000000ff037431 */ /* 0x000fc800000001ff */
[----:B------:R-:W-:Y:S05]  /*d0e0*/  RET.REL.NODEC R2 `(_ZN7cutlass13device_kernelINS_4gemm6kernel13GemmUniversalIN4cute5tupleIJiiiiEEENS1_10collective13CollectiveMmaINS1_35MainloopSm100TmaUmmaWarpSpecializedILi8ELi2ELi4ENS5_IJNS4_1CILi4EEENSA_ILi2EEENSA_ILi1EEEEEEEENS5_IJNSA_ILi256EEENSA_ILi128EEENSA_ILi32EEEEEENS_10tfloat32_tENS5_IJlSD_lEEESK_SL_NS4_8TiledMMAINS4_8MMA_AtomIJNS4_23SM100_MMA_TF32_2x1SM_SSISK_SK_fLi256ELi128ELNS4_4UMMA5MajorE0ELSQ_0ELNSP_7ScaleInE0ELSR_0EEEEEENS4_6LayoutINS5_IJSD_SD_SD_EEENS5_IJNSA_ILi0EEESW_SW_EEEEENS5_IJNS4_10UnderscoreESZ_SZ_EEEEENS4_28SM100_TMA_2SM_LOAD_MULTICASTENS4_14ComposedLayoutINS4_7SwizzleILi3ELi4ELi3EEENS4_18smem_ptr_flag_bitsILi32EEENSU_INS5_IJNSA_ILi8EEESI_EEENS5_IJSI_SD_EEEEEEEvNS4_8identityES12_S1C_vS1D_EENS_8epilogue10collective18CollectiveEpilogueINS1F_23Sm100TmaWarpSpecializedILi4ELi2ELi16ELb1ELb0EEEJNS5_IJSH_SH_SI_EEENS5_IJNSU_ISH_SD_EENSU_INSA_ILi16EEESD_EEEEESK_SL_SK_SL_NS1F_6fusion15FusionCallbacksIS1J_NS1P_17LinearCombinationISK_fSK_fLNS_15FloatRoundStyleE2EEES1K_S1O_JEEENS4_5SM1004TMEM4LOAD26SM100_TMEM_LOAD_32dp32b16xENS4_13SM90_TMA_LOADENS13_INS14_ILi2ELi4ELi3EEES17_NSU_INS5_IJS18_S1M_EEENS5_IJS1M_SD_EEEEEEENS4_39AutoVectorizingCopyWithAssumedAlignmentILi128EEENS4_14SM90_TMA_STOREES24_S26_S26_EEEvvEEEEvNT_6ParamsE) ;  /* 0xffffff2c02c47950 */ /* 0x000fea0003c3ffff */
        .weak           $__internal_1_$__cuda_sm10x_tcgen05_guardrail_trap_phase_invalid_during_alloc
        .type           $__internal_1_$__cuda_sm10x_tcgen05_guardrail_trap_phase_invalid_during_alloc,@function
        .size           $__internal_1_$__cuda_sm10x_tcgen05_guardrail_trap_phase_invalid_during_alloc,($__internal_2_$__cuda_sm10x_tcgen05_guardrail_trap_unallocated_columns_being_dealloced - $__internal_1_$__cuda_sm10x_tcgen05_guardrail_trap_phase_invalid_during_alloc)
$__internal_1_$__cuda_sm10x_tcgen05_guardrail_trap_phase_invalid_during_alloc:
[----:B------:R-:W-:Y:S05]  /*d0f0*/  BPT.TRAP 0x1 ;  /* 0x000000040000795c */ /* 0x000fea0000300000 */
[----:B------:R-:W-:-:S04]  /*d100*/  MOV R5, 0x0 ;  /* 0x0000000000057802 */ /* 0x000fc80000000f00 */
[----:B------:R-:W-:Y:S05]  /*d110*/  RET.REL.NODEC R4 `(_ZN7cutlass13device_kernelINS_4gemm6kernel13GemmUniversalIN4cute5tupleIJiiiiEEENS1_10collective13CollectiveMmaINS1_35MainloopSm100TmaUmmaWarpSpecializedILi8ELi2ELi4ENS5_IJNS4_1CILi4EEENSA_ILi2EEENSA_ILi1EEEEEEEENS5_IJNSA_ILi256EEENSA_ILi128EEENSA_ILi32EEEEEENS_10tfloat32_tENS5_IJlSD_lEEESK_SL_NS4_8TiledMMAINS4_8MMA_AtomIJNS4_23SM100_MMA_TF32_2x1SM_SSISK_SK_fLi256ELi128ELNS4_4UMMA5MajorE0ELSQ_0ELNSP_7ScaleInE0ELSR_0EEEEEENS4_6LayoutINS5_IJSD_SD_SD_EEENS5_IJNSA_ILi0EEESW_SW_EEEEENS5_IJNS4_10UnderscoreESZ_SZ_EEEEENS4_28SM100_TMA_2SM_LOAD_MULTICASTENS4_14ComposedLayoutINS4_7SwizzleILi3ELi4ELi3EEENS4_18smem_ptr_flag_bitsILi32EEENSU_INS5_IJNSA_ILi8EEESI_EEENS5_IJSI_SD_EEEEEEEvNS4_8identityES12_S1C_vS1D_EENS_8epilogue10collective18CollectiveEpilogueINS1F_23Sm100TmaWarpSpecializedILi4ELi2ELi16ELb1ELb0EEEJNS5_IJSH_SH_SI_EEENS5_IJNSU_ISH_SD_EENSU_INSA_ILi16EEESD_EEEEESK_SL_SK_SL_NS1F_6fusion15FusionCallbacksIS1J_NS1P_17LinearCombinationISK_fSK_fLNS_15FloatRoundStyleE2EEES1K_S1O_JEEENS4_5SM1004TMEM4LOAD26SM100_TMEM_LOAD_32dp32b16xENS4_13SM90_TMA_LOADENS13_INS14_ILi2ELi4ELi3EEES17_NSU_INS5_IJS18_S1M_EEENS5_IJS1M_SD_EEEEEEENS4_39AutoVectorizingCopyWithAssumedAlignmentILi128EEENS4_14SM90_TMA_STOREES24_S26_S26_EEEvvEEEEvNT_6ParamsE) ;  /* 0xffffff2c04b87950 */ /* 0x000fea0003c3ffff */
        .weak           $__internal_2_$__cuda_sm10x_tcgen05_guardrail_trap_unallocated_columns_being_dealloced
        .type           $__internal_2_$__cuda_sm10x_tcgen05_guardrail_trap_unallocated_columns_being_dealloced,@function
        .size           $__internal_2_$__cuda_sm10x_tcgen05_guardrail_trap_unallocated_columns_being_dealloced,(.L_x_253 - $__internal_2_$__cuda_sm10x_tcgen05_guardrail_trap_unallocated_columns_being_dealloced)
$__internal_2_$__cuda_sm10x_tcgen05_guardrail_trap_unallocated_columns_being_dealloced:
[----:B------:R-:W-:Y:S05]  /*d120*/  BPT.TRAP 0x1 ;  /* 0x000000040000795c */ /* 0x000fea0000300000 */
[----:B------:R-:W-:-:S04]  /*d130*/  HFMA2 R3, -RZ, RZ, 0, 0 ;  /* 0x00000000ff037431 */ /* 0x000fc800000001ff */
[----:B------:R-:W-:Y:S05]  /*d140*/  RET.REL.NODEC R2 `(_ZN7cutlass13device_kernelINS_4gemm6kernel13GemmUniversalIN4cute5tupleIJiiiiEEENS1_10collective13CollectiveMmaINS1_35MainloopSm100TmaUmmaWarpSpecializedILi8ELi2ELi4ENS5_IJNS4_1CILi4EEENSA_ILi2EEENSA_ILi1EEEEEEEENS5_IJNSA_ILi256EEENSA_ILi128EEENSA_ILi32EEEEEENS_10tfloat32_tENS5_IJlSD_lEEESK_SL_NS4_8TiledMMAINS4_8MMA_AtomIJNS4_23SM100_MMA_TF32_2x1SM_SSISK_SK_fLi256ELi128ELNS4_4UMMA5MajorE0ELSQ_0ELNSP_7ScaleInE0ELSR_0EEEEEENS4_6LayoutINS5_IJSD_SD_SD_EEENS5_IJNSA_ILi0EEESW_SW_EEEEENS5_IJNS4_10UnderscoreESZ_SZ_EEEEENS4_28SM100_TMA_2SM_LOAD_MULTICASTENS4_14ComposedLayoutINS4_7SwizzleILi3ELi4ELi3EEENS4_18smem_ptr_flag_bitsILi32EEENSU_INS5_IJNSA_ILi8EEESI_EEENS5_IJSI_SD_EEEEEEEvNS4_8identityES12_S1C_vS1D_EENS_8epilogue10collective18CollectiveEpilogueINS1F_23Sm100TmaWarpSpecializedILi4ELi2ELi16ELb1ELb0EEEJNS5_IJSH_SH_SI_EEENS5_IJNSU_ISH_SD_EENSU_INSA_ILi16EEESD_EEEEESK_SL_SK_SL_NS1F_6fusion15FusionCallbacksIS1J_NS1P_17LinearCombinationISK_fSK_fLNS_15FloatRoundStyleE2EEES1K_S1O_JEEENS4_5SM1004TMEM4LOAD26SM100_TMEM_LOAD_32dp32b16xENS4_13SM90_TMA_LOADENS13_INS14_ILi2ELi4ELi3EEES17_NSU_INS5_IJS18_S1M_EEENS5_IJS1M_SD_EEEEEEENS4_39AutoVectorizingCopyWithAssumedAlignmentILi128EEENS4_14SM90_TMA_STOREES24_S26_S26_EEEvvEEEEvNT_6ParamsE) ;  /* 0xffffff2c02ac7950 */ /* 0x000fea0003c3ffff */
.L_x_252:
[----:B------:R-:W-:-:S00]  /*d150*/  BRA `(.L_x_252) ;  /* 0xfffffffc00fc7947 */ /* 0x000fc0000383ffff */
[----:B------:R-:W-:-:S00]  /*d160*/  NOP ;  /* 0x0000000000007918 */ /* 0x000fc00000000000 */
        /* <DEDUP_REMOVED lines=9> */
.L_x_253:


//--------------------- .nv.global.init           --------------------------
	.section	.nv.global.init,"aw",@progbits
.nv.global.init:
	.type		$str$27,@object
	.size		$str$27,($str$28 - $str$27)
$str$27:
        /*0000*/ 	.byte	0x28, 0x61, 0x64, 0x64, 0x72, 0x65, 0x73, 0x73, 0x20, 0x26, 0x20, 0x6d, 0x61, 0x73, 0x6b, 0x29
        /*0010*/ 	.byte	0x20, 0x3d, 0x3d, 0x20, 0x30, 0x00
	.type		$str$28,@object
	.size		$str$28,($str$26 - $str$28)
$str$28:
        /*0016*/ 	.byte	0x2f, 0x74, 0x6d, 0x70, 0x2f, 0x63, 0x75, 0x74, 0x6c, 0x61, 0x73, 0x73, 0x5f, 0x73, 0x77, 0x65
        /*0026*/ 	.byte	0x65, 0x70, 0x5f, 0x73, 0x72, 0x63, 0x2f, 0x69, 0x6e, 0x63, 0x6c, 0x75, 0x64, 0x65, 0x2f, 0x63
        /*0036*/ 	.byte	0x75, 0x74, 0x65, 0x2f, 0x70, 0x6f, 0x69, 0x6e, 0x74, 0x65, 0x72, 0x5f, 0x66, 0x6c, 0x61, 0x67
        /*0046*/ 	.byte	0x67, 0x65, 0x64, 0x2e, 0x68, 0x70, 0x70, 0x00
	.type		$str$26,@object
	.size		$str$26,($str$25 - $str$26)
$str$26:
        /*004e*/ 	.byte	0x2f, 0x74, 0x6d, 0x70, 0x2f, 0x63, 0x75, 0x74, 0x6c, 0x61, 0x73, 0x73, 0x5f, 0x73, 0x77, 0x65
        /*005e*/ 	.byte	0x65, 0x70, 0x5f, 0x73, 0x72, 0x63, 0x2f, 0x69, 0x6e, 0x63, 0x6c, 0x75, 0x64, 0x65, 0x2f, 0x63
        /*006e*/ 	.byte	0x75, 0x74, 0x65, 0x2f, 0x61, 0x74, 0x6f, 0x6d, 0x2f, 0x63, 0x6f, 0x70, 0x79, 0x5f, 0x74, 0x72
        /*007e*/ 	.byte	0x61, 0x69, 0x74, 0x73, 0x5f, 0x73, 0x6d, 0x31, 0x30, 0x30, 0x2e, 0x68, 0x70, 0x70, 0x00
	.type		$str$25,@object
	.size		$str$25,(__unnamed_1 - $str$25)
$str$25:
        /*008d*/ 	.byte	0x28, 0x28, 0x75, 0x69, 0x6e, 0x74, 0x33, 0x32, 0x5f, 0x74, 0x28, 0x74, 0x68, 0x72, 0x65, 0x61
        /*009d*/ 	.byte	0x64, 0x49, 0x64, 0x78, 0x2e, 0x78, 0x29, 0x20, 0x2f, 0x20, 0x33, 0x32, 0x29, 0x20, 0x25, 0x20
        /*00ad*/ 	.byte	0x34, 0x29, 0x20, 0x3d, 0x3d, 0x20, 0x28, 0x28, 0x28, 0x74, 0x6d, 0x65, 0x6d, 0x5f, 0x61, 0x64
        /*00bd*/ 	.byte	0x64, 0x72, 0x20, 0x3e, 0x3e, 0x20, 0x31, 0x36, 0x29, 0x20, 0x2f, 0x20, 0x33, 0x32, 0x29, 0x20
        /*00cd*/ 	.byte	0x25, 0x20, 0x34, 0x29, 0x00
	.type		__unnamed_1,@object
	.size		__unnamed_1,(__unnamed_2 - __unnamed_1)
__unnamed_1:
        /*00d2*/ 	.byte	0x61, 0x75, 0x74, 0x6f, 0x20, 0x63, 0x75, 0x74, 0x65, 0x3a, 0x3a, 0x61, 0x73, 0x5f, 0x70, 0x6f
        /* <DEDUP_REMOVED lines=24> */
        /*0262*/ 	.byte	0x32, 0x30, 0x34, 0x38, 0x3e, 0x3e, 0x3e, 0x3e, 0x5d, 0x00
	.type		__unnamed_2,@object
	.size		__unnamed_2,(.L_2 - __unnamed_2)
__unnamed_2:
        /* <DEDUP_REMOVED lines=42> */
        /*050c*/ 	.byte	0x3e, 0x5d, 0x00
.L_2:


//--------------------- .nv.shared._ZN7cutlass13device_kernelINS_4gemm6kernel13GemmUniversalIN4cute5tupleIJiiiiEEENS1_10collective13CollectiveMmaINS1_35MainloopSm100TmaUmmaWarpSpecializedILi8ELi2ELi4ENS5_IJNS4_1CILi4EEENSA_ILi2EEENSA_ILi1EEEEEEEENS5_IJNSA_ILi256EEENSA_ILi128EEENSA_ILi32EEEEEENS_10tfloat32_tENS5_IJlSD_lEEESK_SL_NS4_8TiledMMAINS4_8MMA_AtomIJNS4_23SM100_MMA_TF32_2x1SM_SSISK_SK_fLi256ELi128ELNS4_4UMMA5MajorE0ELSQ_0ELNSP_7ScaleInE0ELSR_0EEEEEENS4_6LayoutINS5_IJSD_SD_SD_EEENS5_IJNSA_ILi0EEESW_SW_EEEEENS5_IJNS4_10UnderscoreESZ_SZ_EEEEENS4_28SM100_TMA_2SM_LOAD_MULTICASTENS4_14ComposedLayoutINS4_7SwizzleILi3ELi4ELi3EEENS4_18smem_ptr_flag_bitsILi32EEENSU_INS5_IJNSA_ILi8EEESI_EEENS5_IJSI_SD_EEEEEEEvNS4_8identityES12_S1C_vS1D_EENS_8epilogue10collective18CollectiveEpilogueINS1F_23Sm100TmaWarpSpecializedILi4ELi2ELi16ELb1ELb0EEEJNS5_IJSH_SH_SI_EEENS5_IJNSU_ISH_SD_EENSU_INSA_ILi16EEESD_EEEEESK_SL_SK_SL_NS1F_6fusion15FusionCallbacksIS1J_NS1P_17LinearCombinationISK_fSK_fLNS_15FloatRoundStyleE2EEES1K_S1O_JEEENS4_5SM1004TMEM4LOAD26SM100_TMEM_LOAD_32dp32b16xENS4_13SM90_TMA_LOADENS13_INS14_ILi2ELi4ELi3EEES17_NSU_INS5_IJS18_S1M_EEENS5_IJS1M_SD_EEEEEEENS4_39AutoVectorizingCopyWithAssumedAlignmentILi128EEENS4_14SM90_TMA_STOREES24_S26_S26_EEEvvEEEEvNT_6ParamsE --------------------------
	.section	.nv.shared._ZN7cutlass13device_kernelINS_4gemm6kernel13GemmUniversalIN4cute5tupleIJiiiiEEENS1_10collective13CollectiveMmaINS1_35MainloopSm100TmaUmmaWarpSpecializedILi8ELi2ELi4ENS5_IJNS4_1CILi4EEENSA_ILi2EEENSA_ILi1EEEEEEEENS5_IJNSA_ILi256EEENSA_ILi128EEENSA_ILi32EEEEEENS_10tfloat32_tENS5_IJlSD_lEEESK_SL_NS4_8TiledMMAINS4_8MMA_AtomIJNS4_23SM100_MMA_TF32_2x1SM_SSISK_SK_fLi256ELi128ELNS4_4UMMA5MajorE0ELSQ_0ELNSP_7ScaleInE0ELSR_0EEEEEENS4_6LayoutINS5_IJSD_SD_SD_EEENS5_IJNSA_ILi0EEESW_SW_EEEEENS5_IJNS4_10UnderscoreESZ_SZ_EEEEENS4_28SM100_TMA_2SM_LOAD_MULTICASTENS4_14ComposedLayoutINS4_7SwizzleILi3ELi4ELi3EEENS4_18smem_ptr_flag_bitsILi32EEENSU_INS5_IJNSA_ILi8EEESI_EEENS5_IJSI_SD_EEEEEEEvNS4_8identityES12_S1C_vS1D_EENS_8epilogue10collective18CollectiveEpilogueINS1F_23Sm100TmaWarpSpecializedILi4ELi2ELi16ELb1ELb0EEEJNS5_IJSH_SH_SI_EEENS5_IJNSU_ISH_SD_EENSU_INSA_ILi16EEESD_EEEEESK_SL_SK_SL_NS1F_6fusion15FusionCallbacksIS1J_NS1P_17LinearCombinationISK_fSK_fLNS_15FloatRoundStyleE2EEES1K_S1O_JEEENS4_5SM1004TMEM4LOAD26SM100_TMEM_LOAD_32dp32b16xENS4_13SM90_TMA_LOADENS13_INS14_ILi2ELi4ELi3EEES17_NSU_INS5_IJS18_S1M_EEENS5_IJS1M_SD_EEEEEEENS4_39AutoVectorizingCopyWithAssumedAlignmentILi128EEENS4_14SM90_TMA_STOREES24_S26_S26_EEEvvEEEEvNT_6ParamsE,"aw",@nobits
	.sectionflags	@""
	.align	16
	.zero		1024


//--------------------- .nv.shared.reserved.0     --------------------------
	.section	.nv.shared.reserved.0,"aw",@nobits
	.weak		__nv_reservedSMEM_offset_0_alias
	.size		__nv_reservedSMEM_offset_0_alias, 0, 64
	.other		__nv_reservedSMEM_offset_0_alias,@"STO_CUDA_RESERVED_SHARED STV_DEFAULT"
__nv_reservedSMEM_offset_0_alias:
	.zero		0
.nv.shared.reserved.0:
	.zero		64
	.weak		__nv_reservedSMEM_tcgen05_partition
	.type		__nv_reservedSMEM_tcgen05_partition,@object
	.size		__nv_reservedSMEM_tcgen05_partition,(.L_0 - __nv_reservedSMEM_tcgen05_partition)
__nv_reservedSMEM_tcgen05_partition:
	.zero		32
.L_0:


//--------------------- .nv.global                --------------------------
	.section	.nv.global,"aw",@nobits
.nv.global:
	.type		_ZN40_INTERNAL_f746aab8_4_k_cu_63e652ae_277714cute1_E,@object
	.size		_ZN40_INTERNAL_f746aab8_4_k_cu_63e652ae_277714cute1_E,(_ZN40_INTERNAL_f746aab8_4_k_cu_63e652ae_277714cuda3std3__45__cpo6cbeginE - _ZN40_INTERNAL_f746aab8_4_k_cu_63e652ae_277714cute1_E)
_ZN40_INTERNAL_f746aab8_4_k_cu_63e652ae_277714cute1_E:
	.zero		1
	.type		_ZN40_INTERNAL_f746aab8_4_k_cu_63e652ae_277714cuda3std3__45__cpo6cbeginE,@object
	.size		_ZN40_INTERNAL_f746aab8_4_k_cu_63e652ae_277714cuda3std3__45__cpo6cbeginE,(_ZN40_INTERNAL_f746aab8_4_k_cu_63e652ae_277714cuda3std3__48in_placeE - _ZN40_INTERNAL_f746aab8_4_k_cu_63e652ae_277714cuda3std3__45__cpo6cbeginE)
_ZN40_INTERNAL_f746aab8_4_k_cu_63e652ae_277714cuda3std3__45__cpo6cbeginE:
	.zero		1
	.type		_ZN40_INTERNAL_f746aab8_4_k_cu_63e652ae_277714cuda3std3__48in_placeE,@object
	.size		_ZN40_INTERNAL_f746aab8_4_k_cu_63e652ae_277714cuda3std3__48in_placeE,(_ZN40_INTERNAL_f746aab8_4_k_cu_63e652ae_277714cuda3std6ranges3__45__cpo9iter_moveE - _ZN40_INTERNAL_f746aab8_4_k_cu_63e652ae_277714cuda3std3__48in_placeE)
_ZN40_INTERNAL_f746aab8_4_k_cu_63e652ae_277714cuda3std3__48in_placeE:
	.zero		1
	.type		_ZN40_INTERNAL_f746aab8_4_k_cu_63e652ae_277714cuda3std6ranges3__45__cpo9iter_moveE,@object
	.size		_ZN40_INTERNAL_f746aab8_4_k_cu_63e652ae_277714cuda3std6ranges3__45__cpo9iter_moveE,(_ZN40_INTERNAL_f746aab8_4_k_cu_63e652ae_277714cuda3std3__45__cpo5beginE - _ZN40_INTERNAL_f746aab8_4_k_cu_63e652ae_277714cuda3std6ranges3__45__cpo9iter_moveE)
_ZN40_INTERNAL_f746aab8_4_k_cu_63e652ae_277714cuda3std6ranges3__45__cpo9iter_moveE:
	.zero		1
	.type		_ZN40_INTERNAL_f746aab8_4_k_cu_63e652ae_277714cuda3std3__45__cpo5beginE,@object
	.size		_ZN40_INTERNAL_f746aab8_4_k_cu_63e652ae_277714cuda3std3__45__cpo5beginE,(_ZN40_INTERNAL_f746aab8_4_k_cu_63e652ae_277714cuda3std3__442_GLOBAL__N__f746aab8_4_k_cu_63e652ae_277716ignoreE - _ZN40_INTERNAL_f746aab8_4_k_cu_63e652ae_277714cuda3std3__45__cpo5beginE)
_ZN40_INTERNAL_f746aab8_4_k_cu_63e652ae_277714cuda3std3__45__cpo5beginE:
	.zero		1
	.type		_ZN40_INTERNAL_f746aab8_4_k_cu_63e652ae_277714cuda3std3__442_GLOBAL__N__f746aab8_4_k_cu_63e652ae_277716ignoreE,@object
	.size		_ZN40_INTERNAL_f746aab8_4_k_cu_63e652ae_277714cuda3std3__442_GLOBAL__N__f746aab8_4_k_cu_63e652ae_277716ignoreE,(_ZN40_INTERNAL_f746aab8_4_k_cu_63e652ae_277714cute7productE - _ZN40_INTERNAL_f746aab8_4_k_cu_63e652ae_277714cuda3std3__442_GLOBAL__N__f746aab8_4_k_cu_63e652ae_277716ignoreE)
_ZN40_INTERNAL_f746aab8_4_k_cu_63e652ae_277714cuda3std3__442_GLOBAL__N__f746aab8_4_k_cu_63e652ae_277716ignoreE:
	.zero		1
	.type		_ZN40_INTERNAL_f746aab8_4_k_cu_63e652ae_277714cute7productE,@object
	.size		_ZN40_INTERNAL_f746aab8_4_k_cu_63e652ae_277714cute7productE,(_ZN40_INTERNAL_f746aab8_4_k_cu_63e652ae_277714cuda3std3__45__cpo3endE - _ZN40_INTERNAL_f746aab8_4_k_cu_63e652ae_277714cute7productE)
_ZN40_INTERNAL_f746aab8_4_k_cu_63e652ae_277714cute7productE:
	.zero		1
	.type		_ZN40_INTERNAL_f746aab8_4_k_cu_63e652ae_277714cuda3std3__45__cpo3endE,@object
	.size		_ZN40_INTERNAL_f746aab8_4_k_cu_63e652ae_277714cuda3std3__45__cpo3endE,(_ZN40_INTERNAL_f746aab8_4_k_cu_63e652ae_277714cuda3std3__419piecewise_constructE - _ZN40_INTERNAL_f746aab8_4_k_cu_63e652ae_277714cuda3std3__45__cpo3endE)
_ZN40_INTERNAL_f746aab8_4_k_cu_63e652ae_277714cuda3std3__45__cpo3endE:
	.zero		1
	.type		_ZN40_INTERNAL_f746aab8_4_k_cu_63e652ae_277714cuda3std3__419piecewise_constructE,@object
	.size		_ZN40_INTERNAL_f746aab8_4_k_cu_63e652ae_277714cuda3std3__419piecewise_constructE,(_ZN40_INTERNAL_f746aab8_4_k_cu_63e652ae_277714cuda3std3__45__cpo4cendE - _ZN40_INTERNAL_f746aab8_4_k_cu_63e652ae_277714cuda3std3__419piecewise_constructE)
_ZN40_INTERNAL_f746aab8_4_k_cu_63e652ae_277714cuda3std3__419piecewise_constructE:
	.zero		1
	.type		_ZN40_INTERNAL_f746aab8_4_k_cu_63e652ae_277714cuda3std3__45__cpo4cendE,@object
	.size		_ZN40_INTERNAL_f746aab8_4_k_cu_63e652ae_277714cuda3std3__45__cpo4cendE,(_ZN40_INTERNAL_f746aab8_4_k_cu_63e652ae_277714cuda3std6ranges3__45__cpo4swapE - _ZN40_INTERNAL_f746aab8_4_k_cu_63e652ae_277714cuda3std3__45__cpo4cendE)
_ZN40_INTERNAL_f746aab8_4_k_cu_63e652ae_277714cuda3std3__45__cpo4cendE:
	.zero		1
	.type		_ZN40_INTERNAL_f746aab8_4_k_cu_63e652ae_277714cuda3std6ranges3__45__cpo4swapE,@object
	.size		_ZN40_INTERNAL_f746aab8_4_k_cu_63e652ae_277714cuda3std6ranges3__45__cpo4swapE,(.L_10 - _ZN40_INTERNAL_f746aab8_4_k_cu_63e652ae_277714cuda3std6ranges3__45__cpo4swapE)
_ZN40_INTERNAL_f746aab8_4_k_cu_63e652ae_277714cuda3std6ranges3__45__cpo4swapE:
	.zero		1
.L_10:


//--------------------- .nv.constant0._ZN7cutlass13device_kernelINS_4gemm6kernel13GemmUniversalIN4cute5tupleIJiiiiEEENS1_10collective13CollectiveMmaINS1_35MainloopSm100TmaUmmaWarpSpecializedILi8ELi2ELi4ENS5_IJNS4_1CILi4EEENSA_ILi2EEENSA_ILi1EEEEEEEENS5_IJNSA_ILi256EEENSA_ILi128EEENSA_ILi32EEEEEENS_10tfloat32_tENS5_IJlSD_lEEESK_SL_NS4_8TiledMMAINS4_8MMA_AtomIJNS4_23SM100_MMA_TF32_2x1SM_SSISK_SK_fLi256ELi128ELNS4_4UMMA5MajorE0ELSQ_0ELNSP_7ScaleInE0ELSR_0EEEEEENS4_6LayoutINS5_IJSD_SD_SD_EEENS5_IJNSA_ILi0EEESW_SW_EEEEENS5_IJNS4_10UnderscoreESZ_SZ_EEEEENS4_28SM100_TMA_2SM_LOAD_MULTICASTENS4_14ComposedLayoutINS4_7SwizzleILi3ELi4ELi3EEENS4_18smem_ptr_flag_bitsILi32EEENSU_INS5_IJNSA_ILi8EEESI_EEENS5_IJSI_SD_EEEEEEEvNS4_8identityES12_S1C_vS1D_EENS_8epilogue10collective18CollectiveEpilogueINS1F_23Sm100TmaWarpSpecializedILi4ELi2ELi16ELb1ELb0EEEJNS5_IJSH_SH_SI_EEENS5_IJNSU_ISH_SD_EENSU_INSA_ILi16EEESD_EEEEESK_SL_SK_SL_NS1F_6fusion15FusionCallbacksIS1J_NS1P_17LinearCombinationISK_fSK_fLNS_15FloatRoundStyleE2EEES1K_S1O_JEEENS4_5SM1004TMEM4LOAD26SM100_TMEM_LOAD_32dp32b16xENS4_13SM90_TMA_LOADENS13_INS14_ILi2ELi4ELi3EEES17_NSU_INS5_IJS18_S1M_EEENS5_IJS1M_SD_EEEEEEENS4_39AutoVectorizingCopyWithAssumedAlignmentILi128EEENS4_14SM90_TMA_STOREES24_S26_S26_EEEvvEEEEvNT_6ParamsE --------------------------
	.section	.nv.constant0._ZN7cutlass13device_kernelINS_4gemm6kernel13GemmUniversalIN4cute5tupleIJiiiiEEENS1_10collective13CollectiveMmaINS1_35MainloopSm100TmaUmmaWarpSpecializedILi8ELi2ELi4ENS5_IJNS4_1CILi4EEENSA_ILi2EEENSA_ILi1EEEEEEEENS5_IJNSA_ILi256EEENSA_ILi128EEENSA_ILi32EEEEEENS_10tfloat32_tENS5_IJlSD_lEEESK_SL_NS4_8TiledMMAINS4_8MMA_AtomIJNS4_23SM100_MMA_TF32_2x1SM_SSISK_SK_fLi256ELi128ELNS4_4UMMA5MajorE0ELSQ_0ELNSP_7ScaleInE0ELSR_0EEEEEENS4_6LayoutINS5_IJSD_SD_SD_EEENS5_IJNSA_ILi0EEESW_SW_EEEEENS5_IJNS4_10UnderscoreESZ_SZ_EEEEENS4_28SM100_TMA_2SM_LOAD_MULTICASTENS4_14ComposedLayoutINS4_7SwizzleILi3ELi4ELi3EEENS4_18smem_ptr_flag_bitsILi32EEENSU_INS5_IJNSA_ILi8EEESI_EEENS5_IJSI_SD_EEEEEEEvNS4_8identityES12_S1C_vS1D_EENS_8epilogue10collective18CollectiveEpilogueINS1F_23Sm100TmaWarpSpecializedILi4ELi2ELi16ELb1ELb0EEEJNS5_IJSH_SH_SI_EEENS5_IJNSU_ISH_SD_EENSU_INSA_ILi16EEESD_EEEEESK_SL_SK_SL_NS1F_6fusion15FusionCallbacksIS1J_NS1P_17LinearCombinationISK_fSK_fLNS_15FloatRoundStyleE2EEES1K_S1O_JEEENS4_5SM1004TMEM4LOAD26SM100_TMEM_LOAD_32dp32b16xENS4_13SM90_TMA_LOADENS13_INS14_ILi2ELi4ELi3EEES17_NSU_INS5_IJS18_S1M_EEENS5_IJS1M_SD_EEEEEEENS4_39AutoVectorizingCopyWithAssumedAlignmentILi128EEENS4_14SM90_TMA_STOREES24_S26_S26_EEEvvEEEEvNT_6ParamsE,"a",@progbits
	.sectionflags	@""
	.align	4
.nv.constant0._ZN7cutlass13device_kernelINS_4gemm6kernel13GemmUniversalIN4cute5tupleIJiiiiEEENS1_10collective13CollectiveMmaINS1_35MainloopSm100TmaUmmaWarpSpecializedILi8ELi2ELi4ENS5_IJNS4_1CILi4EEENSA_ILi2EEENSA_ILi1EEEEEEEENS5_IJNSA_ILi256EEENSA_ILi128EEENSA_ILi32EEEEEENS_10tfloat32_tENS5_IJlSD_lEEESK_SL_NS4_8TiledMMAINS4_8MMA_AtomIJNS4_23SM100_MMA_TF32_2x1SM_SSISK_SK_fLi256ELi128ELNS4_4UMMA5MajorE0ELSQ_0ELNSP_7ScaleInE0ELSR_0EEEEEENS4_6LayoutINS5_IJSD_SD_SD_EEENS5_IJNSA_ILi0EEESW_SW_EEEEENS5_IJNS4_10UnderscoreESZ_SZ_EEEEENS4_28SM100_TMA_2SM_LOAD_MULTICASTENS4_14ComposedLayoutINS4_7SwizzleILi3ELi4ELi3EEENS4_18smem_ptr_flag_bitsILi32EEENSU_INS5_IJNSA_ILi8EEESI_EEENS5_IJSI_SD_EEEEEEEvNS4_8identityES12_S1C_vS1D_EENS_8epilogue10collective18CollectiveEpilogueINS1F_23Sm100TmaWarpSpecializedILi4ELi2ELi16ELb1ELb0EEEJNS5_IJSH_SH_SI_EEENS5_IJNSU_ISH_SD_EENSU_INSA_ILi16EEESD_EEEEESK_SL_SK_SL_NS1F_6fusion15FusionCallbacksIS1J_NS1P_17LinearCombinationISK_fSK_fLNS_15FloatRoundStyleE2EEES1K_S1O_JEEENS4_5SM1004TMEM4LOAD26SM100_TMEM_LOAD_32dp32b16xENS4_13SM90_TMA_LOADENS13_INS14_ILi2ELi4ELi3EEES17_NSU_INS5_IJS18_S1M_EEENS5_IJS1M_SD_EEEEEEENS4_39AutoVectorizingCopyWithAssumedAlignmentILi128EEENS4_14SM90_TMA_STOREES24_S26_S26_EEEvvEEEEvNT_6ParamsE:
	.zero		2944


//--------------------- SYMBOLS --------------------------

	.type		.nv.reservedSmem.offset0,@object
	.size		.nv.reservedSmem.offset0,0x4
	.type		.nv.reservedSmem.cap,@object
	.size		.nv.reservedSmem.cap,0x4
	.type		__assertfail,@function
